//
// Generated by NVIDIA NVVM Compiler
//
// Compiler Build ID: CL-36424714
// Cuda compilation tools, release 13.0, V13.0.88
// Based on NVVM 20.0.0
//

.version 9.0
.target sm_100
.address_size 64

	// .globl	conv3_Float32
.extern .shared .align 16 .b8 sm[];

.visible .entry conv3_Float32(
	.param .u64 .ptr .align 1 conv3_Float32_param_0,
	.param .u64 conv3_Float32_param_1,
	.param .u64 .ptr .align 1 conv3_Float32_param_2,
	.param .u64 .ptr .align 1 conv3_Float32_param_3,
	.param .u64 .ptr .align 1 conv3_Float32_param_4
)
{
	.reg .pred 	%p<21>;
	.reg .b16 	%rs<6>;
	.reg .b32 	%r<135>;
	.reg .b32 	%f<75>;
	.reg .b64 	%rd<153>;

	ld.param.u64 	%rd18, [conv3_Float32_param_0];
	ld.param.u64 	%rd15, [conv3_Float32_param_1];
	ld.param.u64 	%rd16, [conv3_Float32_param_2];
	ld.param.u64 	%rd17, [conv3_Float32_param_3];
	ld.param.u64 	%rd19, [conv3_Float32_param_4];
	cvta.to.global.u64 	%rd1, %rd19;
	cvta.to.global.u64 	%rd20, %rd18;
	ld.global.u32 	%r1, [%rd20];
	ld.global.u32 	%r2, [%rd20+8];
	ld.global.u32 	%r3, [%rd20+16];
	ld.global.u32 	%r4, [%rd20+32];
	ld.global.u32 	%r5, [%rd20+40];
	ld.global.u32 	%r6, [%rd20+48];
	ld.global.u32 	%r7, [%rd20+64];
	ld.global.u32 	%r8, [%rd20+72];
	ld.global.u32 	%r9, [%rd20+80];
	sub.s32 	%r45, %r1, %r4;
	sub.s32 	%r46, %r2, %r5;
	sub.s32 	%r47, %r3, %r6;
	ld.global.u32 	%r48, [%rd20+96];
	ld.global.u32 	%r49, [%rd20+104];
	ld.global.u32 	%r50, [%rd20+112];
	shl.b32 	%r51, %r48, 1;
	shl.b32 	%r52, %r49, 1;
	shl.b32 	%r53, %r50, 1;
	add.s32 	%r54, %r45, %r51;
	add.s32 	%r55, %r46, %r52;
	add.s32 	%r56, %r47, %r53;
	div.s32 	%r57, %r54, %r7;
	div.s32 	%r10, %r55, %r8;
	div.s32 	%r11, %r56, %r9;
	add.s32 	%r12, %r10, 1;
	cvt.u32.u64 	%r58, %rd15;
	mad.lo.s32 	%r13, %r58, %r57, %r58;
	mov.u32 	%r59, %nctaid.z;
	cvt.u64.u32 	%rd2, %r59;
	ld.global.u64 	%rd3, [%rd20+24];
	and.b64  	%rd21, %rd3, -4294967296;
	setp.ne.s64 	%p1, %rd21, 0;
	@%p1 bra 	$L__BB0_2;
	cvt.u32.u64 	%r60, %rd3;
	cvt.u32.u64 	%r61, %rd2;
	div.u32 	%r62, %r61, %r60;
	cvt.u64.u32 	%rd150, %r62;
	bra.uni 	$L__BB0_3;
$L__BB0_2:
	div.u64 	%rd150, %rd2, %rd3;
$L__BB0_3:
	mov.u32 	%r63, %ctaid.z;
	cvt.u16.u32 	%rs1, %r63;
	cvt.u16.u64 	%rs2, %rd150;
	div.u16 	%rs3, %rs1, %rs2;
	cvt.u32.u16 	%r64, %rs3;
	mov.u32 	%r65, %ntid.z;
	mul.lo.s16 	%rs4, %rs3, %rs2;
	sub.s16 	%rs5, %rs1, %rs4;
	cvt.u32.u16 	%r66, %rs5;
	mul.lo.s32 	%r67, %r13, %r12;
	mad.lo.s32 	%r68, %r67, %r11, %r67;
	mul.lo.s32 	%r14, %r68, %r64;
	mul.lo.s32 	%r69, %r2, %r1;
	mul.lo.s32 	%r70, %r69, %r3;
	mul.lo.s32 	%r71, %r70, %r64;
	cvt.s64.s32 	%rd7, %r71;
	mov.u32 	%r72, %tid.x;
	mov.u32 	%r73, %tid.y;
	mov.u32 	%r74, %tid.z;
	mov.u32 	%r75, %ctaid.x;
	mov.u32 	%r76, %ntid.x;
	mad.lo.s32 	%r77, %r76, %r75, %r72;
	mov.u32 	%r78, %ctaid.y;
	mov.u32 	%r79, %ntid.y;
	mad.lo.s32 	%r15, %r79, %r78, %r73;
	mad.lo.s32 	%r16, %r65, %r66, %r74;
	cvt.u64.u32 	%rd8, %r77;
	and.b64  	%rd22, %rd15, -4294967296;
	setp.ne.s64 	%p2, %rd22, 0;
	@%p2 bra 	$L__BB0_5;
	cvt.u32.u64 	%r81, %rd8;
	div.u32 	%r82, %r81, %r58;
	cvt.u64.u32 	%rd151, %r82;
	bra.uni 	$L__BB0_6;
$L__BB0_5:
	div.u64 	%rd151, %rd8, %rd15;
$L__BB0_6:
	cvt.u32.u64 	%r83, %rd8;
	cvt.u32.u64 	%r17, %rd151;
	setp.ge.s32 	%p3, %r83, %r13;
	setp.gt.s32 	%p4, %r15, %r10;
	setp.gt.s32 	%p5, %r16, %r11;
	or.pred  	%p6, %p4, %p5;
	or.pred  	%p7, %p6, %p3;
	@%p7 bra 	$L__BB0_29;
	setp.lt.s32 	%p8, %r6, 1;
	mov.f32 	%f72, 0f00000000;
	@%p8 bra 	$L__BB0_28;
	mul.lo.s32 	%r18, %r17, %r7;
	mul.lo.s32 	%r19, %r15, %r8;
	mul.lo.s32 	%r20, %r16, %r9;
	and.b32  	%r21, %r4, 7;
	and.b32  	%r22, %r4, 3;
	and.b32  	%r23, %r4, 2147483640;
	and.b32  	%r24, %r4, 1;
	neg.s32 	%r25, %r23;
	mov.b32 	%r127, 0;
	mov.f32 	%f72, 0f00000000;
$L__BB0_9:
	setp.lt.s32 	%p9, %r5, 1;
	@%p9 bra 	$L__BB0_27;
	add.s32 	%r86, %r127, %r20;
	mad.lo.s32 	%r27, %r86, %r2, %r19;
	mov.b32 	%r128, 0;
$L__BB0_11:
	setp.lt.s32 	%p10, %r4, 1;
	@%p10 bra 	$L__BB0_26;
	setp.ne.s64 	%p11, %rd22, 0;
	@%p11 bra 	$L__BB0_14;
	cvt.u32.u64 	%r87, %rd15;
	cvt.u32.u64 	%r88, %rd8;
	rem.u32 	%r89, %r88, %r87;
	cvt.u64.u32 	%rd152, %r89;
	bra.uni 	$L__BB0_15;
$L__BB0_14:
	rem.u64 	%rd152, %rd8, %rd15;
$L__BB0_15:
	setp.lt.u32 	%p12, %r4, 8;
	mad.lo.s32 	%r91, %r127, %r5, %r128;
	mul.lo.s32 	%r29, %r91, %r4;
	add.s32 	%r92, %r27, %r128;
	mad.lo.s32 	%r30, %r92, %r1, %r18;
	mov.b32 	%r133, 0;
	@%p12 bra 	$L__BB0_18;
	add.s32 	%r129, %r29, 3;
	mov.b32 	%r131, 0;
	mov.u32 	%r130, %r25;
$L__BB0_17:
	.pragma "nounroll";
	add.s32 	%r94, %r129, -3;
	cvt.u64.u32 	%rd32, %r94;
	mad.lo.s64 	%rd33, %rd15, %rd32, %rd152;
	shl.b64 	%rd34, %rd33, 2;
	add.s64 	%rd24, %rd17, %rd34;
	// begin inline asm
	ld.global.nc.f32 %f20, [%rd24];
	// end inline asm
	add.s32 	%r95, %r30, %r131;
	cvt.s64.s32 	%rd35, %r95;
	add.s64 	%rd36, %rd35, %rd7;
	shl.b64 	%rd37, %rd36, 2;
	add.s64 	%rd38, %rd1, %rd37;
	ld.global.nc.f32 	%f28, [%rd38];
	fma.rn.f32 	%f29, %f20, %f28, %f72;
	add.s32 	%r96, %r129, -2;
	cvt.u64.u32 	%rd39, %r96;
	mad.lo.s64 	%rd40, %rd15, %rd39, %rd152;
	shl.b64 	%rd41, %rd40, 2;
	add.s64 	%rd25, %rd17, %rd41;
	// begin inline asm
	ld.global.nc.f32 %f21, [%rd25];
	// end inline asm
	add.s32 	%r97, %r95, 1;
	cvt.s64.s32 	%rd42, %r97;
	add.s64 	%rd43, %rd42, %rd7;
	shl.b64 	%rd44, %rd43, 2;
	add.s64 	%rd45, %rd1, %rd44;
	ld.global.nc.f32 	%f30, [%rd45];
	fma.rn.f32 	%f31, %f21, %f30, %f29;
	add.s32 	%r98, %r129, -1;
	cvt.u64.u32 	%rd46, %r98;
	mad.lo.s64 	%rd47, %rd15, %rd46, %rd152;
	shl.b64 	%rd48, %rd47, 2;
	add.s64 	%rd26, %rd17, %rd48;
	// begin inline asm
	ld.global.nc.f32 %f22, [%rd26];
	// end inline asm
	add.s32 	%r99, %r95, 2;
	cvt.s64.s32 	%rd49, %r99;
	add.s64 	%rd50, %rd49, %rd7;
	shl.b64 	%rd51, %rd50, 2;
	add.s64 	%rd52, %rd1, %rd51;
	ld.global.nc.f32 	%f32, [%rd52];
	fma.rn.f32 	%f33, %f22, %f32, %f31;
	add.s32 	%r100, %r129, 4;
	cvt.u64.u32 	%rd53, %r129;
	mad.lo.s64 	%rd54, %rd15, %rd53, %rd152;
	shl.b64 	%rd55, %rd54, 2;
	add.s64 	%rd27, %rd17, %rd55;
	// begin inline asm
	ld.global.nc.f32 %f23, [%rd27];
	// end inline asm
	add.s32 	%r101, %r95, 3;
	cvt.s64.s32 	%rd56, %r101;
	add.s64 	%rd57, %rd56, %rd7;
	shl.b64 	%rd58, %rd57, 2;
	add.s64 	%rd59, %rd1, %rd58;
	ld.global.nc.f32 	%f34, [%rd59];
	fma.rn.f32 	%f35, %f23, %f34, %f33;
	add.s32 	%r102, %r129, 1;
	cvt.u64.u32 	%rd60, %r102;
	mad.lo.s64 	%rd61, %rd15, %rd60, %rd152;
	shl.b64 	%rd62, %rd61, 2;
	add.s64 	%rd28, %rd17, %rd62;
	// begin inline asm
	ld.global.nc.f32 %f24, [%rd28];
	// end inline asm
	add.s32 	%r103, %r95, 4;
	cvt.s64.s32 	%rd63, %r103;
	add.s64 	%rd64, %rd63, %rd7;
	shl.b64 	%rd65, %rd64, 2;
	add.s64 	%rd66, %rd1, %rd65;
	ld.global.nc.f32 	%f36, [%rd66];
	fma.rn.f32 	%f37, %f24, %f36, %f35;
	add.s32 	%r104, %r129, 2;
	cvt.u64.u32 	%rd67, %r104;
	mad.lo.s64 	%rd68, %rd15, %rd67, %rd152;
	shl.b64 	%rd69, %rd68, 2;
	add.s64 	%rd29, %rd17, %rd69;
	// begin inline asm
	ld.global.nc.f32 %f25, [%rd29];
	// end inline asm
	add.s32 	%r105, %r95, 5;
	cvt.s64.s32 	%rd70, %r105;
	add.s64 	%rd71, %rd70, %rd7;
	shl.b64 	%rd72, %rd71, 2;
	add.s64 	%rd73, %rd1, %rd72;
	ld.global.nc.f32 	%f38, [%rd73];
	fma.rn.f32 	%f39, %f25, %f38, %f37;
	add.s32 	%r106, %r129, 3;
	cvt.u64.u32 	%rd74, %r106;
	mad.lo.s64 	%rd75, %rd15, %rd74, %rd152;
	shl.b64 	%rd76, %rd75, 2;
	add.s64 	%rd30, %rd17, %rd76;
	// begin inline asm
	ld.global.nc.f32 %f26, [%rd30];
	// end inline asm
	add.s32 	%r107, %r95, 6;
	cvt.s64.s32 	%rd77, %r107;
	add.s64 	%rd78, %rd77, %rd7;
	shl.b64 	%rd79, %rd78, 2;
	add.s64 	%rd80, %rd1, %rd79;
	ld.global.nc.f32 	%f40, [%rd80];
	fma.rn.f32 	%f41, %f26, %f40, %f39;
	cvt.u64.u32 	%rd81, %r100;
	mad.lo.s64 	%rd82, %rd15, %rd81, %rd152;
	shl.b64 	%rd83, %rd82, 2;
	add.s64 	%rd31, %rd17, %rd83;
	// begin inline asm
	ld.global.nc.f32 %f27, [%rd31];
	// end inline asm
	add.s32 	%r108, %r95, 7;
	cvt.s64.s32 	%rd84, %r108;
	add.s64 	%rd85, %rd84, %rd7;
	shl.b64 	%rd86, %rd85, 2;
	add.s64 	%rd87, %rd1, %rd86;
	ld.global.nc.f32 	%f42, [%rd87];
	fma.rn.f32 	%f72, %f27, %f42, %f41;
	add.s32 	%r131, %r131, 8;
	add.s32 	%r130, %r130, 8;
	add.s32 	%r129, %r129, 8;
	setp.ne.s32 	%p13, %r130, 0;
	mov.u32 	%r133, %r23;
	@%p13 bra 	$L__BB0_17;
$L__BB0_18:
	setp.eq.s32 	%p14, %r21, 0;
	@%p14 bra 	$L__BB0_26;
	add.s32 	%r109, %r21, -1;
	setp.lt.u32 	%p15, %r109, 3;
	@%p15 bra 	$L__BB0_21;
	add.s32 	%r110, %r133, %r29;
	cvt.u64.u32 	%rd92, %r110;
	mad.lo.s64 	%rd93, %rd15, %rd92, %rd152;
	shl.b64 	%rd94, %rd93, 2;
	add.s64 	%rd88, %rd17, %rd94;
	// begin inline asm
	ld.global.nc.f32 %f44, [%rd88];
	// end inline asm
	add.s32 	%r111, %r30, %r133;
	cvt.s64.s32 	%rd95, %r111;
	add.s64 	%rd96, %rd95, %rd7;
	shl.b64 	%rd97, %rd96, 2;
	add.s64 	%rd98, %rd1, %rd97;
	ld.global.nc.f32 	%f48, [%rd98];
	fma.rn.f32 	%f49, %f44, %f48, %f72;
	add.s32 	%r112, %r110, 1;
	cvt.u64.u32 	%rd99, %r112;
	mad.lo.s64 	%rd100, %rd15, %rd99, %rd152;
	shl.b64 	%rd101, %rd100, 2;
	add.s64 	%rd89, %rd17, %rd101;
	// begin inline asm
	ld.global.nc.f32 %f45, [%rd89];
	// end inline asm
	add.s32 	%r113, %r111, 1;
	cvt.s64.s32 	%rd102, %r113;
	add.s64 	%rd103, %rd102, %rd7;
	shl.b64 	%rd104, %rd103, 2;
	add.s64 	%rd105, %rd1, %rd104;
	ld.global.nc.f32 	%f50, [%rd105];
	fma.rn.f32 	%f51, %f45, %f50, %f49;
	add.s32 	%r114, %r110, 2;
	cvt.u64.u32 	%rd106, %r114;
	mad.lo.s64 	%rd107, %rd15, %rd106, %rd152;
	shl.b64 	%rd108, %rd107, 2;
	add.s64 	%rd90, %rd17, %rd108;
	// begin inline asm
	ld.global.nc.f32 %f46, [%rd90];
	// end inline asm
	add.s32 	%r115, %r111, 2;
	cvt.s64.s32 	%rd109, %r115;
	add.s64 	%rd110, %rd109, %rd7;
	shl.b64 	%rd111, %rd110, 2;
	add.s64 	%rd112, %rd1, %rd111;
	ld.global.nc.f32 	%f52, [%rd112];
	fma.rn.f32 	%f53, %f46, %f52, %f51;
	add.s32 	%r116, %r110, 3;
	cvt.u64.u32 	%rd113, %r116;
	mad.lo.s64 	%rd114, %rd15, %rd113, %rd152;
	shl.b64 	%rd115, %rd114, 2;
	add.s64 	%rd91, %rd17, %rd115;
	// begin inline asm
	ld.global.nc.f32 %f47, [%rd91];
	// end inline asm
	add.s32 	%r117, %r111, 3;
	cvt.s64.s32 	%rd116, %r117;
	add.s64 	%rd117, %rd116, %rd7;
	shl.b64 	%rd118, %rd117, 2;
	add.s64 	%rd119, %rd1, %rd118;
	ld.global.nc.f32 	%f54, [%rd119];
	fma.rn.f32 	%f72, %f47, %f54, %f53;
	add.s32 	%r133, %r133, 4;
$L__BB0_21:
	setp.eq.s32 	%p16, %r22, 0;
	@%p16 bra 	$L__BB0_26;
	setp.eq.s32 	%p17, %r22, 1;
	@%p17 bra 	$L__BB0_24;
	add.s32 	%r118, %r133, %r29;
	cvt.u64.u32 	%rd122, %r118;
	mad.lo.s64 	%rd123, %rd15, %rd122, %rd152;
	shl.b64 	%rd124, %rd123, 2;
	add.s64 	%rd120, %rd17, %rd124;
	// begin inline asm
	ld.global.nc.f32 %f56, [%rd120];
	// end inline asm
	add.s32 	%r119, %r30, %r133;
	cvt.s64.s32 	%rd125, %r119;
	add.s64 	%rd126, %rd125, %rd7;
	shl.b64 	%rd127, %rd126, 2;
	add.s64 	%rd128, %rd1, %rd127;
	ld.global.nc.f32 	%f58, [%rd128];
	fma.rn.f32 	%f59, %f56, %f58, %f72;
	add.s32 	%r120, %r118, 1;
	cvt.u64.u32 	%rd129, %r120;
	mad.lo.s64 	%rd130, %rd15, %rd129, %rd152;
	shl.b64 	%rd131, %rd130, 2;
	add.s64 	%rd121, %rd17, %rd131;
	// begin inline asm
	ld.global.nc.f32 %f57, [%rd121];
	// end inline asm
	add.s32 	%r121, %r119, 1;
	cvt.s64.s32 	%rd132, %r121;
	add.s64 	%rd133, %rd132, %rd7;
	shl.b64 	%rd134, %rd133, 2;
	add.s64 	%rd135, %rd1, %rd134;
	ld.global.nc.f32 	%f60, [%rd135];
	fma.rn.f32 	%f72, %f57, %f60, %f59;
	add.s32 	%r133, %r133, 2;
$L__BB0_24:
	setp.eq.s32 	%p18, %r24, 0;
	@%p18 bra 	$L__BB0_26;
	add.s32 	%r122, %r133, %r29;
	cvt.u64.u32 	%rd137, %r122;
	mad.lo.s64 	%rd138, %rd15, %rd137, %rd152;
	shl.b64 	%rd139, %rd138, 2;
	add.s64 	%rd136, %rd17, %rd139;
	// begin inline asm
	ld.global.nc.f32 %f61, [%rd136];
	// end inline asm
	add.s32 	%r123, %r30, %r133;
	cvt.s64.s32 	%rd140, %r123;
	add.s64 	%rd141, %rd140, %rd7;
	shl.b64 	%rd142, %rd141, 2;
	add.s64 	%rd143, %rd1, %rd142;
	ld.global.nc.f32 	%f62, [%rd143];
	fma.rn.f32 	%f72, %f61, %f62, %f72;
$L__BB0_26:
	add.s32 	%r128, %r128, 1;
	setp.ne.s32 	%p19, %r128, %r5;
	@%p19 bra 	$L__BB0_11;
$L__BB0_27:
	add.s32 	%r127, %r127, 1;
	setp.ne.s32 	%p20, %r127, %r6;
	@%p20 bra 	$L__BB0_9;
$L__BB0_28:
	cvt.u32.u64 	%r124, %rd8;
	mad.lo.s32 	%r125, %r16, %r12, %r15;
	mad.lo.s32 	%r126, %r125, %r13, %r124;
	cvt.s64.s32 	%rd144, %r126;
	cvt.s64.s32 	%rd145, %r14;
	add.s64 	%rd146, %rd144, %rd145;
	cvta.to.global.u64 	%rd147, %rd16;
	shl.b64 	%rd148, %rd146, 2;
	add.s64 	%rd149, %rd147, %rd148;
	st.global.f32 	[%rd149], %f72;
$L__BB0_29:
	ret;

}
	// .globl	conv3_Float64
.visible .entry conv3_Float64(
	.param .u64 .ptr .align 1 conv3_Float64_param_0,
	.param .u64 conv3_Float64_param_1,
	.param .u64 .ptr .align 1 conv3_Float64_param_2,
	.param .u64 .ptr .align 1 conv3_Float64_param_3,
	.param .u64 .ptr .align 1 conv3_Float64_param_4
)
{
	.reg .pred 	%p<22>;
	.reg .b16 	%rs<6>;
	.reg .b32 	%r<135>;
	.reg .b64 	%rd<153>;
	.reg .b64 	%fd<75>;

	ld.param.u64 	%rd18, [conv3_Float64_param_0];
	ld.param.u64 	%rd15, [conv3_Float64_param_1];
	ld.param.u64 	%rd16, [conv3_Float64_param_2];
	ld.param.u64 	%rd17, [conv3_Float64_param_3];
	ld.param.u64 	%rd19, [conv3_Float64_param_4];
	cvta.to.global.u64 	%rd1, %rd19;
	cvta.to.global.u64 	%rd20, %rd18;
	ld.global.u32 	%r1, [%rd20];
	ld.global.u32 	%r2, [%rd20+8];
	ld.global.u32 	%r3, [%rd20+16];
	ld.global.u32 	%r4, [%rd20+32];
	ld.global.u32 	%r5, [%rd20+40];
	ld.global.u32 	%r6, [%rd20+48];
	ld.global.u32 	%r7, [%rd20+64];
	ld.global.u32 	%r8, [%rd20+72];
	ld.global.u32 	%r9, [%rd20+80];
	sub.s32 	%r43, %r1, %r4;
	sub.s32 	%r44, %r2, %r5;
	sub.s32 	%r45, %r3, %r6;
	ld.global.u32 	%r46, [%rd20+96];
	ld.global.u32 	%r47, [%rd20+104];
	ld.global.u32 	%r48, [%rd20+112];
	shl.b32 	%r49, %r46, 1;
	shl.b32 	%r50, %r47, 1;
	shl.b32 	%r51, %r48, 1;
	add.s32 	%r52, %r43, %r49;
	add.s32 	%r53, %r44, %r50;
	add.s32 	%r54, %r45, %r51;
	div.s32 	%r55, %r52, %r7;
	div.s32 	%r10, %r53, %r8;
	div.s32 	%r11, %r54, %r9;
	add.s32 	%r12, %r10, 1;
	cvt.u32.u64 	%r56, %rd15;
	mad.lo.s32 	%r13, %r56, %r55, %r56;
	mov.u32 	%r57, %nctaid.z;
	cvt.u64.u32 	%rd2, %r57;
	ld.global.u64 	%rd3, [%rd20+24];
	and.b64  	%rd21, %rd3, -4294967296;
	setp.ne.s64 	%p1, %rd21, 0;
	@%p1 bra 	$L__BB1_2;
	cvt.u32.u64 	%r58, %rd3;
	cvt.u32.u64 	%r59, %rd2;
	div.u32 	%r60, %r59, %r58;
	cvt.u64.u32 	%rd150, %r60;
	bra.uni 	$L__BB1_3;
$L__BB1_2:
	div.u64 	%rd150, %rd2, %rd3;
$L__BB1_3:
	mov.u32 	%r61, %ctaid.z;
	cvt.u16.u32 	%rs1, %r61;
	cvt.u16.u64 	%rs2, %rd150;
	div.u16 	%rs3, %rs1, %rs2;
	cvt.u32.u16 	%r62, %rs3;
	mov.u32 	%r63, %ntid.z;
	mul.lo.s16 	%rs4, %rs3, %rs2;
	sub.s16 	%rs5, %rs1, %rs4;
	cvt.u32.u16 	%r64, %rs5;
	mul.lo.s32 	%r65, %r13, %r12;
	mad.lo.s32 	%r66, %r65, %r11, %r65;
	mul.lo.s32 	%r14, %r66, %r62;
	mul.lo.s32 	%r67, %r2, %r1;
	mul.lo.s32 	%r68, %r67, %r3;
	mul.lo.s32 	%r69, %r68, %r62;
	cvt.s64.s32 	%rd7, %r69;
	mov.u32 	%r70, %tid.x;
	mov.u32 	%r71, %tid.y;
	mov.u32 	%r72, %tid.z;
	mov.u32 	%r73, %ctaid.x;
	mov.u32 	%r74, %ntid.x;
	mad.lo.s32 	%r75, %r74, %r73, %r70;
	mov.u32 	%r76, %ctaid.y;
	mov.u32 	%r77, %ntid.y;
	mad.lo.s32 	%r15, %r77, %r76, %r71;
	mad.lo.s32 	%r16, %r63, %r64, %r72;
	cvt.u64.u32 	%rd8, %r75;
	and.b64  	%rd22, %rd15, -4294967296;
	setp.ne.s64 	%p2, %rd22, 0;
	@%p2 bra 	$L__BB1_5;
	cvt.u32.u64 	%r79, %rd8;
	div.u32 	%r80, %r79, %r56;
	cvt.u64.u32 	%rd151, %r80;
	bra.uni 	$L__BB1_6;
$L__BB1_5:
	div.u64 	%rd151, %rd8, %rd15;
$L__BB1_6:
	cvt.u32.u64 	%r81, %rd8;
	cvt.u32.u64 	%r17, %rd151;
	setp.ge.s32 	%p3, %r81, %r13;
	setp.gt.s32 	%p4, %r15, %r10;
	setp.gt.s32 	%p5, %r16, %r11;
	or.pred  	%p6, %p4, %p5;
	or.pred  	%p7, %p6, %p3;
	@%p7 bra 	$L__BB1_29;
	setp.lt.s32 	%p8, %r6, 1;
	mov.f64 	%fd72, 0d0000000000000000;
	@%p8 bra 	$L__BB1_28;
	mul.lo.s32 	%r18, %r17, %r7;
	mul.lo.s32 	%r19, %r15, %r8;
	mul.lo.s32 	%r20, %r16, %r9;
	and.b32  	%r21, %r4, 7;
	and.b32  	%r22, %r4, 2147483640;
	neg.s32 	%r23, %r22;
	mov.b32 	%r127, 0;
	mov.f64 	%fd72, 0d0000000000000000;
$L__BB1_9:
	setp.lt.s32 	%p9, %r5, 1;
	@%p9 bra 	$L__BB1_27;
	add.s32 	%r84, %r127, %r20;
	mad.lo.s32 	%r25, %r84, %r2, %r19;
	mov.b32 	%r128, 0;
$L__BB1_11:
	setp.lt.s32 	%p10, %r4, 1;
	@%p10 bra 	$L__BB1_26;
	setp.ne.s64 	%p11, %rd22, 0;
	@%p11 bra 	$L__BB1_14;
	cvt.u32.u64 	%r85, %rd15;
	cvt.u32.u64 	%r86, %rd8;
	rem.u32 	%r87, %r86, %r85;
	cvt.u64.u32 	%rd152, %r87;
	bra.uni 	$L__BB1_15;
$L__BB1_14:
	rem.u64 	%rd152, %rd8, %rd15;
$L__BB1_15:
	setp.lt.u32 	%p12, %r4, 8;
	mad.lo.s32 	%r89, %r127, %r5, %r128;
	mul.lo.s32 	%r27, %r89, %r4;
	add.s32 	%r90, %r25, %r128;
	mad.lo.s32 	%r28, %r90, %r1, %r18;
	mov.b32 	%r133, 0;
	@%p12 bra 	$L__BB1_18;
	add.s32 	%r129, %r27, 3;
	mov.b32 	%r131, 0;
	mov.u32 	%r130, %r23;
$L__BB1_17:
	.pragma "nounroll";
	add.s32 	%r92, %r129, -3;
	cvt.u64.u32 	%rd32, %r92;
	mad.lo.s64 	%rd33, %rd15, %rd32, %rd152;
	shl.b64 	%rd34, %rd33, 3;
	add.s64 	%rd24, %rd17, %rd34;
	// begin inline asm
	ld.global.nc.f64 %fd20, [%rd24];
	// end inline asm
	add.s32 	%r93, %r28, %r131;
	cvt.s64.s32 	%rd35, %r93;
	add.s64 	%rd36, %rd35, %rd7;
	shl.b64 	%rd37, %rd36, 3;
	add.s64 	%rd38, %rd1, %rd37;
	ld.global.nc.f64 	%fd28, [%rd38];
	fma.rn.f64 	%fd29, %fd20, %fd28, %fd72;
	add.s32 	%r94, %r129, -2;
	cvt.u64.u32 	%rd39, %r94;
	mad.lo.s64 	%rd40, %rd15, %rd39, %rd152;
	shl.b64 	%rd41, %rd40, 3;
	add.s64 	%rd25, %rd17, %rd41;
	// begin inline asm
	ld.global.nc.f64 %fd21, [%rd25];
	// end inline asm
	add.s32 	%r95, %r93, 1;
	cvt.s64.s32 	%rd42, %r95;
	add.s64 	%rd43, %rd42, %rd7;
	shl.b64 	%rd44, %rd43, 3;
	add.s64 	%rd45, %rd1, %rd44;
	ld.global.nc.f64 	%fd30, [%rd45];
	fma.rn.f64 	%fd31, %fd21, %fd30, %fd29;
	add.s32 	%r96, %r129, -1;
	cvt.u64.u32 	%rd46, %r96;
	mad.lo.s64 	%rd47, %rd15, %rd46, %rd152;
	shl.b64 	%rd48, %rd47, 3;
	add.s64 	%rd26, %rd17, %rd48;
	// begin inline asm
	ld.global.nc.f64 %fd22, [%rd26];
	// end inline asm
	add.s32 	%r97, %r93, 2;
	cvt.s64.s32 	%rd49, %r97;
	add.s64 	%rd50, %rd49, %rd7;
	shl.b64 	%rd51, %rd50, 3;
	add.s64 	%rd52, %rd1, %rd51;
	ld.global.nc.f64 	%fd32, [%rd52];
	fma.rn.f64 	%fd33, %fd22, %fd32, %fd31;
	add.s32 	%r98, %r129, 4;
	cvt.u64.u32 	%rd53, %r129;
	mad.lo.s64 	%rd54, %rd15, %rd53, %rd152;
	shl.b64 	%rd55, %rd54, 3;
	add.s64 	%rd27, %rd17, %rd55;
	// begin inline asm
	ld.global.nc.f64 %fd23, [%rd27];
	// end inline asm
	add.s32 	%r99, %r93, 3;
	cvt.s64.s32 	%rd56, %r99;
	add.s64 	%rd57, %rd56, %rd7;
	shl.b64 	%rd58, %rd57, 3;
	add.s64 	%rd59, %rd1, %rd58;
	ld.global.nc.f64 	%fd34, [%rd59];
	fma.rn.f64 	%fd35, %fd23, %fd34, %fd33;
	add.s32 	%r100, %r129, 1;
	cvt.u64.u32 	%rd60, %r100;
	mad.lo.s64 	%rd61, %rd15, %rd60, %rd152;
	shl.b64 	%rd62, %rd61, 3;
	add.s64 	%rd28, %rd17, %rd62;
	// begin inline asm
	ld.global.nc.f64 %fd24, [%rd28];
	// end inline asm
	add.s32 	%r101, %r93, 4;
	cvt.s64.s32 	%rd63, %r101;
	add.s64 	%rd64, %rd63, %rd7;
	shl.b64 	%rd65, %rd64, 3;
	add.s64 	%rd66, %rd1, %rd65;
	ld.global.nc.f64 	%fd36, [%rd66];
	fma.rn.f64 	%fd37, %fd24, %fd36, %fd35;
	add.s32 	%r102, %r129, 2;
	cvt.u64.u32 	%rd67, %r102;
	mad.lo.s64 	%rd68, %rd15, %rd67, %rd152;
	shl.b64 	%rd69, %rd68, 3;
	add.s64 	%rd29, %rd17, %rd69;
	// begin inline asm
	ld.global.nc.f64 %fd25, [%rd29];
	// end inline asm
	add.s32 	%r103, %r93, 5;
	cvt.s64.s32 	%rd70, %r103;
	add.s64 	%rd71, %rd70, %rd7;
	shl.b64 	%rd72, %rd71, 3;
	add.s64 	%rd73, %rd1, %rd72;
	ld.global.nc.f64 	%fd38, [%rd73];
	fma.rn.f64 	%fd39, %fd25, %fd38, %fd37;
	add.s32 	%r104, %r129, 3;
	cvt.u64.u32 	%rd74, %r104;
	mad.lo.s64 	%rd75, %rd15, %rd74, %rd152;
	shl.b64 	%rd76, %rd75, 3;
	add.s64 	%rd30, %rd17, %rd76;
	// begin inline asm
	ld.global.nc.f64 %fd26, [%rd30];
	// end inline asm
	add.s32 	%r105, %r93, 6;
	cvt.s64.s32 	%rd77, %r105;
	add.s64 	%rd78, %rd77, %rd7;
	shl.b64 	%rd79, %rd78, 3;
	add.s64 	%rd80, %rd1, %rd79;
	ld.global.nc.f64 	%fd40, [%rd80];
	fma.rn.f64 	%fd41, %fd26, %fd40, %fd39;
	cvt.u64.u32 	%rd81, %r98;
	mad.lo.s64 	%rd82, %rd15, %rd81, %rd152;
	shl.b64 	%rd83, %rd82, 3;
	add.s64 	%rd31, %rd17, %rd83;
	// begin inline asm
	ld.global.nc.f64 %fd27, [%rd31];
	// end inline asm
	add.s32 	%r106, %r93, 7;
	cvt.s64.s32 	%rd84, %r106;
	add.s64 	%rd85, %rd84, %rd7;
	shl.b64 	%rd86, %rd85, 3;
	add.s64 	%rd87, %rd1, %rd86;
	ld.global.nc.f64 	%fd42, [%rd87];
	fma.rn.f64 	%fd72, %fd27, %fd42, %fd41;
	add.s32 	%r131, %r131, 8;
	add.s32 	%r130, %r130, 8;
	add.s32 	%r129, %r129, 8;
	setp.ne.s32 	%p13, %r130, 0;
	mov.u32 	%r133, %r22;
	@%p13 bra 	$L__BB1_17;
$L__BB1_18:
	setp.eq.s32 	%p14, %r21, 0;
	@%p14 bra 	$L__BB1_26;
	add.s32 	%r107, %r21, -1;
	setp.lt.u32 	%p15, %r107, 3;
	@%p15 bra 	$L__BB1_21;
	add.s32 	%r108, %r133, %r27;
	cvt.u64.u32 	%rd92, %r108;
	mad.lo.s64 	%rd93, %rd15, %rd92, %rd152;
	shl.b64 	%rd94, %rd93, 3;
	add.s64 	%rd88, %rd17, %rd94;
	// begin inline asm
	ld.global.nc.f64 %fd44, [%rd88];
	// end inline asm
	add.s32 	%r109, %r28, %r133;
	cvt.s64.s32 	%rd95, %r109;
	add.s64 	%rd96, %rd95, %rd7;
	shl.b64 	%rd97, %rd96, 3;
	add.s64 	%rd98, %rd1, %rd97;
	ld.global.nc.f64 	%fd48, [%rd98];
	fma.rn.f64 	%fd49, %fd44, %fd48, %fd72;
	add.s32 	%r110, %r108, 1;
	cvt.u64.u32 	%rd99, %r110;
	mad.lo.s64 	%rd100, %rd15, %rd99, %rd152;
	shl.b64 	%rd101, %rd100, 3;
	add.s64 	%rd89, %rd17, %rd101;
	// begin inline asm
	ld.global.nc.f64 %fd45, [%rd89];
	// end inline asm
	add.s32 	%r111, %r109, 1;
	cvt.s64.s32 	%rd102, %r111;
	add.s64 	%rd103, %rd102, %rd7;
	shl.b64 	%rd104, %rd103, 3;
	add.s64 	%rd105, %rd1, %rd104;
	ld.global.nc.f64 	%fd50, [%rd105];
	fma.rn.f64 	%fd51, %fd45, %fd50, %fd49;
	add.s32 	%r112, %r108, 2;
	cvt.u64.u32 	%rd106, %r112;
	mad.lo.s64 	%rd107, %rd15, %rd106, %rd152;
	shl.b64 	%rd108, %rd107, 3;
	add.s64 	%rd90, %rd17, %rd108;
	// begin inline asm
	ld.global.nc.f64 %fd46, [%rd90];
	// end inline asm
	add.s32 	%r113, %r109, 2;
	cvt.s64.s32 	%rd109, %r113;
	add.s64 	%rd110, %rd109, %rd7;
	shl.b64 	%rd111, %rd110, 3;
	add.s64 	%rd112, %rd1, %rd111;
	ld.global.nc.f64 	%fd52, [%rd112];
	fma.rn.f64 	%fd53, %fd46, %fd52, %fd51;
	add.s32 	%r114, %r108, 3;
	cvt.u64.u32 	%rd113, %r114;
	mad.lo.s64 	%rd114, %rd15, %rd113, %rd152;
	shl.b64 	%rd115, %rd114, 3;
	add.s64 	%rd91, %rd17, %rd115;
	// begin inline asm
	ld.global.nc.f64 %fd47, [%rd91];
	// end inline asm
	add.s32 	%r115, %r109, 3;
	cvt.s64.s32 	%rd116, %r115;
	add.s64 	%rd117, %rd116, %rd7;
	shl.b64 	%rd118, %rd117, 3;
	add.s64 	%rd119, %rd1, %rd118;
	ld.global.nc.f64 	%fd54, [%rd119];
	fma.rn.f64 	%fd72, %fd47, %fd54, %fd53;
	add.s32 	%r133, %r133, 4;
$L__BB1_21:
	and.b32  	%r116, %r4, 3;
	setp.eq.s32 	%p16, %r116, 0;
	@%p16 bra 	$L__BB1_26;
	setp.eq.s32 	%p17, %r116, 1;
	@%p17 bra 	$L__BB1_24;
	add.s32 	%r117, %r133, %r27;
	cvt.u64.u32 	%rd122, %r117;
	mad.lo.s64 	%rd123, %rd15, %rd122, %rd152;
	shl.b64 	%rd124, %rd123, 3;
	add.s64 	%rd120, %rd17, %rd124;
	// begin inline asm
	ld.global.nc.f64 %fd56, [%rd120];
	// end inline asm
	add.s32 	%r118, %r28, %r133;
	cvt.s64.s32 	%rd125, %r118;
	add.s64 	%rd126, %rd125, %rd7;
	shl.b64 	%rd127, %rd126, 3;
	add.s64 	%rd128, %rd1, %rd127;
	ld.global.nc.f64 	%fd58, [%rd128];
	fma.rn.f64 	%fd59, %fd56, %fd58, %fd72;
	add.s32 	%r119, %r117, 1;
	cvt.u64.u32 	%rd129, %r119;
	mad.lo.s64 	%rd130, %rd15, %rd129, %rd152;
	shl.b64 	%rd131, %rd130, 3;
	add.s64 	%rd121, %rd17, %rd131;
	// begin inline asm
	ld.global.nc.f64 %fd57, [%rd121];
	// end inline asm
	add.s32 	%r120, %r118, 1;
	cvt.s64.s32 	%rd132, %r120;
	add.s64 	%rd133, %rd132, %rd7;
	shl.b64 	%rd134, %rd133, 3;
	add.s64 	%rd135, %rd1, %rd134;
	ld.global.nc.f64 	%fd60, [%rd135];
	fma.rn.f64 	%fd72, %fd57, %fd60, %fd59;
	add.s32 	%r133, %r133, 2;
$L__BB1_24:
	and.b32  	%r121, %r4, 1;
	setp.eq.b32 	%p18, %r121, 1;
	not.pred 	%p19, %p18;
	@%p19 bra 	$L__BB1_26;
	add.s32 	%r122, %r133, %r27;
	cvt.u64.u32 	%rd137, %r122;
	mad.lo.s64 	%rd138, %rd15, %rd137, %rd152;
	shl.b64 	%rd139, %rd138, 3;
	add.s64 	%rd136, %rd17, %rd139;
	// begin inline asm
	ld.global.nc.f64 %fd61, [%rd136];
	// end inline asm
	add.s32 	%r123, %r28, %r133;
	cvt.s64.s32 	%rd140, %r123;
	add.s64 	%rd141, %rd140, %rd7;
	shl.b64 	%rd142, %rd141, 3;
	add.s64 	%rd143, %rd1, %rd142;
	ld.global.nc.f64 	%fd62, [%rd143];
	fma.rn.f64 	%fd72, %fd61, %fd62, %fd72;
$L__BB1_26:
	add.s32 	%r128, %r128, 1;
	setp.ne.s32 	%p20, %r128, %r5;
	@%p20 bra 	$L__BB1_11;
$L__BB1_27:
	add.s32 	%r127, %r127, 1;
	setp.ne.s32 	%p21, %r127, %r6;
	@%p21 bra 	$L__BB1_9;
$L__BB1_28:
	cvt.u32.u64 	%r124, %rd8;
	mad.lo.s32 	%r125, %r16, %r12, %r15;
	mad.lo.s32 	%r126, %r125, %r13, %r124;
	cvt.s64.s32 	%rd144, %r126;
	cvt.s64.s32 	%rd145, %r14;
	add.s64 	%rd146, %rd144, %rd145;
	cvta.to.global.u64 	%rd147, %rd16;
	shl.b64 	%rd148, %rd146, 3;
	add.s64 	%rd149, %rd147, %rd148;
	st.global.f64 	[%rd149], %fd72;
$L__BB1_29:
	ret;

}
	// .globl	conv3_bp_data_Float32
.visible .entry conv3_bp_data_Float32(
	.param .u64 .ptr .align 1 conv3_bp_data_Float32_param_0,
	.param .u64 conv3_bp_data_Float32_param_1,
	.param .u64 .ptr .align 1 conv3_bp_data_Float32_param_2,
	.param .u64 .ptr .align 1 conv3_bp_data_Float32_param_3,
	.param .u64 .ptr .align 1 conv3_bp_data_Float32_param_4
)
{
	.reg .pred 	%p<61>;
	.reg .b16 	%rs<6>;
	.reg .b32 	%r<132>;
	.reg .b32 	%f<57>;
	.reg .b64 	%rd<99>;

	ld.param.u64 	%rd17, [conv3_bp_data_Float32_param_0];
	ld.param.u64 	%rd14, [conv3_bp_data_Float32_param_1];
	ld.param.u64 	%rd16, [conv3_bp_data_Float32_param_3];
	ld.param.u64 	%rd18, [conv3_bp_data_Float32_param_4];
	cvta.to.global.u64 	%rd1, %rd18;
	cvta.to.global.u64 	%rd19, %rd17;
	ld.global.u64 	%rd2, [%rd19];
	cvt.u32.u64 	%r1, %rd2;
	ld.global.u64 	%rd3, [%rd19+8];
	cvt.u32.u64 	%r2, %rd3;
	ld.global.u64 	%rd4, [%rd19+16];
	cvt.u32.u64 	%r3, %rd4;
	ld.global.u32 	%r4, [%rd19+32];
	ld.global.u32 	%r5, [%rd19+40];
	ld.global.u32 	%r6, [%rd19+48];
	ld.global.u32 	%r7, [%rd19+64];
	ld.global.u32 	%r8, [%rd19+72];
	ld.global.u32 	%r9, [%rd19+80];
	sub.s32 	%r52, %r1, %r4;
	sub.s32 	%r53, %r2, %r5;
	sub.s32 	%r54, %r3, %r6;
	ld.global.u32 	%r55, [%rd19+96];
	ld.global.u32 	%r56, [%rd19+104];
	ld.global.u32 	%r57, [%rd19+112];
	shl.b32 	%r58, %r55, 1;
	shl.b32 	%r59, %r56, 1;
	shl.b32 	%r60, %r57, 1;
	add.s32 	%r61, %r52, %r58;
	add.s32 	%r62, %r53, %r59;
	add.s32 	%r63, %r54, %r60;
	div.s32 	%r10, %r61, %r7;
	div.s32 	%r11, %r62, %r8;
	div.s32 	%r12, %r63, %r9;
	add.s32 	%r13, %r10, 1;
	add.s32 	%r14, %r11, 1;
	mov.u32 	%r64, %nctaid.z;
	cvt.u64.u32 	%rd5, %r64;
	ld.global.u64 	%rd6, [%rd19+24];
	and.b64  	%rd20, %rd6, -4294967296;
	setp.ne.s64 	%p1, %rd20, 0;
	@%p1 bra 	$L__BB2_2;
	cvt.u32.u64 	%r65, %rd6;
	cvt.u32.u64 	%r66, %rd5;
	div.u32 	%r67, %r66, %r65;
	cvt.u64.u32 	%rd97, %r67;
	bra.uni 	$L__BB2_3;
$L__BB2_2:
	div.u64 	%rd97, %rd5, %rd6;
$L__BB2_3:
	mov.u32 	%r68, %ctaid.z;
	cvt.u16.u32 	%rs1, %r68;
	cvt.u16.u64 	%rs2, %rd97;
	div.u16 	%rs3, %rs1, %rs2;
	cvt.u64.u16 	%rd21, %rs3;
	mov.u32 	%r69, %ntid.z;
	mul.lo.s16 	%rs4, %rs3, %rs2;
	sub.s16 	%rs5, %rs1, %rs4;
	cvt.u32.u16 	%r70, %rs5;
	mul.lo.s32 	%r71, %r14, %r13;
	mad.lo.s32 	%r72, %r71, %r12, %r71;
	cvt.s64.s32 	%rd22, %r72;
	mul.lo.s64 	%rd10, %rd21, %rd22;
	mul.lo.s64 	%rd23, %rd2, %rd3;
	mul.lo.s64 	%rd24, %rd23, %rd4;
	mul.lo.s64 	%rd25, %rd24, %rd21;
	shl.b64 	%rd11, %rd25, 32;
	mov.u32 	%r73, %tid.x;
	mov.u32 	%r74, %tid.y;
	mov.u32 	%r75, %tid.z;
	mov.u32 	%r76, %ctaid.x;
	mov.u32 	%r77, %ntid.x;
	mad.lo.s32 	%r15, %r77, %r76, %r73;
	mov.u32 	%r78, %ctaid.y;
	mov.u32 	%r79, %ntid.y;
	mad.lo.s32 	%r80, %r79, %r78, %r74;
	mad.lo.s32 	%r81, %r69, %r70, %r75;
	setp.ge.s32 	%p2, %r15, %r1;
	setp.ge.s32 	%p3, %r80, %r2;
	or.pred  	%p4, %p2, %p3;
	setp.ge.s32 	%p5, %r81, %r3;
	or.pred  	%p6, %p4, %p5;
	@%p6 bra 	$L__BB2_42;
	setp.eq.s64 	%p7, %rd14, 0;
	mov.f32 	%f53, 0f00000000;
	@%p7 bra 	$L__BB2_41;
	mul.lo.s32 	%r18, %r15, %r7;
	mul.lo.s32 	%r19, %r80, %r8;
	mul.lo.s32 	%r20, %r81, %r9;
	and.b32  	%r21, %r4, 3;
	and.b32  	%r22, %r4, 2147483644;
	neg.s32 	%r23, %r22;
	mov.f32 	%f53, 0f00000000;
	mov.b64 	%rd98, 0;
$L__BB2_6:
	setp.lt.s32 	%p8, %r6, 1;
	@%p8 bra 	$L__BB2_40;
	mov.b32 	%r125, 0;
$L__BB2_8:
	setp.lt.s32 	%p9, %r5, 1;
	@%p9 bra 	$L__BB2_39;
	sub.s32 	%r25, %r20, %r125;
	mad.lo.s32 	%r26, %r25, %r11, %r25;
	mov.b32 	%r126, 0;
$L__BB2_10:
	setp.lt.s32 	%p10, %r4, 1;
	@%p10 bra 	$L__BB2_38;
	setp.lt.u32 	%p11, %r4, 4;
	sub.s32 	%r28, %r19, %r126;
	mad.lo.s32 	%r85, %r125, %r5, %r126;
	mul.lo.s32 	%r29, %r85, %r4;
	add.s32 	%r86, %r28, %r26;
	mul.lo.s32 	%r30, %r86, %r13;
	mov.b32 	%r131, 0;
	@%p11 bra 	$L__BB2_26;
	add.s32 	%r128, %r18, -1;
	add.s32 	%r127, %r29, 1;
	mov.b32 	%r130, 0;
	mov.u32 	%r129, %r23;
$L__BB2_13:
	add.s32 	%r37, %r128, 1;
	or.b32  	%r88, %r37, %r28;
	or.b32  	%r89, %r88, %r25;
	setp.lt.s32 	%p12, %r89, 0;
	@%p12 bra 	$L__BB2_16;
	setp.gt.s32 	%p13, %r28, %r11;
	setp.gt.s32 	%p14, %r25, %r12;
	setp.gt.s32 	%p15, %r37, %r10;
	or.pred  	%p16, %p15, %p13;
	or.pred  	%p17, %p16, %p14;
	@%p17 bra 	$L__BB2_16;
	add.s32 	%r90, %r127, -1;
	cvt.u64.u32 	%rd28, %r90;
	mad.lo.s64 	%rd29, %rd14, %rd28, %rd98;
	shl.b64 	%rd30, %rd29, 2;
	add.s64 	%rd27, %rd16, %rd30;
	// begin inline asm
	ld.global.nc.f32 %f27, [%rd27];
	// end inline asm
	sub.s32 	%r91, %r18, %r130;
	add.s32 	%r92, %r91, %r30;
	cvt.s64.s32 	%rd31, %r92;
	add.s64 	%rd32, %rd10, %rd31;
	mad.lo.s64 	%rd33, %rd32, %rd14, %rd98;
	shl.b64 	%rd34, %rd33, 2;
	add.s64 	%rd35, %rd1, %rd34;
	ld.global.nc.f32 	%f28, [%rd35];
	fma.rn.f32 	%f53, %f27, %f28, %f53;
$L__BB2_16:
	add.s32 	%r38, %r128, -2;
	or.b32  	%r93, %r128, %r28;
	or.b32  	%r94, %r93, %r25;
	setp.lt.s32 	%p18, %r94, 0;
	@%p18 bra 	$L__BB2_19;
	setp.gt.s32 	%p19, %r28, %r11;
	setp.gt.s32 	%p20, %r25, %r12;
	setp.gt.s32 	%p21, %r128, %r10;
	or.pred  	%p22, %p21, %p19;
	or.pred  	%p23, %p22, %p20;
	@%p23 bra 	$L__BB2_19;
	cvt.u64.u32 	%rd37, %r127;
	mad.lo.s64 	%rd38, %rd14, %rd37, %rd98;
	shl.b64 	%rd39, %rd38, 2;
	add.s64 	%rd36, %rd16, %rd39;
	// begin inline asm
	ld.global.nc.f32 %f29, [%rd36];
	// end inline asm
	not.b32 	%r95, %r130;
	add.s32 	%r96, %r95, %r18;
	add.s32 	%r97, %r96, %r30;
	cvt.s64.s32 	%rd40, %r97;
	add.s64 	%rd41, %rd10, %rd40;
	mad.lo.s64 	%rd42, %rd41, %rd14, %rd98;
	shl.b64 	%rd43, %rd42, 2;
	add.s64 	%rd44, %rd1, %rd43;
	ld.global.nc.f32 	%f30, [%rd44];
	fma.rn.f32 	%f53, %f29, %f30, %f53;
$L__BB2_19:
	add.s32 	%r39, %r128, -1;
	or.b32  	%r98, %r39, %r28;
	or.b32  	%r99, %r98, %r25;
	setp.lt.s32 	%p24, %r99, 0;
	@%p24 bra 	$L__BB2_22;
	setp.gt.s32 	%p25, %r28, %r11;
	setp.gt.s32 	%p26, %r25, %r12;
	setp.gt.s32 	%p27, %r39, %r10;
	or.pred  	%p28, %p27, %p25;
	or.pred  	%p29, %p28, %p26;
	@%p29 bra 	$L__BB2_22;
	add.s32 	%r100, %r127, 1;
	cvt.u64.u32 	%rd46, %r100;
	mad.lo.s64 	%rd47, %rd14, %rd46, %rd98;
	shl.b64 	%rd48, %rd47, 2;
	add.s64 	%rd45, %rd16, %rd48;
	// begin inline asm
	ld.global.nc.f32 %f31, [%rd45];
	// end inline asm
	sub.s32 	%r101, %r18, %r130;
	add.s32 	%r102, %r101, %r30;
	add.s32 	%r103, %r102, -2;
	cvt.s64.s32 	%rd49, %r103;
	add.s64 	%rd50, %rd10, %rd49;
	mad.lo.s64 	%rd51, %rd50, %rd14, %rd98;
	shl.b64 	%rd52, %rd51, 2;
	add.s64 	%rd53, %rd1, %rd52;
	ld.global.nc.f32 	%f32, [%rd53];
	fma.rn.f32 	%f53, %f31, %f32, %f53;
$L__BB2_22:
	or.b32  	%r104, %r38, %r28;
	or.b32  	%r105, %r104, %r25;
	setp.lt.s32 	%p30, %r105, 0;
	@%p30 bra 	$L__BB2_25;
	setp.gt.s32 	%p31, %r28, %r11;
	setp.gt.s32 	%p32, %r25, %r12;
	setp.gt.s32 	%p33, %r38, %r10;
	or.pred  	%p34, %p33, %p31;
	or.pred  	%p35, %p34, %p32;
	@%p35 bra 	$L__BB2_25;
	add.s32 	%r106, %r127, 2;
	cvt.u64.u32 	%rd55, %r106;
	mad.lo.s64 	%rd56, %rd14, %rd55, %rd98;
	shl.b64 	%rd57, %rd56, 2;
	add.s64 	%rd54, %rd16, %rd57;
	// begin inline asm
	ld.global.nc.f32 %f33, [%rd54];
	// end inline asm
	sub.s32 	%r107, %r18, %r130;
	add.s32 	%r108, %r107, %r30;
	add.s32 	%r109, %r108, -3;
	cvt.s64.s32 	%rd58, %r109;
	add.s64 	%rd59, %rd10, %rd58;
	mad.lo.s64 	%rd60, %rd59, %rd14, %rd98;
	shl.b64 	%rd61, %rd60, 2;
	add.s64 	%rd62, %rd1, %rd61;
	ld.global.nc.f32 	%f34, [%rd62];
	fma.rn.f32 	%f53, %f33, %f34, %f53;
$L__BB2_25:
	add.s32 	%r130, %r130, 4;
	add.s32 	%r129, %r129, 4;
	add.s32 	%r128, %r128, -4;
	add.s32 	%r127, %r127, 4;
	setp.ne.s32 	%p36, %r129, 0;
	mov.u32 	%r131, %r22;
	@%p36 bra 	$L__BB2_13;
$L__BB2_26:
	setp.eq.s32 	%p37, %r21, 0;
	@%p37 bra 	$L__BB2_38;
	sub.s32 	%r45, %r18, %r131;
	or.b32  	%r110, %r45, %r28;
	or.b32  	%r111, %r110, %r25;
	setp.lt.s32 	%p38, %r111, 0;
	@%p38 bra 	$L__BB2_30;
	setp.gt.s32 	%p39, %r28, %r11;
	setp.gt.s32 	%p40, %r25, %r12;
	setp.gt.s32 	%p41, %r45, %r10;
	or.pred  	%p42, %p41, %p39;
	or.pred  	%p43, %p42, %p40;
	@%p43 bra 	$L__BB2_30;
	add.s32 	%r112, %r131, %r29;
	cvt.u64.u32 	%rd64, %r112;
	mad.lo.s64 	%rd65, %rd14, %rd64, %rd98;
	shl.b64 	%rd66, %rd65, 2;
	add.s64 	%rd63, %rd16, %rd66;
	// begin inline asm
	ld.global.nc.f32 %f35, [%rd63];
	// end inline asm
	add.s32 	%r113, %r45, %r30;
	cvt.s64.s32 	%rd67, %r113;
	add.s64 	%rd68, %rd10, %rd67;
	mad.lo.s64 	%rd69, %rd68, %rd14, %rd98;
	shl.b64 	%rd70, %rd69, 2;
	add.s64 	%rd71, %rd1, %rd70;
	ld.global.nc.f32 	%f36, [%rd71];
	fma.rn.f32 	%f53, %f35, %f36, %f53;
$L__BB2_30:
	setp.eq.s32 	%p44, %r21, 1;
	add.s32 	%r46, %r131, 1;
	@%p44 bra 	$L__BB2_38;
	sub.s32 	%r47, %r18, %r46;
	or.b32  	%r114, %r47, %r28;
	or.b32  	%r115, %r114, %r25;
	setp.lt.s32 	%p45, %r115, 0;
	@%p45 bra 	$L__BB2_34;
	setp.gt.s32 	%p46, %r28, %r11;
	setp.gt.s32 	%p47, %r25, %r12;
	setp.gt.s32 	%p48, %r47, %r10;
	or.pred  	%p49, %p48, %p46;
	or.pred  	%p50, %p49, %p47;
	@%p50 bra 	$L__BB2_34;
	add.s32 	%r116, %r131, %r29;
	add.s32 	%r117, %r116, 1;
	cvt.u64.u32 	%rd73, %r117;
	mad.lo.s64 	%rd74, %rd14, %rd73, %rd98;
	shl.b64 	%rd75, %rd74, 2;
	add.s64 	%rd72, %rd16, %rd75;
	// begin inline asm
	ld.global.nc.f32 %f37, [%rd72];
	// end inline asm
	add.s32 	%r118, %r47, %r30;
	cvt.s64.s32 	%rd76, %r118;
	add.s64 	%rd77, %rd10, %rd76;
	mad.lo.s64 	%rd78, %rd77, %rd14, %rd98;
	shl.b64 	%rd79, %rd78, 2;
	add.s64 	%rd80, %rd1, %rd79;
	ld.global.nc.f32 	%f38, [%rd80];
	fma.rn.f32 	%f53, %f37, %f38, %f53;
$L__BB2_34:
	setp.eq.s32 	%p51, %r21, 2;
	add.s32 	%r48, %r131, 2;
	@%p51 bra 	$L__BB2_38;
	sub.s32 	%r49, %r18, %r48;
	or.b32  	%r119, %r49, %r28;
	or.b32  	%r120, %r119, %r25;
	setp.lt.s32 	%p52, %r120, 0;
	@%p52 bra 	$L__BB2_38;
	setp.gt.s32 	%p53, %r28, %r11;
	setp.gt.s32 	%p54, %r25, %r12;
	setp.gt.s32 	%p55, %r49, %r10;
	or.pred  	%p56, %p55, %p53;
	or.pred  	%p57, %p56, %p54;
	@%p57 bra 	$L__BB2_38;
	add.s32 	%r121, %r48, %r29;
	cvt.u64.u32 	%rd82, %r121;
	mad.lo.s64 	%rd83, %rd14, %rd82, %rd98;
	shl.b64 	%rd84, %rd83, 2;
	add.s64 	%rd81, %rd16, %rd84;
	// begin inline asm
	ld.global.nc.f32 %f39, [%rd81];
	// end inline asm
	add.s32 	%r122, %r49, %r30;
	cvt.s64.s32 	%rd85, %r122;
	add.s64 	%rd86, %rd10, %rd85;
	mad.lo.s64 	%rd87, %rd86, %rd14, %rd98;
	shl.b64 	%rd88, %rd87, 2;
	add.s64 	%rd89, %rd1, %rd88;
	ld.global.nc.f32 	%f40, [%rd89];
	fma.rn.f32 	%f53, %f39, %f40, %f53;
$L__BB2_38:
	add.s32 	%r126, %r126, 1;
	setp.ne.s32 	%p58, %r126, %r5;
	@%p58 bra 	$L__BB2_10;
$L__BB2_39:
	add.s32 	%r125, %r125, 1;
	setp.ne.s32 	%p59, %r125, %r6;
	@%p59 bra 	$L__BB2_8;
$L__BB2_40:
	add.s64 	%rd98, %rd98, 1;
	setp.gt.u64 	%p60, %rd14, %rd98;
	@%p60 bra 	$L__BB2_6;
$L__BB2_41:
	ld.param.u64 	%rd96, [conv3_bp_data_Float32_param_2];
	mad.lo.s32 	%r123, %r81, %r2, %r80;
	mad.lo.s32 	%r124, %r123, %r1, %r15;
	cvt.s64.s32 	%rd90, %r124;
	shr.s64 	%rd91, %rd11, 32;
	add.s64 	%rd92, %rd91, %rd90;
	cvta.to.global.u64 	%rd93, %rd96;
	shl.b64 	%rd94, %rd92, 2;
	add.s64 	%rd95, %rd93, %rd94;
	st.global.f32 	[%rd95], %f53;
$L__BB2_42:
	ret;

}
	// .globl	conv3_bp_data_Float64
.visible .entry conv3_bp_data_Float64(
	.param .u64 .ptr .align 1 conv3_bp_data_Float64_param_0,
	.param .u64 conv3_bp_data_Float64_param_1,
	.param .u64 .ptr .align 1 conv3_bp_data_Float64_param_2,
	.param .u64 .ptr .align 1 conv3_bp_data_Float64_param_3,
	.param .u64 .ptr .align 1 conv3_bp_data_Float64_param_4
)
{
	.reg .pred 	%p<61>;
	.reg .b16 	%rs<6>;
	.reg .b32 	%r<132>;
	.reg .b64 	%rd<99>;
	.reg .b64 	%fd<57>;

	ld.param.u64 	%rd17, [conv3_bp_data_Float64_param_0];
	ld.param.u64 	%rd14, [conv3_bp_data_Float64_param_1];
	ld.param.u64 	%rd16, [conv3_bp_data_Float64_param_3];
	ld.param.u64 	%rd18, [conv3_bp_data_Float64_param_4];
	cvta.to.global.u64 	%rd1, %rd18;
	cvta.to.global.u64 	%rd19, %rd17;
	ld.global.u64 	%rd2, [%rd19];
	cvt.u32.u64 	%r1, %rd2;
	ld.global.u64 	%rd3, [%rd19+8];
	cvt.u32.u64 	%r2, %rd3;
	ld.global.u64 	%rd4, [%rd19+16];
	cvt.u32.u64 	%r3, %rd4;
	ld.global.u32 	%r4, [%rd19+32];
	ld.global.u32 	%r5, [%rd19+40];
	ld.global.u32 	%r6, [%rd19+48];
	ld.global.u32 	%r7, [%rd19+64];
	ld.global.u32 	%r8, [%rd19+72];
	ld.global.u32 	%r9, [%rd19+80];
	sub.s32 	%r51, %r1, %r4;
	sub.s32 	%r52, %r2, %r5;
	sub.s32 	%r53, %r3, %r6;
	ld.global.u32 	%r54, [%rd19+96];
	ld.global.u32 	%r55, [%rd19+104];
	ld.global.u32 	%r56, [%rd19+112];
	shl.b32 	%r57, %r54, 1;
	shl.b32 	%r58, %r55, 1;
	shl.b32 	%r59, %r56, 1;
	add.s32 	%r60, %r51, %r57;
	add.s32 	%r61, %r52, %r58;
	add.s32 	%r62, %r53, %r59;
	div.s32 	%r10, %r60, %r7;
	div.s32 	%r11, %r61, %r8;
	div.s32 	%r12, %r62, %r9;
	add.s32 	%r13, %r10, 1;
	add.s32 	%r14, %r11, 1;
	mov.u32 	%r63, %nctaid.z;
	cvt.u64.u32 	%rd5, %r63;
	ld.global.u64 	%rd6, [%rd19+24];
	and.b64  	%rd20, %rd6, -4294967296;
	setp.ne.s64 	%p1, %rd20, 0;
	@%p1 bra 	$L__BB3_2;
	cvt.u32.u64 	%r64, %rd6;
	cvt.u32.u64 	%r65, %rd5;
	div.u32 	%r66, %r65, %r64;
	cvt.u64.u32 	%rd97, %r66;
	bra.uni 	$L__BB3_3;
$L__BB3_2:
	div.u64 	%rd97, %rd5, %rd6;
$L__BB3_3:
	mov.u32 	%r67, %ctaid.z;
	cvt.u16.u32 	%rs1, %r67;
	cvt.u16.u64 	%rs2, %rd97;
	div.u16 	%rs3, %rs1, %rs2;
	cvt.u64.u16 	%rd21, %rs3;
	mov.u32 	%r68, %ntid.z;
	mul.lo.s16 	%rs4, %rs3, %rs2;
	sub.s16 	%rs5, %rs1, %rs4;
	cvt.u32.u16 	%r69, %rs5;
	mul.lo.s32 	%r70, %r14, %r13;
	mad.lo.s32 	%r71, %r70, %r12, %r70;
	cvt.s64.s32 	%rd22, %r71;
	mul.lo.s64 	%rd10, %rd21, %rd22;
	mul.lo.s64 	%rd23, %rd2, %rd3;
	mul.lo.s64 	%rd24, %rd23, %rd4;
	mul.lo.s64 	%rd25, %rd24, %rd21;
	shl.b64 	%rd11, %rd25, 32;
	mov.u32 	%r72, %tid.x;
	mov.u32 	%r73, %tid.y;
	mov.u32 	%r74, %tid.z;
	mov.u32 	%r75, %ctaid.x;
	mov.u32 	%r76, %ntid.x;
	mad.lo.s32 	%r15, %r76, %r75, %r72;
	mov.u32 	%r77, %ctaid.y;
	mov.u32 	%r78, %ntid.y;
	mad.lo.s32 	%r79, %r78, %r77, %r73;
	mad.lo.s32 	%r80, %r68, %r69, %r74;
	setp.ge.s32 	%p2, %r15, %r1;
	setp.ge.s32 	%p3, %r79, %r2;
	or.pred  	%p4, %p2, %p3;
	setp.ge.s32 	%p5, %r80, %r3;
	or.pred  	%p6, %p4, %p5;
	@%p6 bra 	$L__BB3_42;
	setp.eq.s64 	%p7, %rd14, 0;
	mov.f64 	%fd53, 0d0000000000000000;
	@%p7 bra 	$L__BB3_41;
	mul.lo.s32 	%r18, %r15, %r7;
	mul.lo.s32 	%r19, %r79, %r8;
	mul.lo.s32 	%r20, %r80, %r9;
	and.b32  	%r21, %r4, 3;
	and.b32  	%r22, %r4, 2147483644;
	neg.s32 	%r23, %r22;
	mov.f64 	%fd53, 0d0000000000000000;
	mov.b64 	%rd98, 0;
$L__BB3_6:
	setp.lt.s32 	%p8, %r6, 1;
	@%p8 bra 	$L__BB3_40;
	mov.b32 	%r125, 0;
$L__BB3_8:
	setp.lt.s32 	%p9, %r5, 1;
	@%p9 bra 	$L__BB3_39;
	sub.s32 	%r25, %r20, %r125;
	mov.b32 	%r126, 0;
$L__BB3_10:
	setp.lt.s32 	%p10, %r4, 1;
	@%p10 bra 	$L__BB3_38;
	setp.lt.u32 	%p11, %r4, 4;
	sub.s32 	%r27, %r19, %r126;
	mad.lo.s32 	%r84, %r125, %r5, %r126;
	mul.lo.s32 	%r28, %r84, %r4;
	mad.lo.s32 	%r85, %r25, %r11, %r25;
	add.s32 	%r86, %r27, %r85;
	mad.lo.s32 	%r29, %r86, %r10, %r86;
	mov.b32 	%r131, 0;
	@%p11 bra 	$L__BB3_26;
	add.s32 	%r128, %r18, -1;
	add.s32 	%r127, %r28, 1;
	mov.b32 	%r130, 0;
	mov.u32 	%r129, %r23;
$L__BB3_13:
	add.s32 	%r36, %r128, 1;
	or.b32  	%r88, %r36, %r27;
	or.b32  	%r89, %r88, %r25;
	setp.lt.s32 	%p12, %r89, 0;
	@%p12 bra 	$L__BB3_16;
	setp.gt.s32 	%p13, %r27, %r11;
	setp.gt.s32 	%p14, %r25, %r12;
	setp.gt.s32 	%p15, %r36, %r10;
	or.pred  	%p16, %p15, %p13;
	or.pred  	%p17, %p16, %p14;
	@%p17 bra 	$L__BB3_16;
	add.s32 	%r90, %r127, -1;
	cvt.u64.u32 	%rd28, %r90;
	mad.lo.s64 	%rd29, %rd14, %rd28, %rd98;
	shl.b64 	%rd30, %rd29, 3;
	add.s64 	%rd27, %rd16, %rd30;
	// begin inline asm
	ld.global.nc.f64 %fd27, [%rd27];
	// end inline asm
	sub.s32 	%r91, %r18, %r130;
	add.s32 	%r92, %r91, %r29;
	cvt.s64.s32 	%rd31, %r92;
	add.s64 	%rd32, %rd10, %rd31;
	mad.lo.s64 	%rd33, %rd32, %rd14, %rd98;
	shl.b64 	%rd34, %rd33, 3;
	add.s64 	%rd35, %rd1, %rd34;
	ld.global.nc.f64 	%fd28, [%rd35];
	fma.rn.f64 	%fd53, %fd27, %fd28, %fd53;
$L__BB3_16:
	add.s32 	%r37, %r128, -2;
	or.b32  	%r93, %r128, %r27;
	or.b32  	%r94, %r93, %r25;
	setp.lt.s32 	%p18, %r94, 0;
	@%p18 bra 	$L__BB3_19;
	setp.gt.s32 	%p19, %r27, %r11;
	setp.gt.s32 	%p20, %r25, %r12;
	setp.gt.s32 	%p21, %r128, %r10;
	or.pred  	%p22, %p21, %p19;
	or.pred  	%p23, %p22, %p20;
	@%p23 bra 	$L__BB3_19;
	cvt.u64.u32 	%rd37, %r127;
	mad.lo.s64 	%rd38, %rd14, %rd37, %rd98;
	shl.b64 	%rd39, %rd38, 3;
	add.s64 	%rd36, %rd16, %rd39;
	// begin inline asm
	ld.global.nc.f64 %fd29, [%rd36];
	// end inline asm
	not.b32 	%r95, %r130;
	add.s32 	%r96, %r95, %r18;
	add.s32 	%r97, %r96, %r29;
	cvt.s64.s32 	%rd40, %r97;
	add.s64 	%rd41, %rd10, %rd40;
	mad.lo.s64 	%rd42, %rd41, %rd14, %rd98;
	shl.b64 	%rd43, %rd42, 3;
	add.s64 	%rd44, %rd1, %rd43;
	ld.global.nc.f64 	%fd30, [%rd44];
	fma.rn.f64 	%fd53, %fd29, %fd30, %fd53;
$L__BB3_19:
	add.s32 	%r38, %r128, -1;
	or.b32  	%r98, %r38, %r27;
	or.b32  	%r99, %r98, %r25;
	setp.lt.s32 	%p24, %r99, 0;
	@%p24 bra 	$L__BB3_22;
	setp.gt.s32 	%p25, %r27, %r11;
	setp.gt.s32 	%p26, %r25, %r12;
	setp.gt.s32 	%p27, %r38, %r10;
	or.pred  	%p28, %p27, %p25;
	or.pred  	%p29, %p28, %p26;
	@%p29 bra 	$L__BB3_22;
	add.s32 	%r100, %r127, 1;
	cvt.u64.u32 	%rd46, %r100;
	mad.lo.s64 	%rd47, %rd14, %rd46, %rd98;
	shl.b64 	%rd48, %rd47, 3;
	add.s64 	%rd45, %rd16, %rd48;
	// begin inline asm
	ld.global.nc.f64 %fd31, [%rd45];
	// end inline asm
	sub.s32 	%r101, %r18, %r130;
	add.s32 	%r102, %r101, %r29;
	add.s32 	%r103, %r102, -2;
	cvt.s64.s32 	%rd49, %r103;
	add.s64 	%rd50, %rd10, %rd49;
	mad.lo.s64 	%rd51, %rd50, %rd14, %rd98;
	shl.b64 	%rd52, %rd51, 3;
	add.s64 	%rd53, %rd1, %rd52;
	ld.global.nc.f64 	%fd32, [%rd53];
	fma.rn.f64 	%fd53, %fd31, %fd32, %fd53;
$L__BB3_22:
	or.b32  	%r104, %r37, %r27;
	or.b32  	%r105, %r104, %r25;
	setp.lt.s32 	%p30, %r105, 0;
	@%p30 bra 	$L__BB3_25;
	setp.gt.s32 	%p31, %r27, %r11;
	setp.gt.s32 	%p32, %r25, %r12;
	setp.gt.s32 	%p33, %r37, %r10;
	or.pred  	%p34, %p33, %p31;
	or.pred  	%p35, %p34, %p32;
	@%p35 bra 	$L__BB3_25;
	add.s32 	%r106, %r127, 2;
	cvt.u64.u32 	%rd55, %r106;
	mad.lo.s64 	%rd56, %rd14, %rd55, %rd98;
	shl.b64 	%rd57, %rd56, 3;
	add.s64 	%rd54, %rd16, %rd57;
	// begin inline asm
	ld.global.nc.f64 %fd33, [%rd54];
	// end inline asm
	sub.s32 	%r107, %r18, %r130;
	add.s32 	%r108, %r107, %r29;
	add.s32 	%r109, %r108, -3;
	cvt.s64.s32 	%rd58, %r109;
	add.s64 	%rd59, %rd10, %rd58;
	mad.lo.s64 	%rd60, %rd59, %rd14, %rd98;
	shl.b64 	%rd61, %rd60, 3;
	add.s64 	%rd62, %rd1, %rd61;
	ld.global.nc.f64 	%fd34, [%rd62];
	fma.rn.f64 	%fd53, %fd33, %fd34, %fd53;
$L__BB3_25:
	add.s32 	%r130, %r130, 4;
	add.s32 	%r129, %r129, 4;
	add.s32 	%r128, %r128, -4;
	add.s32 	%r127, %r127, 4;
	setp.ne.s32 	%p36, %r129, 0;
	mov.u32 	%r131, %r22;
	@%p36 bra 	$L__BB3_13;
$L__BB3_26:
	setp.eq.s32 	%p37, %r21, 0;
	@%p37 bra 	$L__BB3_38;
	sub.s32 	%r44, %r18, %r131;
	or.b32  	%r110, %r44, %r27;
	or.b32  	%r111, %r110, %r25;
	setp.lt.s32 	%p38, %r111, 0;
	@%p38 bra 	$L__BB3_30;
	setp.gt.s32 	%p39, %r27, %r11;
	setp.gt.s32 	%p40, %r25, %r12;
	setp.gt.s32 	%p41, %r44, %r10;
	or.pred  	%p42, %p41, %p39;
	or.pred  	%p43, %p42, %p40;
	@%p43 bra 	$L__BB3_30;
	add.s32 	%r112, %r131, %r28;
	cvt.u64.u32 	%rd64, %r112;
	mad.lo.s64 	%rd65, %rd14, %rd64, %rd98;
	shl.b64 	%rd66, %rd65, 3;
	add.s64 	%rd63, %rd16, %rd66;
	// begin inline asm
	ld.global.nc.f64 %fd35, [%rd63];
	// end inline asm
	add.s32 	%r113, %r44, %r29;
	cvt.s64.s32 	%rd67, %r113;
	add.s64 	%rd68, %rd10, %rd67;
	mad.lo.s64 	%rd69, %rd68, %rd14, %rd98;
	shl.b64 	%rd70, %rd69, 3;
	add.s64 	%rd71, %rd1, %rd70;
	ld.global.nc.f64 	%fd36, [%rd71];
	fma.rn.f64 	%fd53, %fd35, %fd36, %fd53;
$L__BB3_30:
	setp.eq.s32 	%p44, %r21, 1;
	add.s32 	%r45, %r131, 1;
	@%p44 bra 	$L__BB3_38;
	sub.s32 	%r46, %r18, %r45;
	or.b32  	%r114, %r46, %r27;
	or.b32  	%r115, %r114, %r25;
	setp.lt.s32 	%p45, %r115, 0;
	@%p45 bra 	$L__BB3_34;
	setp.gt.s32 	%p46, %r27, %r11;
	setp.gt.s32 	%p47, %r25, %r12;
	setp.gt.s32 	%p48, %r46, %r10;
	or.pred  	%p49, %p48, %p46;
	or.pred  	%p50, %p49, %p47;
	@%p50 bra 	$L__BB3_34;
	add.s32 	%r116, %r131, %r28;
	add.s32 	%r117, %r116, 1;
	cvt.u64.u32 	%rd73, %r117;
	mad.lo.s64 	%rd74, %rd14, %rd73, %rd98;
	shl.b64 	%rd75, %rd74, 3;
	add.s64 	%rd72, %rd16, %rd75;
	// begin inline asm
	ld.global.nc.f64 %fd37, [%rd72];
	// end inline asm
	add.s32 	%r118, %r46, %r29;
	cvt.s64.s32 	%rd76, %r118;
	add.s64 	%rd77, %rd10, %rd76;
	mad.lo.s64 	%rd78, %rd77, %rd14, %rd98;
	shl.b64 	%rd79, %rd78, 3;
	add.s64 	%rd80, %rd1, %rd79;
	ld.global.nc.f64 	%fd38, [%rd80];
	fma.rn.f64 	%fd53, %fd37, %fd38, %fd53;
$L__BB3_34:
	setp.eq.s32 	%p51, %r21, 2;
	add.s32 	%r47, %r131, 2;
	@%p51 bra 	$L__BB3_38;
	sub.s32 	%r48, %r18, %r47;
	or.b32  	%r119, %r48, %r27;
	or.b32  	%r120, %r119, %r25;
	setp.lt.s32 	%p52, %r120, 0;
	@%p52 bra 	$L__BB3_38;
	setp.gt.s32 	%p53, %r27, %r11;
	setp.gt.s32 	%p54, %r25, %r12;
	setp.gt.s32 	%p55, %r48, %r10;
	or.pred  	%p56, %p55, %p53;
	or.pred  	%p57, %p56, %p54;
	@%p57 bra 	$L__BB3_38;
	add.s32 	%r121, %r47, %r28;
	cvt.u64.u32 	%rd82, %r121;
	mad.lo.s64 	%rd83, %rd14, %rd82, %rd98;
	shl.b64 	%rd84, %rd83, 3;
	add.s64 	%rd81, %rd16, %rd84;
	// begin inline asm
	ld.global.nc.f64 %fd39, [%rd81];
	// end inline asm
	add.s32 	%r122, %r48, %r29;
	cvt.s64.s32 	%rd85, %r122;
	add.s64 	%rd86, %rd10, %rd85;
	mad.lo.s64 	%rd87, %rd86, %rd14, %rd98;
	shl.b64 	%rd88, %rd87, 3;
	add.s64 	%rd89, %rd1, %rd88;
	ld.global.nc.f64 	%fd40, [%rd89];
	fma.rn.f64 	%fd53, %fd39, %fd40, %fd53;
$L__BB3_38:
	add.s32 	%r126, %r126, 1;
	setp.ne.s32 	%p58, %r126, %r5;
	@%p58 bra 	$L__BB3_10;
$L__BB3_39:
	add.s32 	%r125, %r125, 1;
	setp.ne.s32 	%p59, %r125, %r6;
	@%p59 bra 	$L__BB3_8;
$L__BB3_40:
	add.s64 	%rd98, %rd98, 1;
	setp.gt.u64 	%p60, %rd14, %rd98;
	@%p60 bra 	$L__BB3_6;
$L__BB3_41:
	ld.param.u64 	%rd96, [conv3_bp_data_Float64_param_2];
	mad.lo.s32 	%r123, %r80, %r2, %r79;
	mad.lo.s32 	%r124, %r123, %r1, %r15;
	cvt.s64.s32 	%rd90, %r124;
	shr.s64 	%rd91, %rd11, 32;
	add.s64 	%rd92, %rd91, %rd90;
	cvta.to.global.u64 	%rd93, %rd96;
	shl.b64 	%rd94, %rd92, 3;
	add.s64 	%rd95, %rd93, %rd94;
	st.global.f64 	[%rd95], %fd53;
$L__BB3_42:
	ret;

}
	// .globl	conv3_bp_filter_Float32
.visible .entry conv3_bp_filter_Float32(
	.param .u64 .ptr .align 1 conv3_bp_filter_Float32_param_0,
	.param .u64 conv3_bp_filter_Float32_param_1,
	.param .u64 .ptr .align 1 conv3_bp_filter_Float32_param_2,
	.param .u64 .ptr .align 1 conv3_bp_filter_Float32_param_3,
	.param .u64 .ptr .align 1 conv3_bp_filter_Float32_param_4
)
{
	.reg .pred 	%p<61>;
	.reg .b32 	%r<120>;
	.reg .b32 	%f<57>;
	.reg .b64 	%rd<86>;

	ld.param.u64 	%rd20, [conv3_bp_filter_Float32_param_0];
	ld.param.u64 	%rd17, [conv3_bp_filter_Float32_param_1];
	ld.param.u64 	%rd19, [conv3_bp_filter_Float32_param_3];
	ld.param.u64 	%rd21, [conv3_bp_filter_Float32_param_4];
	cvta.to.global.u64 	%rd1, %rd21;
	cvta.to.global.u64 	%rd2, %rd20;
	ld.global.u32 	%r1, [%rd2];
	ld.global.u32 	%r2, [%rd2+8];
	ld.global.u32 	%r3, [%rd2+16];
	ld.global.u32 	%r4, [%rd2+32];
	ld.global.u32 	%r5, [%rd2+40];
	ld.global.u32 	%r6, [%rd2+48];
	ld.global.u32 	%r7, [%rd2+64];
	ld.global.u32 	%r8, [%rd2+72];
	ld.global.u32 	%r9, [%rd2+80];
	sub.s32 	%r44, %r1, %r4;
	sub.s32 	%r45, %r2, %r5;
	sub.s32 	%r46, %r3, %r6;
	ld.global.u32 	%r47, [%rd2+96];
	ld.global.u32 	%r48, [%rd2+104];
	ld.global.u32 	%r49, [%rd2+112];
	shl.b32 	%r50, %r47, 1;
	shl.b32 	%r51, %r48, 1;
	shl.b32 	%r52, %r49, 1;
	add.s32 	%r53, %r44, %r50;
	add.s32 	%r54, %r45, %r51;
	add.s32 	%r55, %r46, %r52;
	div.s32 	%r10, %r53, %r7;
	div.s32 	%r11, %r54, %r8;
	div.s32 	%r12, %r55, %r9;
	add.s32 	%r13, %r10, 1;
	mov.u32 	%r56, %ntid.x;
	mov.u32 	%r57, %ntid.y;
	mov.u32 	%r58, %ntid.z;
	mov.u32 	%r59, %ctaid.x;
	mov.u32 	%r60, %ctaid.y;
	mov.u32 	%r61, %ctaid.z;
	mov.u32 	%r62, %tid.x;
	mov.u32 	%r63, %tid.y;
	mov.u32 	%r64, %tid.z;
	mad.lo.s32 	%r65, %r56, %r59, %r62;
	mad.lo.s32 	%r14, %r57, %r60, %r63;
	mad.lo.s32 	%r15, %r58, %r61, %r64;
	cvt.u64.u32 	%rd3, %r65;
	and.b64  	%rd22, %rd17, -4294967296;
	setp.ne.s64 	%p1, %rd22, 0;
	@%p1 bra 	$L__BB4_2;
	cvt.u32.u64 	%r66, %rd17;
	cvt.u32.u64 	%r67, %rd3;
	div.u32 	%r68, %r67, %r66;
	mul.lo.s32 	%r69, %r68, %r66;
	sub.s32 	%r70, %r67, %r69;
	cvt.u64.u32 	%rd81, %r68;
	cvt.u64.u32 	%rd82, %r70;
	bra.uni 	$L__BB4_3;
$L__BB4_2:
	div.u64 	%rd81, %rd3, %rd17;
	mul.lo.s64 	%rd23, %rd81, %rd17;
	sub.s64 	%rd82, %rd3, %rd23;
$L__BB4_3:
	cvt.u32.u64 	%r16, %rd81;
	setp.ge.s32 	%p2, %r16, %r4;
	setp.ge.s32 	%p3, %r14, %r5;
	or.pred  	%p4, %p2, %p3;
	setp.ge.s32 	%p5, %r15, %r6;
	or.pred  	%p6, %p4, %p5;
	@%p6 bra 	$L__BB4_43;
	ld.global.u64 	%rd85, [%rd2+24];
	setp.eq.s64 	%p7, %rd85, 0;
	mov.f32 	%f53, 0f00000000;
	@%p7 bra 	$L__BB4_42;
	and.b32  	%r17, %r13, 3;
	and.b32  	%r18, %r13, -4;
	mov.f32 	%f53, 0f00000000;
	mov.b64 	%rd84, 0;
	mad.lo.s32 	%r72, %r13, %r11, %r13;
	mad.lo.s32 	%r73, %r72, %r12, %r72;
$L__BB4_6:
	setp.lt.s32 	%p8, %r12, 0;
	@%p8 bra 	$L__BB4_41;
	cvt.u64.u32 	%rd25, %r73;
	mul.lo.s64 	%rd13, %rd84, %rd25;
	mov.b32 	%r114, 0;
$L__BB4_8:
	setp.lt.s32 	%p9, %r11, 0;
	@%p9 bra 	$L__BB4_39;
	mad.lo.s32 	%r20, %r114, %r9, %r15;
	cvt.u32.u64 	%r75, %rd84;
	mad.lo.s32 	%r76, %r75, %r3, %r20;
	mul.lo.s32 	%r21, %r76, %r2;
	mov.b32 	%r115, 0;
$L__BB4_10:
	mov.u32 	%r22, %r115;
	setp.lt.s32 	%p10, %r10, 0;
	@%p10 bra 	$L__BB4_38;
	setp.lt.u32 	%p11, %r10, 3;
	mad.lo.s32 	%r23, %r22, %r8, %r14;
	add.s32 	%r78, %r21, %r23;
	mul.lo.s32 	%r24, %r78, %r1;
	mad.lo.s32 	%r79, %r114, %r11, %r114;
	add.s32 	%r80, %r22, %r79;
	mul.lo.s32 	%r25, %r80, %r13;
	mov.b32 	%r119, 0;
	@%p11 bra 	$L__BB4_26;
	and.b32  	%r82, %r13, -4;
	neg.s32 	%r117, %r82;
	add.s32 	%r116, %r25, 1;
	mov.b32 	%r118, 0;
$L__BB4_13:
	mad.lo.s32 	%r31, %r118, %r7, %r16;
	or.b32  	%r83, %r31, %r23;
	or.b32  	%r84, %r83, %r20;
	setp.lt.s32 	%p12, %r84, 0;
	@%p12 bra 	$L__BB4_16;
	setp.ge.s32 	%p13, %r23, %r2;
	setp.ge.s32 	%p14, %r20, %r3;
	setp.ge.s32 	%p15, %r31, %r1;
	or.pred  	%p16, %p15, %p13;
	or.pred  	%p17, %p16, %p14;
	@%p17 bra 	$L__BB4_16;
	add.s32 	%r85, %r31, %r24;
	mul.wide.s32 	%rd27, %r85, 4;
	add.s64 	%rd26, %rd19, %rd27;
	// begin inline asm
	ld.global.nc.f32 %f27, [%rd26];
	// end inline asm
	add.s32 	%r86, %r116, -1;
	cvt.u64.u32 	%rd28, %r86;
	add.s64 	%rd29, %rd13, %rd28;
	mad.lo.s64 	%rd30, %rd29, %rd17, %rd82;
	shl.b64 	%rd31, %rd30, 2;
	add.s64 	%rd32, %rd1, %rd31;
	ld.global.nc.f32 	%f28, [%rd32];
	fma.rn.f32 	%f53, %f27, %f28, %f53;
$L__BB4_16:
	add.s32 	%r32, %r31, %r7;
	or.b32  	%r87, %r32, %r23;
	or.b32  	%r88, %r87, %r20;
	setp.lt.s32 	%p18, %r88, 0;
	@%p18 bra 	$L__BB4_19;
	setp.ge.s32 	%p19, %r23, %r2;
	setp.ge.s32 	%p20, %r20, %r3;
	setp.ge.s32 	%p21, %r32, %r1;
	or.pred  	%p22, %p21, %p19;
	or.pred  	%p23, %p22, %p20;
	@%p23 bra 	$L__BB4_19;
	add.s32 	%r89, %r32, %r24;
	mul.wide.s32 	%rd34, %r89, 4;
	add.s64 	%rd33, %rd19, %rd34;
	// begin inline asm
	ld.global.nc.f32 %f29, [%rd33];
	// end inline asm
	cvt.u64.u32 	%rd35, %r116;
	add.s64 	%rd36, %rd13, %rd35;
	mad.lo.s64 	%rd37, %rd36, %rd17, %rd82;
	shl.b64 	%rd38, %rd37, 2;
	add.s64 	%rd39, %rd1, %rd38;
	ld.global.nc.f32 	%f30, [%rd39];
	fma.rn.f32 	%f53, %f29, %f30, %f53;
$L__BB4_19:
	add.s32 	%r33, %r32, %r7;
	or.b32  	%r90, %r33, %r23;
	or.b32  	%r91, %r90, %r20;
	setp.lt.s32 	%p24, %r91, 0;
	@%p24 bra 	$L__BB4_22;
	setp.ge.s32 	%p25, %r23, %r2;
	setp.ge.s32 	%p26, %r20, %r3;
	setp.ge.s32 	%p27, %r33, %r1;
	or.pred  	%p28, %p27, %p25;
	or.pred  	%p29, %p28, %p26;
	@%p29 bra 	$L__BB4_22;
	add.s32 	%r92, %r33, %r24;
	mul.wide.s32 	%rd41, %r92, 4;
	add.s64 	%rd40, %rd19, %rd41;
	// begin inline asm
	ld.global.nc.f32 %f31, [%rd40];
	// end inline asm
	add.s32 	%r93, %r116, 1;
	cvt.u64.u32 	%rd42, %r93;
	add.s64 	%rd43, %rd13, %rd42;
	mad.lo.s64 	%rd44, %rd43, %rd17, %rd82;
	shl.b64 	%rd45, %rd44, 2;
	add.s64 	%rd46, %rd1, %rd45;
	ld.global.nc.f32 	%f32, [%rd46];
	fma.rn.f32 	%f53, %f31, %f32, %f53;
$L__BB4_22:
	add.s32 	%r34, %r33, %r7;
	or.b32  	%r94, %r34, %r23;
	or.b32  	%r95, %r94, %r20;
	setp.lt.s32 	%p30, %r95, 0;
	@%p30 bra 	$L__BB4_25;
	setp.ge.s32 	%p31, %r23, %r2;
	setp.ge.s32 	%p32, %r20, %r3;
	setp.ge.s32 	%p33, %r34, %r1;
	or.pred  	%p34, %p33, %p31;
	or.pred  	%p35, %p34, %p32;
	@%p35 bra 	$L__BB4_25;
	add.s32 	%r96, %r34, %r24;
	mul.wide.s32 	%rd48, %r96, 4;
	add.s64 	%rd47, %rd19, %rd48;
	// begin inline asm
	ld.global.nc.f32 %f33, [%rd47];
	// end inline asm
	add.s32 	%r97, %r116, 2;
	cvt.u64.u32 	%rd49, %r97;
	add.s64 	%rd50, %rd13, %rd49;
	mad.lo.s64 	%rd51, %rd50, %rd17, %rd82;
	shl.b64 	%rd52, %rd51, 2;
	add.s64 	%rd53, %rd1, %rd52;
	ld.global.nc.f32 	%f34, [%rd53];
	fma.rn.f32 	%f53, %f33, %f34, %f53;
$L__BB4_25:
	add.s32 	%r118, %r118, 4;
	add.s32 	%r117, %r117, 4;
	add.s32 	%r116, %r116, 4;
	setp.ne.s32 	%p36, %r117, 0;
	mov.u32 	%r119, %r18;
	@%p36 bra 	$L__BB4_13;
$L__BB4_26:
	setp.eq.s32 	%p37, %r17, 0;
	@%p37 bra 	$L__BB4_38;
	mad.lo.s32 	%r39, %r119, %r7, %r16;
	or.b32  	%r98, %r39, %r23;
	or.b32  	%r99, %r98, %r20;
	setp.lt.s32 	%p38, %r99, 0;
	@%p38 bra 	$L__BB4_30;
	setp.ge.s32 	%p39, %r23, %r2;
	setp.ge.s32 	%p40, %r20, %r3;
	setp.ge.s32 	%p41, %r39, %r1;
	or.pred  	%p42, %p41, %p39;
	or.pred  	%p43, %p42, %p40;
	@%p43 bra 	$L__BB4_30;
	add.s32 	%r100, %r39, %r24;
	mul.wide.s32 	%rd55, %r100, 4;
	add.s64 	%rd54, %rd19, %rd55;
	// begin inline asm
	ld.global.nc.f32 %f35, [%rd54];
	// end inline asm
	add.s32 	%r101, %r119, %r25;
	cvt.u64.u32 	%rd56, %r101;
	add.s64 	%rd57, %rd13, %rd56;
	mad.lo.s64 	%rd58, %rd57, %rd17, %rd82;
	shl.b64 	%rd59, %rd58, 2;
	add.s64 	%rd60, %rd1, %rd59;
	ld.global.nc.f32 	%f36, [%rd60];
	fma.rn.f32 	%f53, %f35, %f36, %f53;
$L__BB4_30:
	setp.eq.s32 	%p44, %r17, 1;
	@%p44 bra 	$L__BB4_38;
	add.s32 	%r40, %r39, %r7;
	or.b32  	%r102, %r40, %r23;
	or.b32  	%r103, %r102, %r20;
	setp.lt.s32 	%p45, %r103, 0;
	@%p45 bra 	$L__BB4_34;
	setp.ge.s32 	%p46, %r23, %r2;
	setp.ge.s32 	%p47, %r20, %r3;
	setp.ge.s32 	%p48, %r40, %r1;
	or.pred  	%p49, %p48, %p46;
	or.pred  	%p50, %p49, %p47;
	@%p50 bra 	$L__BB4_34;
	add.s32 	%r104, %r40, %r24;
	mul.wide.s32 	%rd62, %r104, 4;
	add.s64 	%rd61, %rd19, %rd62;
	// begin inline asm
	ld.global.nc.f32 %f37, [%rd61];
	// end inline asm
	add.s32 	%r105, %r119, %r25;
	add.s32 	%r106, %r105, 1;
	cvt.u64.u32 	%rd63, %r106;
	add.s64 	%rd64, %rd13, %rd63;
	mad.lo.s64 	%rd65, %rd64, %rd17, %rd82;
	shl.b64 	%rd66, %rd65, 2;
	add.s64 	%rd67, %rd1, %rd66;
	ld.global.nc.f32 	%f38, [%rd67];
	fma.rn.f32 	%f53, %f37, %f38, %f53;
$L__BB4_34:
	setp.eq.s32 	%p51, %r17, 2;
	@%p51 bra 	$L__BB4_38;
	add.s32 	%r41, %r40, %r7;
	or.b32  	%r107, %r41, %r23;
	or.b32  	%r108, %r107, %r20;
	setp.lt.s32 	%p52, %r108, 0;
	@%p52 bra 	$L__BB4_38;
	setp.ge.s32 	%p53, %r23, %r2;
	setp.ge.s32 	%p54, %r20, %r3;
	setp.ge.s32 	%p55, %r41, %r1;
	or.pred  	%p56, %p55, %p53;
	or.pred  	%p57, %p56, %p54;
	@%p57 bra 	$L__BB4_38;
	add.s32 	%r109, %r41, %r24;
	mul.wide.s32 	%rd69, %r109, 4;
	add.s64 	%rd68, %rd19, %rd69;
	// begin inline asm
	ld.global.nc.f32 %f39, [%rd68];
	// end inline asm
	add.s32 	%r110, %r119, %r25;
	add.s32 	%r111, %r110, 2;
	cvt.u64.u32 	%rd70, %r111;
	add.s64 	%rd71, %rd13, %rd70;
	mad.lo.s64 	%rd72, %rd71, %rd17, %rd82;
	shl.b64 	%rd73, %rd72, 2;
	add.s64 	%rd74, %rd1, %rd73;
	ld.global.nc.f32 	%f40, [%rd74];
	fma.rn.f32 	%f53, %f39, %f40, %f53;
$L__BB4_38:
	add.s32 	%r115, %r22, 1;
	setp.ne.s32 	%p58, %r22, %r11;
	@%p58 bra 	$L__BB4_10;
$L__BB4_39:
	add.s32 	%r43, %r114, 1;
	setp.ne.s32 	%p59, %r114, %r12;
	mov.u32 	%r114, %r43;
	@%p59 bra 	$L__BB4_8;
	ld.global.u64 	%rd85, [%rd2+24];
$L__BB4_41:
	add.s64 	%rd84, %rd84, 1;
	setp.gt.u64 	%p60, %rd85, %rd84;
	@%p60 bra 	$L__BB4_6;
$L__BB4_42:
	ld.param.u64 	%rd80, [conv3_bp_filter_Float32_param_2];
	mad.lo.s32 	%r112, %r15, %r5, %r14;
	mad.lo.s32 	%r113, %r112, %r4, %r16;
	cvt.s64.s32 	%rd75, %r113;
	mad.lo.s64 	%rd76, %rd17, %rd75, %rd82;
	cvta.to.global.u64 	%rd77, %rd80;
	shl.b64 	%rd78, %rd76, 2;
	add.s64 	%rd79, %rd77, %rd78;
	st.global.f32 	[%rd79], %f53;
$L__BB4_43:
	ret;

}
	// .globl	conv3_bp_filter_Float64
.visible .entry conv3_bp_filter_Float64(
	.param .u64 .ptr .align 1 conv3_bp_filter_Float64_param_0,
	.param .u64 conv3_bp_filter_Float64_param_1,
	.param .u64 .ptr .align 1 conv3_bp_filter_Float64_param_2,
	.param .u64 .ptr .align 1 conv3_bp_filter_Float64_param_3,
	.param .u64 .ptr .align 1 conv3_bp_filter_Float64_param_4
)
{
	.reg .pred 	%p<61>;
	.reg .b32 	%r<133>;
	.reg .b64 	%rd<86>;
	.reg .b64 	%fd<57>;

	ld.param.u64 	%rd20, [conv3_bp_filter_Float64_param_0];
	ld.param.u64 	%rd17, [conv3_bp_filter_Float64_param_1];
	ld.param.u64 	%rd19, [conv3_bp_filter_Float64_param_3];
	ld.param.u64 	%rd21, [conv3_bp_filter_Float64_param_4];
	cvta.to.global.u64 	%rd1, %rd21;
	cvta.to.global.u64 	%rd2, %rd20;
	ld.global.u32 	%r1, [%rd2];
	ld.global.u32 	%r2, [%rd2+8];
	ld.global.u32 	%r3, [%rd2+16];
	ld.global.u32 	%r4, [%rd2+32];
	ld.global.u32 	%r5, [%rd2+40];
	ld.global.u32 	%r6, [%rd2+48];
	ld.global.u32 	%r7, [%rd2+64];
	ld.global.u32 	%r8, [%rd2+72];
	ld.global.u32 	%r9, [%rd2+80];
	sub.s32 	%r45, %r1, %r4;
	sub.s32 	%r46, %r2, %r5;
	sub.s32 	%r47, %r3, %r6;
	ld.global.u32 	%r48, [%rd2+96];
	ld.global.u32 	%r49, [%rd2+104];
	ld.global.u32 	%r50, [%rd2+112];
	shl.b32 	%r51, %r48, 1;
	shl.b32 	%r52, %r49, 1;
	shl.b32 	%r53, %r50, 1;
	add.s32 	%r54, %r45, %r51;
	add.s32 	%r55, %r46, %r52;
	add.s32 	%r56, %r47, %r53;
	div.s32 	%r10, %r54, %r7;
	div.s32 	%r11, %r55, %r8;
	div.s32 	%r12, %r56, %r9;
	add.s32 	%r13, %r10, 1;
	mov.u32 	%r57, %ntid.x;
	mov.u32 	%r58, %ntid.y;
	mov.u32 	%r59, %ntid.z;
	mov.u32 	%r60, %ctaid.x;
	mov.u32 	%r61, %ctaid.y;
	mov.u32 	%r62, %ctaid.z;
	mov.u32 	%r63, %tid.x;
	mov.u32 	%r64, %tid.y;
	mov.u32 	%r65, %tid.z;
	mad.lo.s32 	%r66, %r57, %r60, %r63;
	mad.lo.s32 	%r14, %r58, %r61, %r64;
	mad.lo.s32 	%r15, %r59, %r62, %r65;
	cvt.u64.u32 	%rd3, %r66;
	and.b64  	%rd22, %rd17, -4294967296;
	setp.ne.s64 	%p1, %rd22, 0;
	@%p1 bra 	$L__BB5_2;
	cvt.u32.u64 	%r67, %rd17;
	cvt.u32.u64 	%r68, %rd3;
	div.u32 	%r69, %r68, %r67;
	mul.lo.s32 	%r70, %r69, %r67;
	sub.s32 	%r71, %r68, %r70;
	cvt.u64.u32 	%rd81, %r69;
	cvt.u64.u32 	%rd82, %r71;
	bra.uni 	$L__BB5_3;
$L__BB5_2:
	div.u64 	%rd81, %rd3, %rd17;
	mul.lo.s64 	%rd23, %rd81, %rd17;
	sub.s64 	%rd82, %rd3, %rd23;
$L__BB5_3:
	cvt.u32.u64 	%r16, %rd81;
	setp.ge.s32 	%p2, %r16, %r4;
	setp.ge.s32 	%p3, %r14, %r5;
	or.pred  	%p4, %p2, %p3;
	setp.ge.s32 	%p5, %r15, %r6;
	or.pred  	%p6, %p4, %p5;
	@%p6 bra 	$L__BB5_43;
	ld.global.u64 	%rd85, [%rd2+24];
	setp.eq.s64 	%p7, %rd85, 0;
	mov.f64 	%fd53, 0d0000000000000000;
	@%p7 bra 	$L__BB5_42;
	and.b32  	%r17, %r13, 3;
	and.b32  	%r18, %r13, -4;
	mov.f64 	%fd53, 0d0000000000000000;
	mov.b64 	%rd84, 0;
	mad.lo.s32 	%r73, %r10, %r11, %r10;
	add.s32 	%r74, %r11, %r73;
	mad.lo.s32 	%r75, %r12, %r74, %r12;
	add.s32 	%r76, %r74, %r75;
	add.s32 	%r77, %r76, 1;
$L__BB5_6:
	setp.lt.s32 	%p8, %r12, 0;
	@%p8 bra 	$L__BB5_41;
	cvt.u64.u32 	%rd25, %r77;
	mul.lo.s64 	%rd13, %rd84, %rd25;
	mov.b32 	%r127, 0;
$L__BB5_8:
	setp.lt.s32 	%p9, %r11, 0;
	@%p9 bra 	$L__BB5_39;
	mad.lo.s32 	%r20, %r127, %r9, %r15;
	cvt.u32.u64 	%r79, %rd84;
	mad.lo.s32 	%r80, %r79, %r3, %r20;
	mul.lo.s32 	%r21, %r80, %r2;
	mov.b32 	%r128, 0;
$L__BB5_10:
	mov.u32 	%r22, %r128;
	setp.lt.s32 	%p10, %r10, 0;
	@%p10 bra 	$L__BB5_38;
	setp.lt.u32 	%p11, %r10, 3;
	mad.lo.s32 	%r23, %r22, %r8, %r14;
	add.s32 	%r82, %r21, %r23;
	mul.lo.s32 	%r24, %r82, %r1;
	mad.lo.s32 	%r83, %r127, %r11, %r127;
	add.s32 	%r84, %r22, %r83;
	add.s32 	%r25, %r10, 1;
	mad.lo.s32 	%r26, %r84, %r10, %r84;
	mov.b32 	%r132, 0;
	@%p11 bra 	$L__BB5_26;
	and.b32  	%r86, %r25, -4;
	neg.s32 	%r130, %r86;
	add.s32 	%r129, %r26, 1;
	mov.b32 	%r131, 0;
$L__BB5_13:
	mad.lo.s32 	%r32, %r131, %r7, %r16;
	or.b32  	%r87, %r32, %r23;
	or.b32  	%r88, %r87, %r20;
	setp.lt.s32 	%p12, %r88, 0;
	@%p12 bra 	$L__BB5_16;
	setp.ge.s32 	%p13, %r23, %r2;
	setp.ge.s32 	%p14, %r20, %r3;
	setp.ge.s32 	%p15, %r32, %r1;
	or.pred  	%p16, %p15, %p13;
	or.pred  	%p17, %p16, %p14;
	@%p17 bra 	$L__BB5_16;
	add.s32 	%r89, %r32, %r24;
	mul.wide.s32 	%rd27, %r89, 8;
	add.s64 	%rd26, %rd19, %rd27;
	// begin inline asm
	ld.global.nc.f64 %fd27, [%rd26];
	// end inline asm
	add.s32 	%r90, %r129, -1;
	cvt.u64.u32 	%rd28, %r90;
	add.s64 	%rd29, %rd13, %rd28;
	mad.lo.s64 	%rd30, %rd29, %rd17, %rd82;
	shl.b64 	%rd31, %rd30, 3;
	add.s64 	%rd32, %rd1, %rd31;
	ld.global.nc.f64 	%fd28, [%rd32];
	fma.rn.f64 	%fd53, %fd27, %fd28, %fd53;
$L__BB5_16:
	add.s32 	%r33, %r32, %r7;
	or.b32  	%r91, %r33, %r23;
	or.b32  	%r92, %r91, %r20;
	setp.lt.s32 	%p18, %r92, 0;
	@%p18 bra 	$L__BB5_19;
	setp.ge.s32 	%p19, %r23, %r2;
	setp.ge.s32 	%p20, %r20, %r3;
	setp.ge.s32 	%p21, %r33, %r1;
	or.pred  	%p22, %p21, %p19;
	or.pred  	%p23, %p22, %p20;
	@%p23 bra 	$L__BB5_19;
	add.s32 	%r93, %r33, %r24;
	mul.wide.s32 	%rd34, %r93, 8;
	add.s64 	%rd33, %rd19, %rd34;
	// begin inline asm
	ld.global.nc.f64 %fd29, [%rd33];
	// end inline asm
	cvt.u64.u32 	%rd35, %r129;
	add.s64 	%rd36, %rd13, %rd35;
	mad.lo.s64 	%rd37, %rd36, %rd17, %rd82;
	shl.b64 	%rd38, %rd37, 3;
	add.s64 	%rd39, %rd1, %rd38;
	ld.global.nc.f64 	%fd30, [%rd39];
	fma.rn.f64 	%fd53, %fd29, %fd30, %fd53;
$L__BB5_19:
	add.s32 	%r34, %r33, %r7;
	or.b32  	%r94, %r34, %r23;
	or.b32  	%r95, %r94, %r20;
	setp.lt.s32 	%p24, %r95, 0;
	@%p24 bra 	$L__BB5_22;
	setp.ge.s32 	%p25, %r23, %r2;
	setp.ge.s32 	%p26, %r20, %r3;
	setp.ge.s32 	%p27, %r34, %r1;
	or.pred  	%p28, %p27, %p25;
	or.pred  	%p29, %p28, %p26;
	@%p29 bra 	$L__BB5_22;
	add.s32 	%r96, %r34, %r24;
	mul.wide.s32 	%rd41, %r96, 8;
	add.s64 	%rd40, %rd19, %rd41;
	// begin inline asm
	ld.global.nc.f64 %fd31, [%rd40];
	// end inline asm
	add.s32 	%r97, %r129, 1;
	cvt.u64.u32 	%rd42, %r97;
	add.s64 	%rd43, %rd13, %rd42;
	mad.lo.s64 	%rd44, %rd43, %rd17, %rd82;
	shl.b64 	%rd45, %rd44, 3;
	add.s64 	%rd46, %rd1, %rd45;
	ld.global.nc.f64 	%fd32, [%rd46];
	fma.rn.f64 	%fd53, %fd31, %fd32, %fd53;
$L__BB5_22:
	add.s32 	%r35, %r34, %r7;
	or.b32  	%r98, %r35, %r23;
	or.b32  	%r99, %r98, %r20;
	setp.lt.s32 	%p30, %r99, 0;
	@%p30 bra 	$L__BB5_25;
	setp.ge.s32 	%p31, %r23, %r2;
	setp.ge.s32 	%p32, %r20, %r3;
	setp.ge.s32 	%p33, %r35, %r1;
	or.pred  	%p34, %p33, %p31;
	or.pred  	%p35, %p34, %p32;
	@%p35 bra 	$L__BB5_25;
	add.s32 	%r100, %r35, %r24;
	mul.wide.s32 	%rd48, %r100, 8;
	add.s64 	%rd47, %rd19, %rd48;
	// begin inline asm
	ld.global.nc.f64 %fd33, [%rd47];
	// end inline asm
	add.s32 	%r101, %r129, 2;
	cvt.u64.u32 	%rd49, %r101;
	add.s64 	%rd50, %rd13, %rd49;
	mad.lo.s64 	%rd51, %rd50, %rd17, %rd82;
	shl.b64 	%rd52, %rd51, 3;
	add.s64 	%rd53, %rd1, %rd52;
	ld.global.nc.f64 	%fd34, [%rd53];
	fma.rn.f64 	%fd53, %fd33, %fd34, %fd53;
$L__BB5_25:
	add.s32 	%r131, %r131, 4;
	add.s32 	%r130, %r130, 4;
	add.s32 	%r129, %r129, 4;
	setp.ne.s32 	%p36, %r130, 0;
	mov.u32 	%r132, %r18;
	@%p36 bra 	$L__BB5_13;
$L__BB5_26:
	setp.eq.s32 	%p37, %r17, 0;
	@%p37 bra 	$L__BB5_38;
	mad.lo.s32 	%r40, %r132, %r7, %r16;
	or.b32  	%r102, %r40, %r23;
	or.b32  	%r103, %r102, %r20;
	setp.lt.s32 	%p38, %r103, 0;
	@%p38 bra 	$L__BB5_30;
	setp.ge.s32 	%p39, %r23, %r2;
	setp.ge.s32 	%p40, %r20, %r3;
	setp.ge.s32 	%p41, %r40, %r1;
	or.pred  	%p42, %p41, %p39;
	or.pred  	%p43, %p42, %p40;
	@%p43 bra 	$L__BB5_30;
	add.s32 	%r104, %r40, %r24;
	mul.wide.s32 	%rd55, %r104, 8;
	add.s64 	%rd54, %rd19, %rd55;
	// begin inline asm
	ld.global.nc.f64 %fd35, [%rd54];
	// end inline asm
	mad.lo.s32 	%r105, %r127, %r11, %r127;
	add.s32 	%r106, %r22, %r105;
	mad.lo.s32 	%r107, %r106, %r10, %r106;
	add.s32 	%r108, %r132, %r107;
	cvt.u64.u32 	%rd56, %r108;
	add.s64 	%rd57, %rd13, %rd56;
	mad.lo.s64 	%rd58, %rd57, %rd17, %rd82;
	shl.b64 	%rd59, %rd58, 3;
	add.s64 	%rd60, %rd1, %rd59;
	ld.global.nc.f64 	%fd36, [%rd60];
	fma.rn.f64 	%fd53, %fd35, %fd36, %fd53;
$L__BB5_30:
	setp.eq.s32 	%p44, %r17, 1;
	@%p44 bra 	$L__BB5_38;
	add.s32 	%r41, %r40, %r7;
	or.b32  	%r109, %r41, %r23;
	or.b32  	%r110, %r109, %r20;
	setp.lt.s32 	%p45, %r110, 0;
	@%p45 bra 	$L__BB5_34;
	setp.ge.s32 	%p46, %r23, %r2;
	setp.ge.s32 	%p47, %r20, %r3;
	setp.ge.s32 	%p48, %r41, %r1;
	or.pred  	%p49, %p48, %p46;
	or.pred  	%p50, %p49, %p47;
	@%p50 bra 	$L__BB5_34;
	add.s32 	%r111, %r41, %r24;
	mul.wide.s32 	%rd62, %r111, 8;
	add.s64 	%rd61, %rd19, %rd62;
	// begin inline asm
	ld.global.nc.f64 %fd37, [%rd61];
	// end inline asm
	mad.lo.s32 	%r112, %r127, %r11, %r127;
	add.s32 	%r113, %r22, %r112;
	mad.lo.s32 	%r114, %r113, %r10, %r113;
	add.s32 	%r115, %r132, %r114;
	add.s32 	%r116, %r115, 1;
	cvt.u64.u32 	%rd63, %r116;
	add.s64 	%rd64, %rd13, %rd63;
	mad.lo.s64 	%rd65, %rd64, %rd17, %rd82;
	shl.b64 	%rd66, %rd65, 3;
	add.s64 	%rd67, %rd1, %rd66;
	ld.global.nc.f64 	%fd38, [%rd67];
	fma.rn.f64 	%fd53, %fd37, %fd38, %fd53;
$L__BB5_34:
	setp.eq.s32 	%p51, %r17, 2;
	@%p51 bra 	$L__BB5_38;
	add.s32 	%r42, %r41, %r7;
	or.b32  	%r117, %r42, %r23;
	or.b32  	%r118, %r117, %r20;
	setp.lt.s32 	%p52, %r118, 0;
	@%p52 bra 	$L__BB5_38;
	setp.ge.s32 	%p53, %r23, %r2;
	setp.ge.s32 	%p54, %r20, %r3;
	setp.ge.s32 	%p55, %r42, %r1;
	or.pred  	%p56, %p55, %p53;
	or.pred  	%p57, %p56, %p54;
	@%p57 bra 	$L__BB5_38;
	add.s32 	%r119, %r42, %r24;
	mul.wide.s32 	%rd69, %r119, 8;
	add.s64 	%rd68, %rd19, %rd69;
	// begin inline asm
	ld.global.nc.f64 %fd39, [%rd68];
	// end inline asm
	mad.lo.s32 	%r120, %r127, %r11, %r127;
	add.s32 	%r121, %r22, %r120;
	mad.lo.s32 	%r122, %r121, %r10, %r121;
	add.s32 	%r123, %r132, %r122;
	add.s32 	%r124, %r123, 2;
	cvt.u64.u32 	%rd70, %r124;
	add.s64 	%rd71, %rd13, %rd70;
	mad.lo.s64 	%rd72, %rd71, %rd17, %rd82;
	shl.b64 	%rd73, %rd72, 3;
	add.s64 	%rd74, %rd1, %rd73;
	ld.global.nc.f64 	%fd40, [%rd74];
	fma.rn.f64 	%fd53, %fd39, %fd40, %fd53;
$L__BB5_38:
	add.s32 	%r128, %r22, 1;
	setp.ne.s32 	%p58, %r22, %r11;
	@%p58 bra 	$L__BB5_10;
$L__BB5_39:
	add.s32 	%r44, %r127, 1;
	setp.ne.s32 	%p59, %r127, %r12;
	mov.u32 	%r127, %r44;
	@%p59 bra 	$L__BB5_8;
	ld.global.u64 	%rd85, [%rd2+24];
$L__BB5_41:
	add.s64 	%rd84, %rd84, 1;
	setp.gt.u64 	%p60, %rd85, %rd84;
	@%p60 bra 	$L__BB5_6;
$L__BB5_42:
	ld.param.u64 	%rd80, [conv3_bp_filter_Float64_param_2];
	mad.lo.s32 	%r125, %r15, %r5, %r14;
	mad.lo.s32 	%r126, %r125, %r4, %r16;
	cvt.s64.s32 	%rd75, %r126;
	mad.lo.s64 	%rd76, %rd17, %rd75, %rd82;
	cvta.to.global.u64 	%rd77, %rd80;
	shl.b64 	%rd78, %rd76, 3;
	add.s64 	%rd79, %rd77, %rd78;
	st.global.f64 	[%rd79], %fd53;
$L__BB5_43:
	ret;

}
	// .globl	pool_Float32
.visible .entry pool_Float32(
	.param .u64 .ptr .align 1 pool_Float32_param_0,
	.param .u64 .ptr .align 1 pool_Float32_param_1,
	.param .u64 .ptr .align 1 pool_Float32_param_2
)
{
	.reg .pred 	%p<119>;
	.reg .b16 	%rs<6>;
	.reg .b32 	%r<172>;
	.reg .b32 	%f<86>;
	.reg .b64 	%rd<25>;

	ld.param.u64 	%rd10, [pool_Float32_param_0];
	ld.param.u64 	%rd9, [pool_Float32_param_2];
	cvta.to.global.u64 	%rd11, %rd10;
	ld.global.u32 	%r1, [%rd11];
	ld.global.u32 	%r2, [%rd11+8];
	ld.global.u32 	%r3, [%rd11+16];
	ld.global.u32 	%r4, [%rd11+32];
	ld.global.u32 	%r5, [%rd11+40];
	ld.global.u32 	%r6, [%rd11+48];
	ld.global.u32 	%r7, [%rd11+64];
	ld.global.u32 	%r8, [%rd11+72];
	ld.global.u32 	%r9, [%rd11+80];
	sub.s32 	%r77, %r1, %r4;
	sub.s32 	%r78, %r2, %r5;
	sub.s32 	%r79, %r3, %r6;
	ld.global.u32 	%r80, [%rd11+96];
	ld.global.u32 	%r81, [%rd11+104];
	ld.global.u32 	%r82, [%rd11+112];
	shl.b32 	%r83, %r80, 1;
	shl.b32 	%r84, %r81, 1;
	shl.b32 	%r85, %r82, 1;
	add.s32 	%r86, %r77, %r83;
	add.s32 	%r87, %r78, %r84;
	add.s32 	%r88, %r79, %r85;
	div.s32 	%r10, %r86, %r7;
	div.s32 	%r11, %r87, %r8;
	div.s32 	%r12, %r88, %r9;
	add.s32 	%r13, %r10, 1;
	add.s32 	%r14, %r11, 1;
	mov.u32 	%r15, %ntid.x;
	mov.u32 	%r16, %ntid.y;
	mov.u32 	%r89, %ctaid.x;
	mov.u32 	%r90, %ctaid.y;
	mul.lo.s32 	%r17, %r15, %r89;
	mul.lo.s32 	%r18, %r16, %r90;
	mov.u32 	%r91, %nctaid.z;
	cvt.u64.u32 	%rd1, %r91;
	ld.global.u64 	%rd2, [%rd11+24];
	and.b64  	%rd12, %rd2, -4294967296;
	setp.ne.s64 	%p1, %rd12, 0;
	@%p1 bra 	$L__BB6_2;
	cvt.u32.u64 	%r92, %rd2;
	cvt.u32.u64 	%r93, %rd1;
	div.u32 	%r94, %r93, %r92;
	cvt.u64.u32 	%rd24, %r94;
	bra.uni 	$L__BB6_3;
$L__BB6_2:
	div.u64 	%rd24, %rd1, %rd2;
$L__BB6_3:
	mov.u32 	%r95, %ctaid.z;
	cvt.u16.u32 	%rs1, %r95;
	cvt.u16.u64 	%rs2, %rd24;
	div.u16 	%rs3, %rs1, %rs2;
	cvt.u32.u16 	%r19, %rs3;
	mov.u32 	%r20, %ntid.z;
	mul.lo.s16 	%rs4, %rs3, %rs2;
	sub.s16 	%rs5, %rs1, %rs4;
	cvt.u32.u16 	%r96, %rs5;
	mul.lo.s32 	%r21, %r20, %r96;
	mul.lo.s32 	%r97, %r14, %r13;
	mad.lo.s32 	%r98, %r97, %r12, %r97;
	mul.lo.s32 	%r22, %r98, %r19;
	add.s32 	%r99, %r15, -1;
	add.s32 	%r100, %r16, -1;
	add.s32 	%r101, %r20, -1;
	mad.lo.s32 	%r23, %r99, %r7, %r4;
	mad.lo.s32 	%r24, %r100, %r8, %r5;
	mad.lo.s32 	%r25, %r101, %r9, %r6;
	mul.lo.s32 	%r26, %r17, %r7;
	mul.lo.s32 	%r27, %r18, %r8;
	mul.lo.s32 	%r28, %r21, %r9;
	mov.u32 	%r29, %tid.z;
	setp.ge.s32 	%p2, %r29, %r25;
	@%p2 bra 	$L__BB6_14;
	cvta.to.global.u64 	%rd6, %rd9;
	mul.lo.s32 	%r102, %r2, %r1;
	mul.lo.s32 	%r103, %r102, %r3;
	mul.lo.s32 	%r104, %r103, %r19;
	cvt.s64.s32 	%rd7, %r104;
	mov.u32 	%r163, %r29;
$L__BB6_5:
	mov.u32 	%r105, %tid.y;
	setp.ge.s32 	%p3, %r105, %r24;
	@%p3 bra 	$L__BB6_13;
	mov.u32 	%r164, %tid.y;
	add.s32 	%r32, %r163, %r28;
$L__BB6_7:
	mov.u32 	%r106, %tid.x;
	setp.ge.s32 	%p4, %r106, %r23;
	@%p4 bra 	$L__BB6_12;
	mov.u32 	%r165, %tid.x;
	add.s32 	%r35, %r164, %r27;
	mad.lo.s32 	%r107, %r32, %r2, %r35;
	mul.lo.s32 	%r36, %r107, %r1;
$L__BB6_9:
	setp.ge.s32 	%p5, %r35, %r2;
	setp.ge.s32 	%p6, %r32, %r3;
	add.s32 	%r38, %r165, %r26;
	setp.ge.s32 	%p7, %r38, %r1;
	or.pred  	%p8, %p7, %p5;
	or.pred  	%p9, %p8, %p6;
	@%p9 bra 	$L__BB6_11;
	add.s32 	%r108, %r38, %r36;
	cvt.s64.s32 	%rd13, %r108;
	add.s64 	%rd14, %rd13, %rd7;
	shl.b64 	%rd15, %rd14, 2;
	add.s64 	%rd16, %rd6, %rd15;
	ld.global.nc.f32 	%f42, [%rd16];
	mad.lo.s32 	%r109, %r163, %r24, %r164;
	mad.lo.s32 	%r110, %r109, %r23, %r165;
	shl.b32 	%r111, %r110, 2;
	mov.u32 	%r112, sm;
	add.s32 	%r113, %r112, %r111;
	st.shared.f32 	[%r113], %f42;
$L__BB6_11:
	add.s32 	%r165, %r165, %r15;
	setp.lt.s32 	%p10, %r165, %r23;
	@%p10 bra 	$L__BB6_9;
$L__BB6_12:
	add.s32 	%r164, %r164, %r16;
	setp.lt.s32 	%p11, %r164, %r24;
	@%p11 bra 	$L__BB6_7;
$L__BB6_13:
	add.s32 	%r163, %r163, %r20;
	setp.lt.s32 	%p12, %r163, %r25;
	@%p12 bra 	$L__BB6_5;
$L__BB6_14:
	bar.sync 	0;
	mov.u32 	%r42, %tid.x;
	mov.u32 	%r43, %tid.y;
	mov.u32 	%r114, %ntid.x;
	mov.u32 	%r115, %ctaid.x;
	mad.lo.s32 	%r44, %r114, %r115, %r42;
	mov.u32 	%r116, %ntid.y;
	mov.u32 	%r117, %ctaid.y;
	mad.lo.s32 	%r118, %r116, %r117, %r43;
	add.s32 	%r46, %r21, %r29;
	setp.gt.s32 	%p13, %r44, %r10;
	setp.gt.s32 	%p14, %r118, %r11;
	or.pred  	%p15, %p13, %p14;
	setp.gt.s32 	%p16, %r46, %r12;
	or.pred  	%p17, %p15, %p16;
	@%p17 bra 	$L__BB6_62;
	mul.lo.s32 	%r120, %r42, %r7;
	mul.lo.s32 	%r121, %r43, %r8;
	mul.lo.s32 	%r122, %r29, %r9;
	mad.lo.s32 	%r123, %r122, %r24, %r121;
	mad.lo.s32 	%r124, %r123, %r23, %r120;
	shl.b32 	%r125, %r124, 2;
	mov.u32 	%r126, sm;
	add.s32 	%r127, %r126, %r125;
	ld.shared.f32 	%f64, [%r127];
	setp.lt.s32 	%p18, %r6, 1;
	@%p18 bra 	$L__BB6_61;
	mul.lo.s32 	%r47, %r44, %r7;
	min.s32 	%r128, %r5, %r4;
	setp.lt.s32 	%p19, %r128, 1;
	@%p19 bra 	$L__BB6_61;
	and.b32  	%r48, %r4, 7;
	add.s32 	%r49, %r48, -1;
	and.b32  	%r50, %r4, 3;
	and.b32  	%r51, %r4, 2147483640;
	and.b32  	%r52, %r4, 1;
	mul.lo.s32 	%r53, %r46, %r9;
	mul.lo.s32 	%r54, %r118, %r8;
	mov.b32 	%r166, 0;
$L__BB6_18:
	add.s32 	%r56, %r166, %r53;
	sub.s32 	%r131, %r56, %r28;
	mul.lo.s32 	%r132, %r131, %r24;
	sub.s32 	%r57, %r132, %r27;
	mov.b32 	%r167, 0;
$L__BB6_19:
	setp.lt.u32 	%p20, %r4, 8;
	add.s32 	%r59, %r167, %r54;
	add.s32 	%r134, %r57, %r59;
	mul.lo.s32 	%r135, %r134, %r23;
	sub.s32 	%r60, %r135, %r26;
	mov.b32 	%r170, 0;
	@%p20 bra 	$L__BB6_38;
	mov.b32 	%r168, 0;
$L__BB6_21:
	.pragma "nounroll";
	setp.ge.s32 	%p21, %r59, %r2;
	setp.ge.s32 	%p22, %r56, %r3;
	add.s32 	%r62, %r168, %r47;
	setp.ge.s32 	%p23, %r62, %r1;
	or.pred  	%p24, %p23, %p21;
	or.pred  	%p25, %p24, %p22;
	add.s32 	%r137, %r60, %r62;
	shl.b32 	%r138, %r137, 2;
	mov.u32 	%r139, sm;
	add.s32 	%r63, %r139, %r138;
	@%p25 bra 	$L__BB6_23;
	ld.shared.f32 	%f44, [%r63];
	setp.gt.f32 	%p26, %f44, %f64;
	selp.f32 	%f64, %f44, %f64, %p26;
$L__BB6_23:
	add.s32 	%r140, %r62, 1;
	setp.ge.s32 	%p29, %r140, %r1;
	or.pred  	%p30, %p29, %p21;
	or.pred  	%p31, %p30, %p22;
	@%p31 bra 	$L__BB6_25;
	ld.shared.f32 	%f45, [%r63+4];
	setp.gt.f32 	%p32, %f45, %f64;
	selp.f32 	%f64, %f45, %f64, %p32;
$L__BB6_25:
	add.s32 	%r141, %r62, 2;
	setp.ge.s32 	%p35, %r141, %r1;
	or.pred  	%p36, %p35, %p21;
	or.pred  	%p37, %p36, %p22;
	@%p37 bra 	$L__BB6_27;
	ld.shared.f32 	%f46, [%r63+8];
	setp.gt.f32 	%p38, %f46, %f64;
	selp.f32 	%f64, %f46, %f64, %p38;
$L__BB6_27:
	add.s32 	%r142, %r62, 3;
	setp.ge.s32 	%p41, %r142, %r1;
	or.pred  	%p42, %p41, %p21;
	or.pred  	%p43, %p42, %p22;
	@%p43 bra 	$L__BB6_29;
	ld.shared.f32 	%f47, [%r63+12];
	setp.gt.f32 	%p44, %f47, %f64;
	selp.f32 	%f64, %f47, %f64, %p44;
$L__BB6_29:
	add.s32 	%r143, %r62, 4;
	setp.ge.s32 	%p47, %r143, %r1;
	or.pred  	%p48, %p47, %p21;
	or.pred  	%p49, %p48, %p22;
	@%p49 bra 	$L__BB6_31;
	ld.shared.f32 	%f48, [%r63+16];
	setp.gt.f32 	%p50, %f48, %f64;
	selp.f32 	%f64, %f48, %f64, %p50;
$L__BB6_31:
	add.s32 	%r144, %r62, 5;
	setp.ge.s32 	%p53, %r144, %r1;
	or.pred  	%p54, %p53, %p21;
	or.pred  	%p55, %p54, %p22;
	@%p55 bra 	$L__BB6_33;
	ld.shared.f32 	%f49, [%r63+20];
	setp.gt.f32 	%p56, %f49, %f64;
	selp.f32 	%f64, %f49, %f64, %p56;
$L__BB6_33:
	add.s32 	%r145, %r62, 6;
	setp.ge.s32 	%p59, %r145, %r1;
	or.pred  	%p60, %p59, %p21;
	or.pred  	%p61, %p60, %p22;
	@%p61 bra 	$L__BB6_35;
	ld.shared.f32 	%f50, [%r63+24];
	setp.gt.f32 	%p62, %f50, %f64;
	selp.f32 	%f64, %f50, %f64, %p62;
$L__BB6_35:
	add.s32 	%r146, %r62, 7;
	setp.ge.s32 	%p65, %r146, %r1;
	or.pred  	%p66, %p65, %p21;
	or.pred  	%p67, %p66, %p22;
	@%p67 bra 	$L__BB6_37;
	ld.shared.f32 	%f51, [%r63+28];
	setp.gt.f32 	%p68, %f51, %f64;
	selp.f32 	%f64, %f51, %f64, %p68;
$L__BB6_37:
	add.s32 	%r168, %r168, 8;
	setp.ne.s32 	%p69, %r168, %r51;
	mov.u32 	%r170, %r51;
	@%p69 bra 	$L__BB6_21;
$L__BB6_38:
	setp.eq.s32 	%p70, %r48, 0;
	@%p70 bra 	$L__BB6_59;
	setp.lt.u32 	%p71, %r49, 3;
	@%p71 bra 	$L__BB6_49;
	setp.ge.s32 	%p72, %r59, %r2;
	setp.ge.s32 	%p73, %r56, %r3;
	add.s32 	%r66, %r170, %r47;
	setp.ge.s32 	%p74, %r66, %r1;
	or.pred  	%p75, %p74, %p72;
	or.pred  	%p76, %p75, %p73;
	add.s32 	%r147, %r60, %r66;
	shl.b32 	%r148, %r147, 2;
	mov.u32 	%r149, sm;
	add.s32 	%r67, %r149, %r148;
	@%p76 bra 	$L__BB6_42;
	ld.shared.f32 	%f53, [%r67];
	setp.gt.f32 	%p77, %f53, %f64;
	selp.f32 	%f64, %f53, %f64, %p77;
$L__BB6_42:
	add.s32 	%r150, %r66, 1;
	setp.ge.s32 	%p80, %r150, %r1;
	or.pred  	%p81, %p80, %p72;
	or.pred  	%p82, %p81, %p73;
	@%p82 bra 	$L__BB6_44;
	ld.shared.f32 	%f54, [%r67+4];
	setp.gt.f32 	%p83, %f54, %f64;
	selp.f32 	%f64, %f54, %f64, %p83;
$L__BB6_44:
	add.s32 	%r151, %r66, 2;
	setp.ge.s32 	%p86, %r151, %r1;
	or.pred  	%p87, %p86, %p72;
	or.pred  	%p88, %p87, %p73;
	@%p88 bra 	$L__BB6_46;
	ld.shared.f32 	%f55, [%r67+8];
	setp.gt.f32 	%p89, %f55, %f64;
	selp.f32 	%f64, %f55, %f64, %p89;
$L__BB6_46:
	add.s32 	%r152, %r66, 3;
	setp.ge.s32 	%p92, %r152, %r1;
	or.pred  	%p93, %p92, %p72;
	or.pred  	%p94, %p93, %p73;
	@%p94 bra 	$L__BB6_48;
	ld.shared.f32 	%f56, [%r67+12];
	setp.gt.f32 	%p95, %f56, %f64;
	selp.f32 	%f64, %f56, %f64, %p95;
$L__BB6_48:
	add.s32 	%r170, %r170, 4;
$L__BB6_49:
	setp.eq.s32 	%p96, %r50, 0;
	@%p96 bra 	$L__BB6_59;
	setp.eq.s32 	%p97, %r50, 1;
	@%p97 bra 	$L__BB6_56;
	setp.ge.s32 	%p98, %r59, %r2;
	setp.ge.s32 	%p99, %r56, %r3;
	add.s32 	%r70, %r170, %r47;
	setp.ge.s32 	%p100, %r70, %r1;
	or.pred  	%p101, %p100, %p98;
	or.pred  	%p102, %p101, %p99;
	add.s32 	%r153, %r60, %r70;
	shl.b32 	%r154, %r153, 2;
	mov.u32 	%r155, sm;
	add.s32 	%r71, %r155, %r154;
	@%p102 bra 	$L__BB6_53;
	ld.shared.f32 	%f58, [%r71];
	setp.gt.f32 	%p103, %f58, %f64;
	selp.f32 	%f64, %f58, %f64, %p103;
$L__BB6_53:
	add.s32 	%r156, %r70, 1;
	setp.ge.s32 	%p106, %r156, %r1;
	or.pred  	%p107, %p106, %p98;
	or.pred  	%p108, %p107, %p99;
	@%p108 bra 	$L__BB6_55;
	ld.shared.f32 	%f59, [%r71+4];
	setp.gt.f32 	%p109, %f59, %f64;
	selp.f32 	%f64, %f59, %f64, %p109;
$L__BB6_55:
	add.s32 	%r170, %r170, 2;
$L__BB6_56:
	setp.eq.s32 	%p110, %r52, 0;
	@%p110 bra 	$L__BB6_59;
	setp.ge.s32 	%p111, %r59, %r2;
	setp.ge.s32 	%p112, %r56, %r3;
	add.s32 	%r74, %r170, %r47;
	setp.ge.s32 	%p113, %r74, %r1;
	or.pred  	%p114, %p113, %p111;
	or.pred  	%p115, %p114, %p112;
	@%p115 bra 	$L__BB6_59;
	add.s32 	%r157, %r60, %r74;
	shl.b32 	%r158, %r157, 2;
	mov.u32 	%r159, sm;
	add.s32 	%r160, %r159, %r158;
	ld.shared.f32 	%f60, [%r160];
	setp.gt.f32 	%p116, %f60, %f64;
	selp.f32 	%f64, %f60, %f64, %p116;
$L__BB6_59:
	add.s32 	%r167, %r167, 1;
	setp.ne.s32 	%p117, %r167, %r5;
	@%p117 bra 	$L__BB6_19;
	add.s32 	%r166, %r166, 1;
	setp.ne.s32 	%p118, %r166, %r6;
	@%p118 bra 	$L__BB6_18;
$L__BB6_61:
	ld.param.u64 	%rd23, [pool_Float32_param_1];
	mad.lo.s32 	%r161, %r46, %r14, %r118;
	mad.lo.s32 	%r162, %r161, %r13, %r44;
	cvt.s64.s32 	%rd17, %r162;
	cvt.s64.s32 	%rd18, %r22;
	add.s64 	%rd19, %rd17, %rd18;
	cvta.to.global.u64 	%rd20, %rd23;
	shl.b64 	%rd21, %rd19, 2;
	add.s64 	%rd22, %rd20, %rd21;
	st.global.f32 	[%rd22], %f64;
$L__BB6_62:
	ret;

}
	// .globl	pool_Float64
.visible .entry pool_Float64(
	.param .u64 .ptr .align 1 pool_Float64_param_0,
	.param .u64 .ptr .align 1 pool_Float64_param_1,
	.param .u64 .ptr .align 1 pool_Float64_param_2
)
{
	.reg .pred 	%p<120>;
	.reg .b16 	%rs<6>;
	.reg .b32 	%r<180>;
	.reg .b64 	%rd<25>;
	.reg .b64 	%fd<86>;

	ld.param.u64 	%rd10, [pool_Float64_param_0];
	ld.param.u64 	%rd9, [pool_Float64_param_2];
	cvta.to.global.u64 	%rd11, %rd10;
	ld.global.u32 	%r1, [%rd11];
	ld.global.u32 	%r2, [%rd11+8];
	ld.global.u32 	%r3, [%rd11+16];
	ld.global.u32 	%r4, [%rd11+32];
	ld.global.u32 	%r5, [%rd11+40];
	ld.global.u32 	%r6, [%rd11+48];
	ld.global.u32 	%r7, [%rd11+64];
	ld.global.u32 	%r8, [%rd11+72];
	ld.global.u32 	%r9, [%rd11+80];
	sub.s32 	%r74, %r1, %r4;
	sub.s32 	%r75, %r2, %r5;
	sub.s32 	%r76, %r3, %r6;
	ld.global.u32 	%r77, [%rd11+96];
	ld.global.u32 	%r78, [%rd11+104];
	ld.global.u32 	%r79, [%rd11+112];
	shl.b32 	%r80, %r77, 1;
	shl.b32 	%r81, %r78, 1;
	shl.b32 	%r82, %r79, 1;
	add.s32 	%r83, %r74, %r80;
	add.s32 	%r84, %r75, %r81;
	add.s32 	%r85, %r76, %r82;
	div.s32 	%r10, %r83, %r7;
	div.s32 	%r11, %r84, %r8;
	div.s32 	%r12, %r85, %r9;
	add.s32 	%r13, %r10, 1;
	add.s32 	%r14, %r11, 1;
	mov.u32 	%r15, %ntid.x;
	mov.u32 	%r16, %ntid.y;
	mov.u32 	%r86, %ctaid.x;
	mov.u32 	%r87, %ctaid.y;
	mul.lo.s32 	%r17, %r15, %r86;
	mul.lo.s32 	%r18, %r16, %r87;
	mov.u32 	%r88, %nctaid.z;
	cvt.u64.u32 	%rd1, %r88;
	ld.global.u64 	%rd2, [%rd11+24];
	and.b64  	%rd12, %rd2, -4294967296;
	setp.ne.s64 	%p1, %rd12, 0;
	@%p1 bra 	$L__BB7_2;
	cvt.u32.u64 	%r89, %rd2;
	cvt.u32.u64 	%r90, %rd1;
	div.u32 	%r91, %r90, %r89;
	cvt.u64.u32 	%rd24, %r91;
	bra.uni 	$L__BB7_3;
$L__BB7_2:
	div.u64 	%rd24, %rd1, %rd2;
$L__BB7_3:
	mov.u32 	%r92, %ctaid.z;
	cvt.u16.u32 	%rs1, %r92;
	cvt.u16.u64 	%rs2, %rd24;
	div.u16 	%rs3, %rs1, %rs2;
	cvt.u32.u16 	%r19, %rs3;
	mov.u32 	%r20, %ntid.z;
	mul.lo.s16 	%rs4, %rs3, %rs2;
	sub.s16 	%rs5, %rs1, %rs4;
	cvt.u32.u16 	%r93, %rs5;
	mul.lo.s32 	%r21, %r20, %r93;
	mul.lo.s32 	%r94, %r14, %r13;
	mad.lo.s32 	%r95, %r94, %r12, %r94;
	mul.lo.s32 	%r22, %r95, %r19;
	add.s32 	%r96, %r15, -1;
	add.s32 	%r97, %r20, -1;
	mad.lo.s32 	%r23, %r96, %r7, %r4;
	mad.lo.s32 	%r24, %r97, %r9, %r6;
	mul.lo.s32 	%r25, %r17, %r7;
	mul.lo.s32 	%r26, %r18, %r8;
	mul.lo.s32 	%r27, %r21, %r9;
	mov.u32 	%r28, %tid.z;
	setp.ge.s32 	%p2, %r28, %r24;
	@%p2 bra 	$L__BB7_14;
	cvta.to.global.u64 	%rd6, %rd9;
	mul.lo.s32 	%r98, %r2, %r1;
	mul.lo.s32 	%r99, %r98, %r3;
	mul.lo.s32 	%r100, %r99, %r19;
	cvt.s64.s32 	%rd7, %r100;
	mov.u32 	%r171, %r28;
$L__BB7_5:
	mov.u32 	%r101, %tid.y;
	add.s32 	%r102, %r16, -1;
	mad.lo.s32 	%r103, %r102, %r8, %r5;
	setp.ge.s32 	%p3, %r101, %r103;
	@%p3 bra 	$L__BB7_13;
	mov.u32 	%r172, %tid.y;
	add.s32 	%r31, %r171, %r27;
$L__BB7_7:
	mov.u32 	%r104, %tid.x;
	setp.ge.s32 	%p4, %r104, %r23;
	@%p4 bra 	$L__BB7_12;
	mov.u32 	%r173, %tid.x;
	add.s32 	%r34, %r172, %r26;
	mad.lo.s32 	%r105, %r31, %r2, %r34;
	mul.lo.s32 	%r35, %r105, %r1;
	add.s32 	%r106, %r16, -1;
	mad.lo.s32 	%r107, %r106, %r8, %r5;
	mad.lo.s32 	%r108, %r171, %r107, %r172;
	mul.lo.s32 	%r36, %r108, %r23;
$L__BB7_9:
	setp.ge.s32 	%p5, %r34, %r2;
	setp.ge.s32 	%p6, %r31, %r3;
	add.s32 	%r38, %r173, %r25;
	setp.ge.s32 	%p7, %r38, %r1;
	or.pred  	%p8, %p7, %p5;
	or.pred  	%p9, %p8, %p6;
	@%p9 bra 	$L__BB7_11;
	add.s32 	%r109, %r38, %r35;
	cvt.s64.s32 	%rd13, %r109;
	add.s64 	%rd14, %rd13, %rd7;
	shl.b64 	%rd15, %rd14, 3;
	add.s64 	%rd16, %rd6, %rd15;
	ld.global.nc.f64 	%fd42, [%rd16];
	add.s32 	%r110, %r173, %r36;
	shl.b32 	%r111, %r110, 3;
	mov.u32 	%r112, sm;
	add.s32 	%r113, %r112, %r111;
	st.shared.f64 	[%r113], %fd42;
$L__BB7_11:
	add.s32 	%r173, %r173, %r15;
	setp.lt.s32 	%p10, %r173, %r23;
	@%p10 bra 	$L__BB7_9;
$L__BB7_12:
	add.s32 	%r172, %r172, %r16;
	add.s32 	%r114, %r16, -1;
	mad.lo.s32 	%r115, %r114, %r8, %r5;
	setp.lt.s32 	%p11, %r172, %r115;
	@%p11 bra 	$L__BB7_7;
$L__BB7_13:
	add.s32 	%r171, %r171, %r20;
	setp.lt.s32 	%p12, %r171, %r24;
	@%p12 bra 	$L__BB7_5;
$L__BB7_14:
	bar.sync 	0;
	mov.u32 	%r42, %tid.x;
	mov.u32 	%r43, %tid.y;
	mov.u32 	%r116, %ntid.x;
	mov.u32 	%r117, %ctaid.x;
	mad.lo.s32 	%r44, %r116, %r117, %r42;
	mov.u32 	%r118, %ntid.y;
	mov.u32 	%r119, %ctaid.y;
	mad.lo.s32 	%r120, %r118, %r119, %r43;
	add.s32 	%r46, %r21, %r28;
	setp.gt.s32 	%p13, %r44, %r10;
	setp.gt.s32 	%p14, %r120, %r11;
	or.pred  	%p15, %p13, %p14;
	setp.gt.s32 	%p16, %r46, %r12;
	or.pred  	%p17, %p15, %p16;
	@%p17 bra 	$L__BB7_62;
	mul.lo.s32 	%r122, %r42, %r7;
	mul.lo.s32 	%r123, %r43, %r8;
	mul.lo.s32 	%r124, %r28, %r9;
	add.s32 	%r126, %r118, -1;
	mad.lo.s32 	%r47, %r126, %r8, %r5;
	mad.lo.s32 	%r127, %r124, %r47, %r123;
	mad.lo.s32 	%r128, %r127, %r23, %r122;
	shl.b32 	%r129, %r128, 3;
	mov.u32 	%r130, sm;
	add.s32 	%r131, %r130, %r129;
	ld.shared.f64 	%fd64, [%r131];
	setp.lt.s32 	%p18, %r6, 1;
	@%p18 bra 	$L__BB7_61;
	mul.lo.s32 	%r48, %r44, %r7;
	min.s32 	%r132, %r5, %r4;
	setp.lt.s32 	%p19, %r132, 1;
	@%p19 bra 	$L__BB7_61;
	and.b32  	%r49, %r4, 7;
	and.b32  	%r50, %r4, 2147483640;
	mul.lo.s32 	%r51, %r46, %r9;
	mul.lo.s32 	%r52, %r120, %r8;
	mov.b32 	%r174, 0;
$L__BB7_18:
	add.s32 	%r54, %r174, %r51;
	mov.b32 	%r175, 0;
$L__BB7_19:
	setp.lt.u32 	%p20, %r4, 8;
	add.s32 	%r56, %r175, %r52;
	sub.s32 	%r136, %r54, %r27;
	mul.lo.s32 	%r137, %r136, %r47;
	sub.s32 	%r138, %r137, %r26;
	add.s32 	%r139, %r138, %r56;
	mul.lo.s32 	%r140, %r139, %r23;
	sub.s32 	%r57, %r140, %r25;
	mov.b32 	%r178, 0;
	@%p20 bra 	$L__BB7_38;
	mov.b32 	%r176, 0;
$L__BB7_21:
	.pragma "nounroll";
	setp.ge.s32 	%p21, %r56, %r2;
	setp.ge.s32 	%p22, %r54, %r3;
	add.s32 	%r59, %r176, %r48;
	setp.ge.s32 	%p23, %r59, %r1;
	or.pred  	%p24, %p23, %p21;
	or.pred  	%p25, %p24, %p22;
	add.s32 	%r142, %r57, %r59;
	shl.b32 	%r143, %r142, 3;
	mov.u32 	%r144, sm;
	add.s32 	%r60, %r144, %r143;
	@%p25 bra 	$L__BB7_23;
	ld.shared.f64 	%fd44, [%r60];
	setp.gt.f64 	%p26, %fd44, %fd64;
	selp.f64 	%fd64, %fd44, %fd64, %p26;
$L__BB7_23:
	add.s32 	%r145, %r59, 1;
	setp.ge.s32 	%p29, %r145, %r1;
	or.pred  	%p30, %p29, %p21;
	or.pred  	%p31, %p30, %p22;
	@%p31 bra 	$L__BB7_25;
	ld.shared.f64 	%fd45, [%r60+8];
	setp.gt.f64 	%p32, %fd45, %fd64;
	selp.f64 	%fd64, %fd45, %fd64, %p32;
$L__BB7_25:
	add.s32 	%r146, %r59, 2;
	setp.ge.s32 	%p35, %r146, %r1;
	or.pred  	%p36, %p35, %p21;
	or.pred  	%p37, %p36, %p22;
	@%p37 bra 	$L__BB7_27;
	ld.shared.f64 	%fd46, [%r60+16];
	setp.gt.f64 	%p38, %fd46, %fd64;
	selp.f64 	%fd64, %fd46, %fd64, %p38;
$L__BB7_27:
	add.s32 	%r147, %r59, 3;
	setp.ge.s32 	%p41, %r147, %r1;
	or.pred  	%p42, %p41, %p21;
	or.pred  	%p43, %p42, %p22;
	@%p43 bra 	$L__BB7_29;
	ld.shared.f64 	%fd47, [%r60+24];
	setp.gt.f64 	%p44, %fd47, %fd64;
	selp.f64 	%fd64, %fd47, %fd64, %p44;
$L__BB7_29:
	add.s32 	%r148, %r59, 4;
	setp.ge.s32 	%p47, %r148, %r1;
	or.pred  	%p48, %p47, %p21;
	or.pred  	%p49, %p48, %p22;
	@%p49 bra 	$L__BB7_31;
	ld.shared.f64 	%fd48, [%r60+32];
	setp.gt.f64 	%p50, %fd48, %fd64;
	selp.f64 	%fd64, %fd48, %fd64, %p50;
$L__BB7_31:
	add.s32 	%r149, %r59, 5;
	setp.ge.s32 	%p53, %r149, %r1;
	or.pred  	%p54, %p53, %p21;
	or.pred  	%p55, %p54, %p22;
	@%p55 bra 	$L__BB7_33;
	ld.shared.f64 	%fd49, [%r60+40];
	setp.gt.f64 	%p56, %fd49, %fd64;
	selp.f64 	%fd64, %fd49, %fd64, %p56;
$L__BB7_33:
	add.s32 	%r150, %r59, 6;
	setp.ge.s32 	%p59, %r150, %r1;
	or.pred  	%p60, %p59, %p21;
	or.pred  	%p61, %p60, %p22;
	@%p61 bra 	$L__BB7_35;
	ld.shared.f64 	%fd50, [%r60+48];
	setp.gt.f64 	%p62, %fd50, %fd64;
	selp.f64 	%fd64, %fd50, %fd64, %p62;
$L__BB7_35:
	add.s32 	%r151, %r59, 7;
	setp.ge.s32 	%p65, %r151, %r1;
	or.pred  	%p66, %p65, %p21;
	or.pred  	%p67, %p66, %p22;
	@%p67 bra 	$L__BB7_37;
	ld.shared.f64 	%fd51, [%r60+56];
	setp.gt.f64 	%p68, %fd51, %fd64;
	selp.f64 	%fd64, %fd51, %fd64, %p68;
$L__BB7_37:
	add.s32 	%r176, %r176, 8;
	setp.ne.s32 	%p69, %r176, %r50;
	mov.u32 	%r178, %r50;
	@%p69 bra 	$L__BB7_21;
$L__BB7_38:
	setp.eq.s32 	%p70, %r49, 0;
	@%p70 bra 	$L__BB7_59;
	add.s32 	%r152, %r49, -1;
	setp.lt.u32 	%p71, %r152, 3;
	@%p71 bra 	$L__BB7_49;
	setp.ge.s32 	%p72, %r56, %r2;
	setp.ge.s32 	%p73, %r54, %r3;
	add.s32 	%r63, %r178, %r48;
	setp.ge.s32 	%p74, %r63, %r1;
	or.pred  	%p75, %p74, %p72;
	or.pred  	%p76, %p75, %p73;
	add.s32 	%r153, %r57, %r63;
	shl.b32 	%r154, %r153, 3;
	mov.u32 	%r155, sm;
	add.s32 	%r64, %r155, %r154;
	@%p76 bra 	$L__BB7_42;
	ld.shared.f64 	%fd53, [%r64];
	setp.gt.f64 	%p77, %fd53, %fd64;
	selp.f64 	%fd64, %fd53, %fd64, %p77;
$L__BB7_42:
	add.s32 	%r156, %r63, 1;
	setp.ge.s32 	%p80, %r156, %r1;
	or.pred  	%p81, %p80, %p72;
	or.pred  	%p82, %p81, %p73;
	@%p82 bra 	$L__BB7_44;
	ld.shared.f64 	%fd54, [%r64+8];
	setp.gt.f64 	%p83, %fd54, %fd64;
	selp.f64 	%fd64, %fd54, %fd64, %p83;
$L__BB7_44:
	add.s32 	%r157, %r63, 2;
	setp.ge.s32 	%p86, %r157, %r1;
	or.pred  	%p87, %p86, %p72;
	or.pred  	%p88, %p87, %p73;
	@%p88 bra 	$L__BB7_46;
	ld.shared.f64 	%fd55, [%r64+16];
	setp.gt.f64 	%p89, %fd55, %fd64;
	selp.f64 	%fd64, %fd55, %fd64, %p89;
$L__BB7_46:
	add.s32 	%r158, %r63, 3;
	setp.ge.s32 	%p92, %r158, %r1;
	or.pred  	%p93, %p92, %p72;
	or.pred  	%p94, %p93, %p73;
	@%p94 bra 	$L__BB7_48;
	ld.shared.f64 	%fd56, [%r64+24];
	setp.gt.f64 	%p95, %fd56, %fd64;
	selp.f64 	%fd64, %fd56, %fd64, %p95;
$L__BB7_48:
	add.s32 	%r178, %r178, 4;
$L__BB7_49:
	and.b32  	%r159, %r4, 3;
	setp.eq.s32 	%p96, %r159, 0;
	@%p96 bra 	$L__BB7_59;
	setp.eq.s32 	%p97, %r159, 1;
	@%p97 bra 	$L__BB7_56;
	setp.ge.s32 	%p98, %r56, %r2;
	setp.ge.s32 	%p99, %r54, %r3;
	add.s32 	%r67, %r178, %r48;
	setp.ge.s32 	%p100, %r67, %r1;
	or.pred  	%p101, %p100, %p98;
	or.pred  	%p102, %p101, %p99;
	add.s32 	%r160, %r57, %r67;
	shl.b32 	%r161, %r160, 3;
	mov.u32 	%r162, sm;
	add.s32 	%r68, %r162, %r161;
	@%p102 bra 	$L__BB7_53;
	ld.shared.f64 	%fd58, [%r68];
	setp.gt.f64 	%p103, %fd58, %fd64;
	selp.f64 	%fd64, %fd58, %fd64, %p103;
$L__BB7_53:
	add.s32 	%r163, %r67, 1;
	setp.ge.s32 	%p106, %r163, %r1;
	or.pred  	%p107, %p106, %p98;
	or.pred  	%p108, %p107, %p99;
	@%p108 bra 	$L__BB7_55;
	ld.shared.f64 	%fd59, [%r68+8];
	setp.gt.f64 	%p109, %fd59, %fd64;
	selp.f64 	%fd64, %fd59, %fd64, %p109;
$L__BB7_55:
	add.s32 	%r178, %r178, 2;
$L__BB7_56:
	and.b32  	%r164, %r4, 1;
	setp.eq.b32 	%p110, %r164, 1;
	not.pred 	%p111, %p110;
	@%p111 bra 	$L__BB7_59;
	setp.ge.s32 	%p112, %r56, %r2;
	setp.ge.s32 	%p113, %r54, %r3;
	add.s32 	%r71, %r178, %r48;
	setp.ge.s32 	%p114, %r71, %r1;
	or.pred  	%p115, %p114, %p112;
	or.pred  	%p116, %p115, %p113;
	@%p116 bra 	$L__BB7_59;
	add.s32 	%r165, %r57, %r71;
	shl.b32 	%r166, %r165, 3;
	mov.u32 	%r167, sm;
	add.s32 	%r168, %r167, %r166;
	ld.shared.f64 	%fd60, [%r168];
	setp.gt.f64 	%p117, %fd60, %fd64;
	selp.f64 	%fd64, %fd60, %fd64, %p117;
$L__BB7_59:
	add.s32 	%r175, %r175, 1;
	setp.ne.s32 	%p118, %r175, %r5;
	@%p118 bra 	$L__BB7_19;
	add.s32 	%r174, %r174, 1;
	setp.ne.s32 	%p119, %r174, %r6;
	@%p119 bra 	$L__BB7_18;
$L__BB7_61:
	ld.param.u64 	%rd23, [pool_Float64_param_1];
	mad.lo.s32 	%r169, %r46, %r14, %r120;
	mad.lo.s32 	%r170, %r169, %r13, %r44;
	cvt.s64.s32 	%rd17, %r170;
	cvt.s64.s32 	%rd18, %r22;
	add.s64 	%rd19, %rd17, %rd18;
	cvta.to.global.u64 	%rd20, %rd23;
	shl.b64 	%rd21, %rd19, 3;
	add.s64 	%rd22, %rd20, %rd21;
	st.global.f64 	[%rd22], %fd64;
$L__BB7_62:
	ret;

}
	// .globl	pool_bp_Float32
.visible .entry pool_bp_Float32(
	.param .u64 .ptr .align 1 pool_bp_Float32_param_0,
	.param .u64 .ptr .align 1 pool_bp_Float32_param_1,
	.param .u64 .ptr .align 1 pool_bp_Float32_param_2,
	.param .u64 .ptr .align 1 pool_bp_Float32_param_3,
	.param .u64 .ptr .align 1 pool_bp_Float32_param_4
)
{
	.reg .pred 	%p<58>;
	.reg .b16 	%rs<6>;
	.reg .b32 	%r<116>;
	.reg .b32 	%f<30>;
	.reg .b64 	%rd<74>;

	ld.param.u64 	%rd18, [pool_bp_Float32_param_0];
	ld.param.u64 	%rd19, [pool_bp_Float32_param_1];
	ld.param.u64 	%rd20, [pool_bp_Float32_param_2];
	cvta.to.global.u64 	%rd1, %rd19;
	cvta.to.global.u64 	%rd2, %rd20;
	cvta.to.global.u64 	%rd21, %rd18;
	ld.global.u32 	%r1, [%rd21];
	ld.global.u32 	%r2, [%rd21+8];
	ld.global.u32 	%r3, [%rd21+16];
	ld.global.u32 	%r4, [%rd21+32];
	ld.global.u32 	%r5, [%rd21+40];
	ld.global.u32 	%r6, [%rd21+48];
	ld.global.u32 	%r7, [%rd21+64];
	ld.global.u32 	%r8, [%rd21+72];
	ld.global.u32 	%r9, [%rd21+80];
	sub.s32 	%r42, %r1, %r4;
	sub.s32 	%r43, %r2, %r5;
	sub.s32 	%r44, %r3, %r6;
	ld.global.u32 	%r45, [%rd21+96];
	ld.global.u32 	%r46, [%rd21+104];
	ld.global.u32 	%r47, [%rd21+112];
	shl.b32 	%r48, %r45, 1;
	shl.b32 	%r49, %r46, 1;
	shl.b32 	%r50, %r47, 1;
	add.s32 	%r51, %r42, %r48;
	add.s32 	%r52, %r43, %r49;
	add.s32 	%r10, %r44, %r50;
	div.s32 	%r11, %r51, %r7;
	div.s32 	%r12, %r52, %r8;
	add.s32 	%r13, %r11, 1;
	add.s32 	%r14, %r12, 1;
	mov.u32 	%r53, %nctaid.z;
	cvt.u64.u32 	%rd3, %r53;
	ld.global.u64 	%rd4, [%rd21+24];
	and.b64  	%rd22, %rd4, -4294967296;
	setp.ne.s64 	%p1, %rd22, 0;
	@%p1 bra 	$L__BB8_2;
	cvt.u32.u64 	%r54, %rd4;
	cvt.u32.u64 	%r55, %rd3;
	div.u32 	%r56, %r55, %r54;
	cvt.u64.u32 	%rd73, %r56;
	bra.uni 	$L__BB8_3;
$L__BB8_2:
	div.u64 	%rd73, %rd3, %rd4;
$L__BB8_3:
	div.s32 	%r57, %r10, %r9;
	mov.u32 	%r59, %ctaid.z;
	cvt.u16.u32 	%rs1, %r59;
	cvt.u16.u64 	%rs2, %rd73;
	div.u16 	%rs3, %rs1, %rs2;
	cvt.u32.u16 	%r60, %rs3;
	mov.u32 	%r61, %ntid.z;
	mul.lo.s16 	%rs4, %rs3, %rs2;
	sub.s16 	%rs5, %rs1, %rs4;
	cvt.u32.u16 	%r62, %rs5;
	mul.lo.s32 	%r63, %r14, %r13;
	mad.lo.s32 	%r64, %r63, %r57, %r63;
	mul.lo.s32 	%r15, %r64, %r60;
	mul.lo.s32 	%r65, %r2, %r1;
	mul.lo.s32 	%r66, %r65, %r3;
	mul.lo.s32 	%r67, %r66, %r60;
	cvt.s64.s32 	%rd8, %r67;
	mov.u32 	%r68, %tid.x;
	mov.u32 	%r69, %tid.y;
	mov.u32 	%r70, %tid.z;
	mov.u32 	%r71, %ctaid.x;
	mov.u32 	%r72, %ntid.x;
	mad.lo.s32 	%r16, %r72, %r71, %r68;
	mov.u32 	%r73, %ctaid.y;
	mov.u32 	%r74, %ntid.y;
	mad.lo.s32 	%r75, %r74, %r73, %r69;
	mad.lo.s32 	%r76, %r61, %r62, %r70;
	setp.gt.s32 	%p2, %r16, %r11;
	setp.gt.s32 	%p3, %r75, %r12;
	or.pred  	%p4, %p2, %p3;
	setp.gt.s32 	%p5, %r76, %r57;
	or.pred  	%p6, %p4, %p5;
	@%p6 bra 	$L__BB8_37;
	ld.param.u64 	%rd71, [pool_bp_Float32_param_3];
	cvt.s64.s32 	%rd23, %r15;
	cvta.to.global.u64 	%rd24, %rd71;
	mad.lo.s32 	%r77, %r76, %r14, %r75;
	mad.lo.s32 	%r78, %r77, %r13, %r16;
	cvt.u64.u32 	%rd25, %r78;
	add.s64 	%rd9, %rd25, %rd23;
	shl.b64 	%rd26, %rd9, 2;
	add.s64 	%rd27, %rd24, %rd26;
	ld.global.nc.f32 	%f1, [%rd27];
	setp.lt.s32 	%p7, %r6, 1;
	@%p7 bra 	$L__BB8_37;
	ld.param.u64 	%rd72, [pool_bp_Float32_param_4];
	mul.lo.s32 	%r19, %r16, %r7;
	mul.lo.s32 	%r20, %r75, %r8;
	mul.lo.s32 	%r21, %r76, %r9;
	cvta.to.global.u64 	%rd28, %rd72;
	add.s64 	%rd10, %rd28, %rd26;
	min.s32 	%r79, %r5, %r4;
	setp.lt.s32 	%p8, %r79, 1;
	@%p8 bra 	$L__BB8_37;
	mov.b32 	%r110, 0;
$L__BB8_7:
	add.s32 	%r23, %r110, %r21;
	mov.b32 	%r111, 0;
$L__BB8_8:
	setp.lt.u32 	%p9, %r4, 4;
	add.s32 	%r25, %r111, %r20;
	mad.lo.s32 	%r83, %r23, %r2, %r25;
	mul.lo.s32 	%r26, %r83, %r1;
	mov.b32 	%r115, 0;
	@%p9 bra 	$L__BB8_23;
	and.b32  	%r85, %r4, 2147483644;
	neg.s32 	%r113, %r85;
	add.s32 	%r112, %r19, 3;
	mov.b32 	%r114, 0;
$L__BB8_10:
	setp.ge.s32 	%p10, %r25, %r2;
	setp.ge.s32 	%p11, %r23, %r3;
	add.s32 	%r32, %r112, -2;
	add.s32 	%r86, %r112, -3;
	setp.ge.s32 	%p12, %r86, %r1;
	or.pred  	%p13, %p12, %p10;
	or.pred  	%p14, %p13, %p11;
	@%p14 bra 	$L__BB8_13;
	add.s32 	%r87, %r114, %r19;
	add.s32 	%r88, %r87, %r26;
	cvt.s64.s32 	%rd30, %r88;
	add.s64 	%rd11, %rd30, %rd8;
	shl.b64 	%rd31, %rd11, 2;
	add.s64 	%rd32, %rd2, %rd31;
	ld.global.nc.f32 	%f2, [%rd32];
	setp.neu.f32 	%p15, %f2, %f1;
	@%p15 bra 	$L__BB8_13;
	ld.global.nc.f32 	%f3, [%rd10];
	add.s64 	%rd34, %rd1, %rd31;
	ld.global.f32 	%f4, [%rd34];
	add.f32 	%f5, %f3, %f4;
	st.global.f32 	[%rd34], %f5;
$L__BB8_13:
	setp.ge.s32 	%p18, %r32, %r1;
	or.pred  	%p19, %p18, %p10;
	or.pred  	%p20, %p19, %p11;
	@%p20 bra 	$L__BB8_16;
	add.s32 	%r89, %r114, %r19;
	add.s32 	%r90, %r89, %r26;
	add.s32 	%r91, %r90, 1;
	cvt.s64.s32 	%rd35, %r91;
	add.s64 	%rd12, %rd35, %rd8;
	shl.b64 	%rd36, %rd12, 2;
	add.s64 	%rd37, %rd2, %rd36;
	ld.global.nc.f32 	%f6, [%rd37];
	setp.neu.f32 	%p21, %f6, %f1;
	@%p21 bra 	$L__BB8_16;
	ld.global.nc.f32 	%f7, [%rd10];
	add.s64 	%rd39, %rd1, %rd36;
	ld.global.f32 	%f8, [%rd39];
	add.f32 	%f9, %f7, %f8;
	st.global.f32 	[%rd39], %f9;
$L__BB8_16:
	add.s32 	%r92, %r32, 1;
	setp.ge.s32 	%p24, %r92, %r1;
	or.pred  	%p25, %p24, %p10;
	or.pred  	%p26, %p25, %p11;
	@%p26 bra 	$L__BB8_19;
	add.s32 	%r93, %r114, %r19;
	add.s32 	%r94, %r93, %r26;
	add.s32 	%r95, %r94, 2;
	cvt.s64.s32 	%rd40, %r95;
	add.s64 	%rd13, %rd40, %rd8;
	shl.b64 	%rd41, %rd13, 2;
	add.s64 	%rd42, %rd2, %rd41;
	ld.global.nc.f32 	%f10, [%rd42];
	setp.neu.f32 	%p27, %f10, %f1;
	@%p27 bra 	$L__BB8_19;
	ld.global.nc.f32 	%f11, [%rd10];
	add.s64 	%rd44, %rd1, %rd41;
	ld.global.f32 	%f12, [%rd44];
	add.f32 	%f13, %f11, %f12;
	st.global.f32 	[%rd44], %f13;
$L__BB8_19:
	setp.ge.s32 	%p30, %r112, %r1;
	or.pred  	%p31, %p30, %p10;
	or.pred  	%p32, %p31, %p11;
	@%p32 bra 	$L__BB8_22;
	add.s32 	%r96, %r114, %r19;
	add.s32 	%r97, %r96, %r26;
	add.s32 	%r98, %r97, 3;
	cvt.s64.s32 	%rd45, %r98;
	add.s64 	%rd14, %rd45, %rd8;
	shl.b64 	%rd46, %rd14, 2;
	add.s64 	%rd47, %rd2, %rd46;
	ld.global.nc.f32 	%f14, [%rd47];
	setp.neu.f32 	%p33, %f14, %f1;
	@%p33 bra 	$L__BB8_22;
	ld.global.nc.f32 	%f15, [%rd10];
	add.s64 	%rd49, %rd1, %rd46;
	ld.global.f32 	%f16, [%rd49];
	add.f32 	%f17, %f15, %f16;
	st.global.f32 	[%rd49], %f17;
$L__BB8_22:
	and.b32  	%r115, %r4, 2147483644;
	add.s32 	%r114, %r114, 4;
	add.s32 	%r113, %r113, 4;
	add.s32 	%r112, %r112, 4;
	setp.ne.s32 	%p34, %r113, 0;
	@%p34 bra 	$L__BB8_10;
$L__BB8_23:
	and.b32  	%r99, %r4, 3;
	setp.eq.s32 	%p35, %r99, 0;
	@%p35 bra 	$L__BB8_35;
	setp.ge.s32 	%p36, %r25, %r2;
	setp.ge.s32 	%p37, %r23, %r3;
	add.s32 	%r38, %r115, %r19;
	setp.ge.s32 	%p38, %r38, %r1;
	or.pred  	%p39, %p38, %p36;
	or.pred  	%p40, %p39, %p37;
	@%p40 bra 	$L__BB8_27;
	add.s32 	%r100, %r38, %r26;
	cvt.s64.s32 	%rd50, %r100;
	add.s64 	%rd51, %rd50, %rd8;
	shl.b64 	%rd52, %rd51, 2;
	add.s64 	%rd53, %rd2, %rd52;
	ld.global.nc.f32 	%f18, [%rd53];
	setp.neu.f32 	%p41, %f18, %f1;
	@%p41 bra 	$L__BB8_27;
	ld.global.nc.f32 	%f19, [%rd10];
	add.s64 	%rd57, %rd1, %rd52;
	ld.global.f32 	%f20, [%rd57];
	add.f32 	%f21, %f19, %f20;
	st.global.f32 	[%rd57], %f21;
$L__BB8_27:
	setp.eq.s32 	%p42, %r99, 1;
	@%p42 bra 	$L__BB8_35;
	setp.ge.s32 	%p43, %r25, %r2;
	setp.ge.s32 	%p44, %r23, %r3;
	add.s32 	%r103, %r38, 1;
	setp.ge.s32 	%p45, %r103, %r1;
	or.pred  	%p46, %p45, %p43;
	or.pred  	%p47, %p46, %p44;
	@%p47 bra 	$L__BB8_31;
	add.s32 	%r104, %r38, %r26;
	add.s32 	%r105, %r104, 1;
	cvt.s64.s32 	%rd58, %r105;
	add.s64 	%rd59, %rd58, %rd8;
	shl.b64 	%rd60, %rd59, 2;
	add.s64 	%rd61, %rd2, %rd60;
	ld.global.nc.f32 	%f22, [%rd61];
	setp.neu.f32 	%p48, %f22, %f1;
	@%p48 bra 	$L__BB8_31;
	ld.global.nc.f32 	%f23, [%rd10];
	add.s64 	%rd65, %rd1, %rd60;
	ld.global.f32 	%f24, [%rd65];
	add.f32 	%f25, %f23, %f24;
	st.global.f32 	[%rd65], %f25;
$L__BB8_31:
	setp.eq.s32 	%p49, %r99, 2;
	@%p49 bra 	$L__BB8_35;
	setp.ge.s32 	%p50, %r25, %r2;
	setp.ge.s32 	%p51, %r23, %r3;
	add.s32 	%r39, %r38, 2;
	setp.ge.s32 	%p52, %r39, %r1;
	or.pred  	%p53, %p52, %p50;
	or.pred  	%p54, %p53, %p51;
	@%p54 bra 	$L__BB8_35;
	add.s32 	%r109, %r39, %r26;
	cvt.s64.s32 	%rd66, %r109;
	add.s64 	%rd15, %rd66, %rd8;
	shl.b64 	%rd67, %rd15, 2;
	add.s64 	%rd68, %rd2, %rd67;
	ld.global.nc.f32 	%f26, [%rd68];
	setp.neu.f32 	%p55, %f26, %f1;
	@%p55 bra 	$L__BB8_35;
	ld.global.nc.f32 	%f27, [%rd10];
	add.s64 	%rd70, %rd1, %rd67;
	ld.global.f32 	%f28, [%rd70];
	add.f32 	%f29, %f27, %f28;
	st.global.f32 	[%rd70], %f29;
$L__BB8_35:
	add.s32 	%r111, %r111, 1;
	setp.ne.s32 	%p56, %r111, %r5;
	@%p56 bra 	$L__BB8_8;
	add.s32 	%r110, %r110, 1;
	setp.ne.s32 	%p57, %r110, %r6;
	@%p57 bra 	$L__BB8_7;
$L__BB8_37:
	ret;

}
	// .globl	pool_bp_Float64
.visible .entry pool_bp_Float64(
	.param .u64 .ptr .align 1 pool_bp_Float64_param_0,
	.param .u64 .ptr .align 1 pool_bp_Float64_param_1,
	.param .u64 .ptr .align 1 pool_bp_Float64_param_2,
	.param .u64 .ptr .align 1 pool_bp_Float64_param_3,
	.param .u64 .ptr .align 1 pool_bp_Float64_param_4
)
{
	.reg .pred 	%p<58>;
	.reg .b16 	%rs<6>;
	.reg .b32 	%r<106>;
	.reg .b64 	%rd<68>;
	.reg .b64 	%fd<30>;

	ld.param.u64 	%rd20, [pool_bp_Float64_param_0];
	ld.param.u64 	%rd21, [pool_bp_Float64_param_1];
	ld.param.u64 	%rd22, [pool_bp_Float64_param_2];
	ld.param.u64 	%rd18, [pool_bp_Float64_param_3];
	ld.param.u64 	%rd19, [pool_bp_Float64_param_4];
	cvta.to.global.u64 	%rd1, %rd21;
	cvta.to.global.u64 	%rd2, %rd22;
	cvta.to.global.u64 	%rd23, %rd20;
	ld.global.u32 	%r1, [%rd23];
	ld.global.u32 	%r2, [%rd23+8];
	ld.global.u32 	%r3, [%rd23+16];
	ld.global.u32 	%r4, [%rd23+32];
	ld.global.u32 	%r5, [%rd23+40];
	ld.global.u32 	%r6, [%rd23+48];
	ld.global.u32 	%r7, [%rd23+64];
	ld.global.u32 	%r8, [%rd23+72];
	ld.global.u32 	%r9, [%rd23+80];
	sub.s32 	%r45, %r1, %r4;
	sub.s32 	%r46, %r2, %r5;
	sub.s32 	%r47, %r3, %r6;
	ld.global.u32 	%r48, [%rd23+96];
	ld.global.u32 	%r49, [%rd23+104];
	ld.global.u32 	%r50, [%rd23+112];
	shl.b32 	%r51, %r48, 1;
	shl.b32 	%r52, %r49, 1;
	shl.b32 	%r53, %r50, 1;
	add.s32 	%r54, %r45, %r51;
	add.s32 	%r55, %r46, %r52;
	add.s32 	%r10, %r47, %r53;
	div.s32 	%r11, %r54, %r7;
	div.s32 	%r12, %r55, %r8;
	add.s32 	%r13, %r11, 1;
	add.s32 	%r14, %r12, 1;
	mov.u32 	%r56, %nctaid.z;
	cvt.u64.u32 	%rd3, %r56;
	ld.global.u64 	%rd4, [%rd23+24];
	and.b64  	%rd24, %rd4, -4294967296;
	setp.ne.s64 	%p1, %rd24, 0;
	@%p1 bra 	$L__BB9_2;
	cvt.u32.u64 	%r57, %rd4;
	cvt.u32.u64 	%r58, %rd3;
	div.u32 	%r59, %r58, %r57;
	cvt.u64.u32 	%rd67, %r59;
	bra.uni 	$L__BB9_3;
$L__BB9_2:
	div.u64 	%rd67, %rd3, %rd4;
$L__BB9_3:
	div.s32 	%r60, %r10, %r9;
	mov.u32 	%r62, %ctaid.z;
	cvt.u16.u32 	%rs1, %r62;
	cvt.u16.u64 	%rs2, %rd67;
	div.u16 	%rs3, %rs1, %rs2;
	cvt.u32.u16 	%r63, %rs3;
	mov.u32 	%r64, %ntid.z;
	mul.lo.s16 	%rs4, %rs3, %rs2;
	sub.s16 	%rs5, %rs1, %rs4;
	cvt.u32.u16 	%r65, %rs5;
	mul.lo.s32 	%r66, %r14, %r13;
	mad.lo.s32 	%r67, %r66, %r60, %r66;
	mul.lo.s32 	%r15, %r67, %r63;
	mul.lo.s32 	%r68, %r2, %r1;
	mul.lo.s32 	%r69, %r68, %r3;
	mul.lo.s32 	%r70, %r69, %r63;
	cvt.s64.s32 	%rd8, %r70;
	mov.u32 	%r71, %tid.x;
	mov.u32 	%r72, %tid.y;
	mov.u32 	%r73, %tid.z;
	mov.u32 	%r74, %ctaid.x;
	mov.u32 	%r75, %ntid.x;
	mad.lo.s32 	%r16, %r75, %r74, %r71;
	mov.u32 	%r76, %ctaid.y;
	mov.u32 	%r77, %ntid.y;
	mad.lo.s32 	%r78, %r77, %r76, %r72;
	mad.lo.s32 	%r79, %r64, %r65, %r73;
	setp.gt.s32 	%p2, %r16, %r11;
	setp.gt.s32 	%p3, %r78, %r12;
	or.pred  	%p4, %p2, %p3;
	setp.gt.s32 	%p5, %r79, %r60;
	or.pred  	%p6, %p4, %p5;
	@%p6 bra 	$L__BB9_37;
	cvt.s64.s32 	%rd25, %r15;
	cvta.to.global.u64 	%rd26, %rd18;
	mad.lo.s32 	%r80, %r79, %r14, %r78;
	mad.lo.s32 	%r81, %r80, %r13, %r16;
	cvt.u64.u32 	%rd27, %r81;
	add.s64 	%rd9, %rd27, %rd25;
	shl.b64 	%rd28, %rd9, 3;
	add.s64 	%rd29, %rd26, %rd28;
	ld.global.nc.f64 	%fd1, [%rd29];
	setp.lt.s32 	%p7, %r6, 1;
	@%p7 bra 	$L__BB9_37;
	mul.lo.s32 	%r19, %r16, %r7;
	mul.lo.s32 	%r20, %r78, %r8;
	mul.lo.s32 	%r21, %r79, %r9;
	cvta.to.global.u64 	%rd30, %rd19;
	add.s64 	%rd10, %rd30, %rd28;
	min.s32 	%r82, %r5, %r4;
	setp.lt.s32 	%p8, %r82, 1;
	@%p8 bra 	$L__BB9_37;
	and.b32  	%r22, %r4, 3;
	and.b32  	%r23, %r4, 2147483644;
	neg.s32 	%r24, %r23;
	mov.b32 	%r100, 0;
$L__BB9_7:
	add.s32 	%r26, %r100, %r21;
	mov.b32 	%r101, 0;
$L__BB9_8:
	setp.lt.u32 	%p9, %r4, 4;
	add.s32 	%r28, %r101, %r20;
	mad.lo.s32 	%r86, %r26, %r2, %r28;
	mul.lo.s32 	%r29, %r86, %r1;
	mov.b32 	%r105, 0;
	@%p9 bra 	$L__BB9_23;
	add.s32 	%r102, %r19, 3;
	mov.b32 	%r104, 0;
	mov.u32 	%r103, %r24;
$L__BB9_10:
	setp.ge.s32 	%p10, %r28, %r2;
	setp.ge.s32 	%p11, %r26, %r3;
	add.s32 	%r34, %r104, %r19;
	add.s32 	%r35, %r102, -2;
	add.s32 	%r88, %r102, -3;
	setp.ge.s32 	%p12, %r88, %r1;
	or.pred  	%p13, %p12, %p10;
	or.pred  	%p14, %p13, %p11;
	@%p14 bra 	$L__BB9_13;
	add.s32 	%r89, %r34, %r29;
	cvt.s64.s32 	%rd32, %r89;
	add.s64 	%rd11, %rd32, %rd8;
	shl.b64 	%rd33, %rd11, 3;
	add.s64 	%rd34, %rd2, %rd33;
	ld.global.nc.f64 	%fd2, [%rd34];
	setp.neu.f64 	%p15, %fd2, %fd1;
	@%p15 bra 	$L__BB9_13;
	ld.global.nc.f64 	%fd3, [%rd10];
	add.s64 	%rd36, %rd1, %rd33;
	ld.global.f64 	%fd4, [%rd36];
	add.f64 	%fd5, %fd3, %fd4;
	st.global.f64 	[%rd36], %fd5;
$L__BB9_13:
	setp.ge.s32 	%p18, %r35, %r1;
	or.pred  	%p19, %p18, %p10;
	or.pred  	%p20, %p19, %p11;
	@%p20 bra 	$L__BB9_16;
	add.s32 	%r90, %r34, %r29;
	add.s32 	%r91, %r90, 1;
	cvt.s64.s32 	%rd37, %r91;
	add.s64 	%rd12, %rd37, %rd8;
	shl.b64 	%rd38, %rd12, 3;
	add.s64 	%rd39, %rd2, %rd38;
	ld.global.nc.f64 	%fd6, [%rd39];
	setp.neu.f64 	%p21, %fd6, %fd1;
	@%p21 bra 	$L__BB9_16;
	ld.global.nc.f64 	%fd7, [%rd10];
	add.s64 	%rd41, %rd1, %rd38;
	ld.global.f64 	%fd8, [%rd41];
	add.f64 	%fd9, %fd7, %fd8;
	st.global.f64 	[%rd41], %fd9;
$L__BB9_16:
	add.s32 	%r92, %r35, 1;
	setp.ge.s32 	%p24, %r92, %r1;
	or.pred  	%p25, %p24, %p10;
	or.pred  	%p26, %p25, %p11;
	@%p26 bra 	$L__BB9_19;
	add.s32 	%r93, %r34, %r29;
	add.s32 	%r94, %r93, 2;
	cvt.s64.s32 	%rd42, %r94;
	add.s64 	%rd13, %rd42, %rd8;
	shl.b64 	%rd43, %rd13, 3;
	add.s64 	%rd44, %rd2, %rd43;
	ld.global.nc.f64 	%fd10, [%rd44];
	setp.neu.f64 	%p27, %fd10, %fd1;
	@%p27 bra 	$L__BB9_19;
	ld.global.nc.f64 	%fd11, [%rd10];
	add.s64 	%rd46, %rd1, %rd43;
	ld.global.f64 	%fd12, [%rd46];
	add.f64 	%fd13, %fd11, %fd12;
	st.global.f64 	[%rd46], %fd13;
$L__BB9_19:
	setp.ge.s32 	%p30, %r102, %r1;
	or.pred  	%p31, %p30, %p10;
	or.pred  	%p32, %p31, %p11;
	@%p32 bra 	$L__BB9_22;
	add.s32 	%r95, %r34, %r29;
	add.s32 	%r96, %r95, 3;
	cvt.s64.s32 	%rd47, %r96;
	add.s64 	%rd14, %rd47, %rd8;
	shl.b64 	%rd48, %rd14, 3;
	add.s64 	%rd49, %rd2, %rd48;
	ld.global.nc.f64 	%fd14, [%rd49];
	setp.neu.f64 	%p33, %fd14, %fd1;
	@%p33 bra 	$L__BB9_22;
	ld.global.nc.f64 	%fd15, [%rd10];
	add.s64 	%rd51, %rd1, %rd48;
	ld.global.f64 	%fd16, [%rd51];
	add.f64 	%fd17, %fd15, %fd16;
	st.global.f64 	[%rd51], %fd17;
$L__BB9_22:
	add.s32 	%r104, %r104, 4;
	add.s32 	%r103, %r103, 4;
	add.s32 	%r102, %r102, 4;
	setp.ne.s32 	%p34, %r103, 0;
	mov.u32 	%r105, %r23;
	@%p34 bra 	$L__BB9_10;
$L__BB9_23:
	setp.eq.s32 	%p35, %r22, 0;
	@%p35 bra 	$L__BB9_35;
	setp.ge.s32 	%p36, %r28, %r2;
	setp.ge.s32 	%p37, %r26, %r3;
	add.s32 	%r40, %r105, %r19;
	setp.ge.s32 	%p38, %r40, %r1;
	or.pred  	%p39, %p38, %p36;
	or.pred  	%p40, %p39, %p37;
	@%p40 bra 	$L__BB9_27;
	add.s32 	%r97, %r40, %r29;
	cvt.s64.s32 	%rd52, %r97;
	add.s64 	%rd15, %rd52, %rd8;
	shl.b64 	%rd53, %rd15, 3;
	add.s64 	%rd54, %rd2, %rd53;
	ld.global.nc.f64 	%fd18, [%rd54];
	setp.neu.f64 	%p41, %fd18, %fd1;
	@%p41 bra 	$L__BB9_27;
	ld.global.nc.f64 	%fd19, [%rd10];
	add.s64 	%rd56, %rd1, %rd53;
	ld.global.f64 	%fd20, [%rd56];
	add.f64 	%fd21, %fd19, %fd20;
	st.global.f64 	[%rd56], %fd21;
$L__BB9_27:
	setp.eq.s32 	%p42, %r22, 1;
	@%p42 bra 	$L__BB9_35;
	add.s32 	%r41, %r40, 1;
	setp.ge.s32 	%p45, %r41, %r1;
	or.pred  	%p46, %p45, %p36;
	or.pred  	%p47, %p46, %p37;
	@%p47 bra 	$L__BB9_31;
	add.s32 	%r98, %r41, %r29;
	cvt.s64.s32 	%rd57, %r98;
	add.s64 	%rd16, %rd57, %rd8;
	shl.b64 	%rd58, %rd16, 3;
	add.s64 	%rd59, %rd2, %rd58;
	ld.global.nc.f64 	%fd22, [%rd59];
	setp.neu.f64 	%p48, %fd22, %fd1;
	@%p48 bra 	$L__BB9_31;
	ld.global.nc.f64 	%fd23, [%rd10];
	add.s64 	%rd61, %rd1, %rd58;
	ld.global.f64 	%fd24, [%rd61];
	add.f64 	%fd25, %fd23, %fd24;
	st.global.f64 	[%rd61], %fd25;
$L__BB9_31:
	setp.eq.s32 	%p49, %r22, 2;
	@%p49 bra 	$L__BB9_35;
	add.s32 	%r42, %r40, 2;
	setp.ge.s32 	%p52, %r42, %r1;
	or.pred  	%p53, %p52, %p36;
	or.pred  	%p54, %p53, %p37;
	@%p54 bra 	$L__BB9_35;
	add.s32 	%r99, %r42, %r29;
	cvt.s64.s32 	%rd62, %r99;
	add.s64 	%rd17, %rd62, %rd8;
	shl.b64 	%rd63, %rd17, 3;
	add.s64 	%rd64, %rd2, %rd63;
	ld.global.nc.f64 	%fd26, [%rd64];
	setp.neu.f64 	%p55, %fd26, %fd1;
	@%p55 bra 	$L__BB9_35;
	ld.global.nc.f64 	%fd27, [%rd10];
	add.s64 	%rd66, %rd1, %rd63;
	ld.global.f64 	%fd28, [%rd66];
	add.f64 	%fd29, %fd27, %fd28;
	st.global.f64 	[%rd66], %fd29;
$L__BB9_35:
	add.s32 	%r101, %r101, 1;
	setp.ne.s32 	%p56, %r101, %r5;
	@%p56 bra 	$L__BB9_8;
	add.s32 	%r100, %r100, 1;
	setp.ne.s32 	%p57, %r100, %r6;
	@%p57 bra 	$L__BB9_7;
$L__BB9_37:
	ret;

}


// ===== COMPILED SASS (sm_100) =====

	.target	sm_100

	.elftype	@"ET_EXEC"


//--------------------- .note.nv.tkinfo           --------------------------
	.section	.note.nv.tkinfo,"",@"SHT_NOTE"
	.sectionflags	@"SHF_NOTE_NV_TKINFO"
	.tkinfo
        /*0018*/ 	.word	0x00000002
        /*0030*/ 	.string	""
        /*0030*/ 	.string	"ptxas"
        /*0030*/ 	.string	"Cuda compilation tools, release 13.0, V13.0.88"
        /*0030*/ 	.string	"Build cuda_13.0.r13.0/compiler.36424714_0"
        /*0030*/ 	.string	"-arch sm_100 -m 64 "



//--------------------- .note.nv.cuinfo           --------------------------
	.section	.note.nv.cuinfo,"",@"SHT_NOTE"
	.sectionflags	@"SHF_NOTE_NV_CUINFO"
        /*0018*/ 	.short	0x0002
        /*001a*/ 	.short	0x0064
        /*001c*/ 	.short	0x0082
	.zero		2


//--------------------- .nv.info                  --------------------------
	.section	.nv.info,"",@"SHT_CUDA_INFO"
	.align	4


	//----- nvinfo : EIATTR_REGCOUNT
	.align		4
        /*0000*/ 	.byte	0x04, 0x2f
        /*0002*/ 	.short	(.L_1 - .L_0)
	.align		4
.L_0:
        /*0004*/ 	.word	index@(conv3_Float32)
        /*0008*/ 	.word	0x00000020


	//----- nvinfo : EIATTR_FRAME_SIZE
	.align		4
.L_1:
        /*000c*/ 	.byte	0x04, 0x11
        /*000e*/ 	.short	(.L_3 - .L_2)
	.align		4
.L_2:
        /*0010*/ 	.word	index@($__internal_19_$__cuda_sm20_rem_u64)
        /*0014*/ 	.word	0x00000000


	//----- nvinfo : EIATTR_FRAME_SIZE
	.align		4
.L_3:
        /*0018*/ 	.byte	0x04, 0x11
        /*001a*/ 	.short	(.L_5 - .L_4)
	.align		4
.L_4:
        /*001c*/ 	.word	index@($__internal_18_$__cuda_sm20_div_u64)
        /*0020*/ 	.word	0x00000000


	//----- nvinfo : EIATTR_FRAME_SIZE
	.align		4
.L_5:
        /*0024*/ 	.byte	0x04, 0x11
        /*0026*/ 	.short	(.L_7 - .L_6)
	.align		4
.L_6:
        /*0028*/ 	.word	index@($__internal_17_$__cuda_sm20_div_u16)
        /*002c*/ 	.word	0x00000000


	//----- nvinfo : EIATTR_FRAME_SIZE
	.align		4
.L_7:
        /*0030*/ 	.byte	0x04, 0x11
        /*0032*/ 	.short	(.L_9 - .L_8)
	.align		4
.L_8:
        /*0034*/ 	.word	index@(conv3_Float32)
        /*0038*/ 	.word	0x00000000


	//----- nvinfo : EIATTR_REGCOUNT
	.align		4
.L_9:
        /*003c*/ 	.byte	0x04, 0x2f
        /*003e*/ 	.short	(.L_11 - .L_10)
	.align		4
.L_10:
        /*0040*/ 	.word	index@(conv3_Float64)
        /*0044*/ 	.word	0x00000020


	//----- nvinfo : EIATTR_FRAME_SIZE
	.align		4
.L_11:
        /*0048*/ 	.byte	0x04, 0x11
        /*004a*/ 	.short	(.L_13 - .L_12)
	.align		4
.L_12:
        /*004c*/ 	.word	index@($__internal_16_$__cuda_sm20_rem_u64)
        /*0050*/ 	.word	0x00000000


	//----- nvinfo : EIATTR_FRAME_SIZE
	.align		4
.L_13:
        /*0054*/ 	.byte	0x04, 0x11
        /*0056*/ 	.short	(.L_15 - .L_14)
	.align		4
.L_14:
        /*0058*/ 	.word	index@($__internal_15_$__cuda_sm20_div_u64)
        /*005c*/ 	.word	0x00000000


	//----- nvinfo : EIATTR_FRAME_SIZE
	.align		4
.L_15:
        /*0060*/ 	.byte	0x04, 0x11
        /*0062*/ 	.short	(.L_17 - .L_16)
	.align		4
.L_16:
        /*0064*/ 	.word	index@($__internal_14_$__cuda_sm20_div_u16)
        /*0068*/ 	.word	0x00000000


	//----- nvinfo : EIATTR_FRAME_SIZE
	.align		4
.L_17:
        /*006c*/ 	.byte	0x04, 0x11
        /*006e*/ 	.short	(.L_19 - .L_18)
	.align		4
.L_18:
        /*0070*/ 	.word	index@(conv3_Float64)
        /*0074*/ 	.word	0x00000000


	//----- nvinfo : EIATTR_REGCOUNT
	.align		4
.L_19:
        /*0078*/ 	.byte	0x04, 0x2f
        /*007a*/ 	.short	(.L_21 - .L_20)
	.align		4
.L_20:
        /*007c*/ 	.word	index@(conv3_bp_data_Float32)
        /*0080*/ 	.word	0x0000001e


	//----- nvinfo : EIATTR_FRAME_SIZE
	.align		4
.L_21:
        /*0084*/ 	.byte	0x04, 0x11
        /*0086*/ 	.short	(.L_23 - .L_22)
	.align		4
.L_22:
        /*0088*/ 	.word	index@($__internal_13_$__cuda_sm20_div_u64)
        /*008c*/ 	.word	0x00000000


	//----- nvinfo : EIATTR_FRAME_SIZE
	.align		4
.L_23:
        /*0090*/ 	.byte	0x04, 0x11
        /*0092*/ 	.short	(.L_25 - .L_24)
	.align		4
.L_24:
        /*0094*/ 	.word	index@($__internal_12_$__cuda_sm20_div_u16)
        /*0098*/ 	.word	0x00000000


	//----- nvinfo : EIATTR_FRAME_SIZE
	.align		4
.L_25:
        /*009c*/ 	.byte	0x04, 0x11
        /*009e*/ 	.short	(.L_27 - .L_26)
	.align		4
.L_26:
        /*00a0*/ 	.word	index@(conv3_bp_data_Float32)
        /*00a4*/ 	.word	0x00000000


	//----- nvinfo : EIATTR_REGCOUNT
	.align		4
.L_27:
        /*00a8*/ 	.byte	0x04, 0x2f
        /*00aa*/ 	.short	(.L_29 - .L_28)
	.align		4
.L_28:
        /*00ac*/ 	.word	index@(conv3_bp_data_Float64)
        /*00b0*/ 	.word	0x0000001e


	//----- nvinfo : EIATTR_FRAME_SIZE
	.align		4
.L_29:
        /*00b4*/ 	.byte	0x04, 0x11
        /*00b6*/ 	.short	(.L_31 - .L_30)
	.align		4
.L_30:
        /*00b8*/ 	.word	index@($__internal_11_$__cuda_sm20_div_u64)
        /*00bc*/ 	.word	0x00000000


	//----- nvinfo : EIATTR_FRAME_SIZE
	.align		4
.L_31:
        /*00c0*/ 	.byte	0x04, 0x11
        /*00c2*/ 	.short	(.L_33 - .L_32)
	.align		4
.L_32:
        /*00c4*/ 	.word	index@($__internal_10_$__cuda_sm20_div_u16)
        /*00c8*/ 	.word	0x00000000


	//----- nvinfo : EIATTR_FRAME_SIZE
	.align		4
.L_33:
        /*00cc*/ 	.byte	0x04, 0x11
        /*00ce*/ 	.short	(.L_35 - .L_34)
	.align		4
.L_34:
        /*00d0*/ 	.word	index@(conv3_bp_data_Float64)
        /*00d4*/ 	.word	0x00000000


	//----- nvinfo : EIATTR_REGCOUNT
	.align		4
.L_35:
        /*00d8*/ 	.byte	0x04, 0x2f
        /*00da*/ 	.short	(.L_37 - .L_36)
	.align		4
.L_36:
        /*00dc*/ 	.word	index@(conv3_bp_filter_Float32)
        /*00e0*/ 	.word	0x00000020


	//----- nvinfo : EIATTR_FRAME_SIZE
	.align		4
.L_37:
        /*00e4*/ 	.byte	0x04, 0x11
        /*00e6*/ 	.short	(.L_39 - .L_38)
	.align		4
.L_38:
        /*00e8*/ 	.word	index@($__internal_9_$__cuda_sm20_div_u64)
        /*00ec*/ 	.word	0x00000000


	//----- nvinfo : EIATTR_FRAME_SIZE
	.align		4
.L_39:
        /*00f0*/ 	.byte	0x04, 0x11
        /*00f2*/ 	.short	(.L_41 - .L_40)
	.align		4
.L_40:
        /*00f4*/ 	.word	index@(conv3_bp_filter_Float32)
        /*00f8*/ 	.word	0x00000000


	//----- nvinfo : EIATTR_REGCOUNT
	.align		4
.L_41:
        /*00fc*/ 	.byte	0x04, 0x2f
        /*00fe*/ 	.short	(.L_43 - .L_42)
	.align		4
.L_42:
        /*0100*/ 	.word	index@(conv3_bp_filter_Float64)
        /*0104*/ 	.word	0x00000030


	//----- nvinfo : EIATTR_FRAME_SIZE
	.align		4
.L_43:
        /*0108*/ 	.byte	0x04, 0x11
        /*010a*/ 	.short	(.L_45 - .L_44)
	.align		4
.L_44:
        /*010c*/ 	.word	index@($__internal_8_$__cuda_sm20_div_u64)
        /*0110*/ 	.word	0x00000000


	//----- nvinfo : EIATTR_FRAME_SIZE
	.align		4
.L_45:
        /*0114*/ 	.byte	0x04, 0x11
        /*0116*/ 	.short	(.L_47 - .L_46)
	.align		4
.L_46:
        /*0118*/ 	.word	index@(conv3_bp_filter_Float64)
        /*011c*/ 	.word	0x00000000


	//----- nvinfo : EIATTR_REGCOUNT
	.align		4
.L_47:
        /*0120*/ 	.byte	0x04, 0x2f
        /*0122*/ 	.short	(.L_49 - .L_48)
	.align		4
.L_48:
        /*0124*/ 	.word	index@(pool_Float32)
        /*0128*/ 	.word	0x0000001f


	//----- nvinfo : EIATTR_FRAME_SIZE
	.align		4
.L_49:
        /*012c*/ 	.byte	0x04, 0x11
        /*012e*/ 	.short	(.L_51 - .L_50)
	.align		4
.L_50:
        /*0130*/ 	.word	index@($__internal_7_$__cuda_sm20_div_u64)
        /*0134*/ 	.word	0x00000000


	//----- nvinfo : EIATTR_FRAME_SIZE
	.align		4
.L_51:
        /*0138*/ 	.byte	0x04, 0x11
        /*013a*/ 	.short	(.L_53 - .L_52)
	.align		4
.L_52:
        /*013c*/ 	.word	index@($__internal_6_$__cuda_sm20_div_u16)
        /*0140*/ 	.word	0x00000000


	//----- nvinfo : EIATTR_FRAME_SIZE
	.align		4
.L_53:
        /*0144*/ 	.byte	0x04, 0x11
        /*0146*/ 	.short	(.L_55 - .L_54)
	.align		4
.L_54:
        /*0148*/ 	.word	index@(pool_Float32)
        /*014c*/ 	.word	0x00000000


	//----- nvinfo : EIATTR_REGCOUNT
	.align		4
.L_55:
        /*0150*/ 	.byte	0x04, 0x2f
        /*0152*/ 	.short	(.L_57 - .L_56)
	.align		4
.L_56:
        /*0154*/ 	.word	index@(pool_Float64)
        /*0158*/ 	.word	0x00000023


	//----- nvinfo : EIATTR_FRAME_SIZE
	.align		4
.L_57:
        /*015c*/ 	.byte	0x04, 0x11
        /*015e*/ 	.short	(.L_59 - .L_58)
	.align		4
.L_58:
        /*0160*/ 	.word	index@($__internal_5_$__cuda_sm20_div_u64)
        /*0164*/ 	.word	0x00000000


	//----- nvinfo : EIATTR_FRAME_SIZE
	.align		4
.L_59:
        /*0168*/ 	.byte	0x04, 0x11
        /*016a*/ 	.short	(.L_61 - .L_60)
	.align		4
.L_60:
        /*016c*/ 	.word	index@($__internal_4_$__cuda_sm20_div_u16)
        /*0170*/ 	.word	0x00000000


	//----- nvinfo : EIATTR_FRAME_SIZE
	.align		4
.L_61:
        /*0174*/ 	.byte	0x04, 0x11
        /*0176*/ 	.short	(.L_63 - .L_62)
	.align		4
.L_62:
        /*0178*/ 	.word	index@(pool_Float64)
        /*017c*/ 	.word	0x00000000


	//----- nvinfo : EIATTR_REGCOUNT
	.align		4
.L_63:
        /*0180*/ 	.byte	0x04, 0x2f
        /*0182*/ 	.short	(.L_65 - .L_64)
	.align		4
.L_64:
        /*0184*/ 	.word	index@(pool_bp_Float32)
        /*0188*/ 	.word	0x0000001e


	//----- nvinfo : EIATTR_FRAME_SIZE
	.align		4
.L_65:
        /*018c*/ 	.byte	0x04, 0x11
        /*018e*/ 	.short	(.L_67 - .L_66)
	.align		4
.L_66:
        /*0190*/ 	.word	index@($__internal_3_$__cuda_sm20_div_u64)
        /*0194*/ 	.word	0x00000000


	//----- nvinfo : EIATTR_FRAME_SIZE
	.align		4
.L_67:
        /*0198*/ 	.byte	0x04, 0x11
        /*019a*/ 	.short	(.L_69 - .L_68)
	.align		4
.L_68:
        /*019c*/ 	.word	index@($__internal_2_$__cuda_sm20_div_u16)
        /*01a0*/ 	.word	0x00000000


	//----- nvinfo : EIATTR_FRAME_SIZE
	.align		4
.L_69:
        /*01a4*/ 	.byte	0x04, 0x11
        /*01a6*/ 	.short	(.L_71 - .L_70)
	.align		4
.L_70:
        /*01a8*/ 	.word	index@(pool_bp_Float32)
        /*01ac*/ 	.word	0x00000000


	//----- nvinfo : EIATTR_REGCOUNT
	.align		4
.L_71:
        /*01b0*/ 	.byte	0x04, 0x2f
        /*01b2*/ 	.short	(.L_73 - .L_72)
	.align		4
.L_72:
        /*01b4*/ 	.word	index@(pool_bp_Float64)
        /*01b8*/ 	.word	0x0000001c


	//----- nvinfo : EIATTR_FRAME_SIZE
	.align		4
.L_73:
        /*01bc*/ 	.byte	0x04, 0x11
        /*01be*/ 	.short	(.L_75 - .L_74)
	.align		4
.L_74:
        /*01c0*/ 	.word	index@($__internal_1_$__cuda_sm20_div_u64)
        /*01c4*/ 	.word	0x00000000


	//----- nvinfo : EIATTR_FRAME_SIZE
	.align		4
.L_75:
        /*01c8*/ 	.byte	0x04, 0x11
        /*01ca*/ 	.short	(.L_77 - .L_76)
	.align		4
.L_76:
        /*01cc*/ 	.word	index@($__internal_0_$__cuda_sm20_div_u16)
        /*01d0*/ 	.word	0x00000000


	//----- nvinfo : EIATTR_FRAME_SIZE
	.align		4
.L_77:
        /*01d4*/ 	.byte	0x04, 0x11
        /*01d6*/ 	.short	(.L_79 - .L_78)
	.align		4
.L_78:
        /*01d8*/ 	.word	index@(pool_bp_Float64)
        /*01dc*/ 	.word	0x00000000


	//----- nvinfo : EIATTR_MIN_STACK_SIZE
	.align		4
.L_79:
        /*01e0*/ 	.byte	0x04, 0x12
        /*01e2*/ 	.short	(.L_81 - .L_80)
	.align		4
.L_80:
        /*01e4*/ 	.word	index@(pool_bp_Float64)
        /*01e8*/ 	.word	0x00000000


	//----- nvinfo : EIATTR_MIN_STACK_SIZE
	.align		4
.L_81:
        /*01ec*/ 	.byte	0x04, 0x12
        /*01ee*/ 	.short	(.L_83 - .L_82)
	.align		4
.L_82:
        /*01f0*/ 	.word	index@(pool_bp_Float32)
        /*01f4*/ 	.word	0x00000000


	//----- nvinfo : EIATTR_MIN_STACK_SIZE
	.align		4
.L_83:
        /*01f8*/ 	.byte	0x04, 0x12
        /*01fa*/ 	.short	(.L_85 - .L_84)
	.align		4
.L_84:
        /*01fc*/ 	.word	index@(pool_Float64)
        /*0200*/ 	.word	0x00000000


	//----- nvinfo : EIATTR_MIN_STACK_SIZE
	.align		4
.L_85:
        /*0204*/ 	.byte	0x04, 0x12
        /*0206*/ 	.short	(.L_87 - .L_86)
	.align		4
.L_86:
        /*0208*/ 	.word	index@(pool_Float32)
        /*020c*/ 	.word	0x00000000


	//----- nvinfo : EIATTR_MIN_STACK_SIZE
	.align		4
.L_87:
        /*0210*/ 	.byte	0x04, 0x12
        /*0212*/ 	.short	(.L_89 - .L_88)
	.align		4
.L_88:
        /*0214*/ 	.word	index@(conv3_bp_filter_Float64)
        /*0218*/ 	.word	0x00000000


	//----- nvinfo : EIATTR_MIN_STACK_SIZE
	.align		4
.L_89:
        /*021c*/ 	.byte	0x04, 0x12
        /*021e*/ 	.short	(.L_91 - .L_90)
	.align		4
.L_90:
        /*0220*/ 	.word	index@(conv3_bp_filter_Float32)
        /*0224*/ 	.word	0x00000000


	//----- nvinfo : EIATTR_MIN_STACK_SIZE
	.align		4
.L_91:
        /*0228*/ 	.byte	0x04, 0x12
        /*022a*/ 	.short	(.L_93 - .L_92)
	.align		4
.L_92:
        /*022c*/ 	.word	index@(conv3_bp_data_Float64)
        /*0230*/ 	.word	0x00000000


	//----- nvinfo : EIATTR_MIN_STACK_SIZE
	.align		4
.L_93:
        /*0234*/ 	.byte	0x04, 0x12
        /*0236*/ 	.short	(.L_95 - .L_94)
	.align		4
.L_94:
        /*0238*/ 	.word	index@(conv3_bp_data_Float32)
        /*023c*/ 	.word	0x00000000


	//----- nvinfo : EIATTR_MIN_STACK_SIZE
	.align		4
.L_95:
        /*0240*/ 	.byte	0x04, 0x12
        /*0242*/ 	.short	(.L_97 - .L_96)
	.align		4
.L_96:
        /*0244*/ 	.word	index@(conv3_Float64)
        /*0248*/ 	.word	0x00000000


	//----- nvinfo : EIATTR_MIN_STACK_SIZE
	.align		4
.L_97:
        /*024c*/ 	.byte	0x04, 0x12
        /*024e*/ 	.short	(.L_99 - .L_98)
	.align		4
.L_98:
        /*0250*/ 	.word	index@(conv3_Float32)
        /*0254*/ 	.word	0x00000000
.L_99:


//--------------------- .nv.compat                --------------------------
	.section	.nv.compat,"",@"SHT_CUDA_COMPAT_INFO"
	.align	4
        /*0000*/ 	.byte	0x02, 0x09, 0x00, 0x00, 0x02, 0x02, 0x01, 0x00, 0x02, 0x05, 0x05, 0x00, 0x03, 0x07, 0x01, 0x01
        /*0010*/ 	.byte	0x02, 0x03, 0x00, 0x00, 0x02, 0x06, 0x01, 0x00, 0x04, 0x0b, 0x08, 0x00, 0x01, 0x00, 0x00, 0x00
        /*0020*/ 	.byte	0x00, 0x00, 0x00, 0x00


//--------------------- .nv.info.pool_bp_Float64  --------------------------
	.section	.nv.info.pool_bp_Float64,"",@"SHT_CUDA_INFO"
	.sectionflags	@""
	.align	4


	//----- nvinfo : EIATTR_CUDA_API_VERSION
	.align		4
        /*0000*/ 	.byte	0x04, 0x37
        /*0002*/ 	.short	(.L_101 - .L_100)
.L_100:
        /*0004*/ 	.word	0x00000082


	//----- nvinfo : EIATTR_KPARAM_INFO
	.align		4
.L_101:
        /*0008*/ 	.byte	0x04, 0x17
        /*000a*/ 	.short	(.L_103 - .L_102)
.L_102:
        /*000c*/ 	.word	0x00000000
        /*0010*/ 	.short	0x0004
        /*0012*/ 	.short	0x0020
        /*0014*/ 	.byte	0x00, 0xf5, 0x21, 0x00


	//----- nvinfo : EIATTR_KPARAM_INFO
	.align		4
.L_103:
        /*0018*/ 	.byte	0x04, 0x17
        /*001a*/ 	.short	(.L_105 - .L_104)
.L_104:
        /*001c*/ 	.word	0x00000000
        /*0020*/ 	.short	0x0003
        /*0022*/ 	.short	0x0018
        /*0024*/ 	.byte	0x00, 0xf5, 0x21, 0x00


	//----- nvinfo : EIATTR_KPARAM_INFO
	.align		4
.L_105:
        /*0028*/ 	.byte	0x04, 0x17
        /*002a*/ 	.short	(.L_107 - .L_106)
.L_106:
        /*002c*/ 	.word	0x00000000
        /*0030*/ 	.short	0x0002
        /*0032*/ 	.short	0x0010
        /*0034*/ 	.byte	0x00, 0xf5, 0x21, 0x00


	//----- nvinfo : EIATTR_KPARAM_INFO
	.align		4
.L_107:
        /*0038*/ 	.byte	0x04, 0x17
        /*003a*/ 	.short	(.L_109 - .L_108)
.L_108:
        /*003c*/ 	.word	0x00000000
        /*0040*/ 	.short	0x0001
        /*0042*/ 	.short	0x0008
        /*0044*/ 	.byte	0x00, 0xf5, 0x21, 0x00


	//----- nvinfo : EIATTR_KPARAM_INFO
	.align		4
.L_109:
        /*0048*/ 	.byte	0x04, 0x17
        /*004a*/ 	.short	(.L_111 - .L_110)
.L_110:
        /*004c*/ 	.word	0x00000000
        /*0050*/ 	.short	0x0000
        /*0052*/ 	.short	0x0000
        /*0054*/ 	.byte	0x00, 0xf5, 0x21, 0x00


	//----- nvinfo : EIATTR_SPARSE_MMA_MASK
	.align		4
.L_111:
        /*0058*/ 	.byte	0x03, 0x50
        /*005a*/ 	.short	0x0000


	//----- nvinfo : EIATTR_MAXREG_COUNT
	.align		4
        /*005c*/ 	.byte	0x03, 0x1b
        /*005e*/ 	.short	0x00ff


	//----- nvinfo : EIATTR_MERCURY_ISA_VERSION
	.align		4
        /*0060*/ 	.byte	0x03, 0x5f
        /*0062*/ 	.short	0x0101


	//----- nvinfo : EIATTR_VRC_CTA_INIT_COUNT
	.align		4
        /*0064*/ 	.byte	0x02, 0x4a
	.zero		1
	.zero		1


	//----- nvinfo : EIATTR_EXIT_INSTR_OFFSETS
	.align		4
        /*0068*/ 	.byte	0x04, 0x1c
        /*006a*/ 	.short	(.L_113 - .L_112)


	//   ....[0]....
.L_112:
        /*006c*/ 	.word	0x00000a40


	//   ....[1]....
        /*0070*/ 	.word	0x00000af0


	//   ....[2]....
        /*0074*/ 	.word	0x00000b50


	//   ....[3]....
        /*0078*/ 	.word	0x00001800


	//----- nvinfo : EIATTR_CRS_STACK_SIZE
	.align		4
.L_113:
        /*007c*/ 	.byte	0x04, 0x1e
        /*007e*/ 	.short	(.L_115 - .L_114)
.L_114:
        /*0080*/ 	.word	0x00000000


	//----- nvinfo : EIATTR_CBANK_PARAM_SIZE
	.align		4
.L_115:
        /*0084*/ 	.byte	0x03, 0x19
        /*0086*/ 	.short	0x0028


	//----- nvinfo : EIATTR_PARAM_CBANK
	.align		4
        /*0088*/ 	.byte	0x04, 0x0a
        /*008a*/ 	.short	(.L_117 - .L_116)
	.align		4
.L_116:
        /*008c*/ 	.word	index@(.nv.constant0.pool_bp_Float64)
        /*0090*/ 	.short	0x0380
        /*0092*/ 	.short	0x0028


	//----- nvinfo : EIATTR_SW_WAR
	.align		4
.L_117:
        /*0094*/ 	.byte	0x04, 0x36
        /*0096*/ 	.short	(.L_119 - .L_118)
.L_118:
        /*0098*/ 	.word	0x00000008
.L_119:


//--------------------- .nv.info.pool_bp_Float32  --------------------------
	.section	.nv.info.pool_bp_Float32,"",@"SHT_CUDA_INFO"
	.sectionflags	@""
	.align	4


	//----- nvinfo : EIATTR_CUDA_API_VERSION
	.align		4
        /*0000*/ 	.byte	0x04, 0x37
        /*0002*/ 	.short	(.L_121 - .L_120)
.L_120:
        /*0004*/ 	.word	0x00000082


	//----- nvinfo : EIATTR_KPARAM_INFO
	.align		4
.L_121:
        /*0008*/ 	.byte	0x04, 0x17
        /*000a*/ 	.short	(.L_123 - .L_122)
.L_122:
        /*000c*/ 	.word	0x00000000
        /*0010*/ 	.short	0x0004
        /*0012*/ 	.short	0x0020
        /*0014*/ 	.byte	0x00, 0xf5, 0x21, 0x00


	//----- nvinfo : EIATTR_KPARAM_INFO
	.align		4
.L_123:
        /*0018*/ 	.byte	0x04, 0x17
        /*001a*/ 	.short	(.L_125 - .L_124)
.L_124:
        /*001c*/ 	.word	0x00000000
        /*0020*/ 	.short	0x0003
        /*0022*/ 	.short	0x0018
        /*0024*/ 	.byte	0x00, 0xf5, 0x21, 0x00


	//----- nvinfo : EIATTR_KPARAM_INFO
	.align		4
.L_125:
        /*0028*/ 	.byte	0x04, 0x17
        /*002a*/ 	.short	(.L_127 - .L_126)
.L_126:
        /*002c*/ 	.word	0x00000000
        /*0030*/ 	.short	0x0002
        /*0032*/ 	.short	0x0010
        /*0034*/ 	.byte	0x00, 0xf5, 0x21, 0x00


	//----- nvinfo : EIATTR_KPARAM_INFO
	.align		4
.L_127:
        /*0038*/ 	.byte	0x04, 0x17
        /*003a*/ 	.short	(.L_129 - .L_128)
.L_128:
        /*003c*/ 	.word	0x00000000
        /*0040*/ 	.short	0x0001
        /*0042*/ 	.short	0x0008
        /*0044*/ 	.byte	0x00, 0xf5, 0x21, 0x00


	//----- nvinfo : EIATTR_KPARAM_INFO
	.align		4
.L_129:
        /*0048*/ 	.byte	0x04, 0x17
        /*004a*/ 	.short	(.L_131 - .L_130)
.L_130:
        /*004c*/ 	.word	0x00000000
        /*0050*/ 	.short	0x0000
        /*0052*/ 	.short	0x0000
        /*0054*/ 	.byte	0x00, 0xf5, 0x21, 0x00


	//----- nvinfo : EIATTR_SPARSE_MMA_MASK
	.align		4
.L_131:
        /*0058*/ 	.byte	0x03, 0x50
        /*005a*/ 	.short	0x0000


	//----- nvinfo : EIATTR_MAXREG_COUNT
	.align		4
        /*005c*/ 	.byte	0x03, 0x1b
        /*005e*/ 	.short	0x00ff


	//----- nvinfo : EIATTR_MERCURY_ISA_VERSION
	.align		4
        /*0060*/ 	.byte	0x03, 0x5f
        /*0062*/ 	.short	0x0101


	//----- nvinfo : EIATTR_VRC_CTA_INIT_COUNT
	.align		4
        /*0064*/ 	.byte	0x02, 0x4a
	.zero		1
	.zero		1


	//----- nvinfo : EIATTR_EXIT_INSTR_OFFSETS
	.align		4
        /*0068*/ 	.byte	0x04, 0x1c
        /*006a*/ 	.short	(.L_133 - .L_132)


	//   ....[0]....
.L_132:
        /*006c*/ 	.word	0x00000990


	//   ....[1]....
        /*0070*/ 	.word	0x00000a50


	//   ....[2]....
        /*0074*/ 	.word	0x00000ab0


	//   ....[3]....
        /*0078*/ 	.word	0x00001790


	//----- nvinfo : EIATTR_CRS_STACK_SIZE
	.align		4
.L_133:
        /*007c*/ 	.byte	0x04, 0x1e
        /*007e*/ 	.short	(.L_135 - .L_134)
.L_134:
        /*0080*/ 	.word	0x00000000


	//----- nvinfo : EIATTR_CBANK_PARAM_SIZE
	.align		4
.L_135:
        /*0084*/ 	.byte	0x03, 0x19
        /*0086*/ 	.short	0x0028


	//----- nvinfo : EIATTR_PARAM_CBANK
	.align		4
        /*0088*/ 	.byte	0x04, 0x0a
        /*008a*/ 	.short	(.L_137 - .L_136)
	.align		4
.L_136:
        /*008c*/ 	.word	index@(.nv.constant0.pool_bp_Float32)
        /*0090*/ 	.short	0x0380
        /*0092*/ 	.short	0x0028


	//----- nvinfo : EIATTR_SW_WAR
	.align		4
.L_137:
        /*0094*/ 	.byte	0x04, 0x36
        /*0096*/ 	.short	(.L_139 - .L_138)
.L_138:
        /*0098*/ 	.word	0x00000008
.L_139:


//--------------------- .nv.info.pool_Float64     --------------------------
	.section	.nv.info.pool_Float64,"",@"SHT_CUDA_INFO"
	.sectionflags	@""
	.align	4


	//----- nvinfo : EIATTR_CUDA_API_VERSION
	.align		4
        /*0000*/ 	.byte	0x04, 0x37
        /*0002*/ 	.short	(.L_141 - .L_140)
.L_140:
        /*0004*/ 	.word	0x00000082


	//----- nvinfo : EIATTR_KPARAM_INFO
	.align		4
.L_141:
        /*0008*/ 	.byte	0x04, 0x17
        /*000a*/ 	.short	(.L_143 - .L_142)
.L_142:
        /*000c*/ 	.word	0x00000000
        /*0010*/ 	.short	0x0002
        /*0012*/ 	.short	0x0010
        /*0014*/ 	.byte	0x00, 0xf5, 0x21, 0x00


	//----- nvinfo : EIATTR_KPARAM_INFO
	.align		4
.L_143:
        /*0018*/ 	.byte	0x04, 0x17
        /*001a*/ 	.short	(.L_145 - .L_144)
.L_144:
        /*001c*/ 	.word	0x00000000
        /*0020*/ 	.short	0x0001
        /*0022*/ 	.short	0x0008
        /*0024*/ 	.byte	0x00, 0xf5, 0x21, 0x00


	//----- nvinfo : EIATTR_KPARAM_INFO
	.align		4
.L_145:
        /*0028*/ 	.byte	0x04, 0x17
        /*002a*/ 	.short	(.L_147 - .L_146)
.L_146:
        /*002c*/ 	.word	0x00000000
        /*0030*/ 	.short	0x0000
        /*0032*/ 	.short	0x0000
        /*0034*/ 	.byte	0x00, 0xf5, 0x21, 0x00


	//----- nvinfo : EIATTR_SPARSE_MMA_MASK
	.align		4
.L_147:
        /*0038*/ 	.byte	0x03, 0x50
        /*003a*/ 	.short	0x0000


	//----- nvinfo : EIATTR_MAXREG_COUNT
	.align		4
        /*003c*/ 	.byte	0x03, 0x1b
        /*003e*/ 	.short	0x00ff


	//----- nvinfo : EIATTR_NUM_BARRIERS
	.align		4
        /*0040*/ 	.byte	0x02, 0x4c
        /*0042*/ 	.byte	0x01
	.zero		1


	//----- nvinfo : EIATTR_MERCURY_ISA_VERSION
	.align		4
        /*0044*/ 	.byte	0x03, 0x5f
        /*0046*/ 	.short	0x0101


	//----- nvinfo : EIATTR_VRC_CTA_INIT_COUNT
	.align		4
        /*0048*/ 	.byte	0x02, 0x4a
	.zero		1
	.zero		1


	//----- nvinfo : EIATTR_EXIT_INSTR_OFFSETS
	.align		4
        /*004c*/ 	.byte	0x04, 0x1c
        /*004e*/ 	.short	(.L_149 - .L_148)


	//   ....[0]....
.L_148:
        /*0050*/ 	.word	0x00000e60


	//   ....[1]....
        /*0054*/ 	.word	0x00001cd0


	//----- nvinfo : EIATTR_CRS_STACK_SIZE
	.align		4
.L_149:
        /*0058*/ 	.byte	0x04, 0x1e
        /*005a*/ 	.short	(.L_151 - .L_150)
.L_150:
        /*005c*/ 	.word	0x00000000


	//----- nvinfo : EIATTR_CBANK_PARAM_SIZE
	.align		4
.L_151:
        /*0060*/ 	.byte	0x03, 0x19
        /*0062*/ 	.short	0x0018


	//----- nvinfo : EIATTR_PARAM_CBANK
	.align		4
        /*0064*/ 	.byte	0x04, 0x0a
        /*0066*/ 	.short	(.L_153 - .L_152)
	.align		4
.L_152:
        /*0068*/ 	.word	index@(.nv.constant0.pool_Float64)
        /*006c*/ 	.short	0x0380
        /*006e*/ 	.short	0x0018


	//----- nvinfo : EIATTR_SW_WAR
	.align		4
.L_153:
        /*0070*/ 	.byte	0x04, 0x36
        /*0072*/ 	.short	(.L_155 - .L_154)
.L_154:
        /*0074*/ 	.word	0x00000008
.L_155:


//--------------------- .nv.info.pool_Float32     --------------------------
	.section	.nv.info.pool_Float32,"",@"SHT_CUDA_INFO"
	.sectionflags	@""
	.align	4


	//----- nvinfo : EIATTR_CUDA_API_VERSION
	.align		4
        /*0000*/ 	.byte	0x04, 0x37
        /*0002*/ 	.short	(.L_157 - .L_156)
.L_156:
        /*0004*/ 	.word	0x00000082


	//----- nvinfo : EIATTR_KPARAM_INFO
	.align		4
.L_157:
        /*0008*/ 	.byte	0x04, 0x17
        /*000a*/ 	.short	(.L_159 - .L_158)
.L_158:
        /*000c*/ 	.word	0x00000000
        /*0010*/ 	.short	0x0002
        /*0012*/ 	.short	0x0010
        /*0014*/ 	.byte	0x00, 0xf5, 0x21, 0x00


	//----- nvinfo : EIATTR_KPARAM_INFO
	.align		4
.L_159:
        /*0018*/ 	.byte	0x04, 0x17
        /*001a*/ 	.short	(.L_161 - .L_160)
.L_160:
        /*001c*/ 	.word	0x00000000
        /*0020*/ 	.short	0x0001
        /*0022*/ 	.short	0x0008
        /*0024*/ 	.byte	0x00, 0xf5, 0x21, 0x00


	//----- nvinfo : EIATTR_KPARAM_INFO
	.align		4
.L_161:
        /*0028*/ 	.byte	0x04, 0x17
        /*002a*/ 	.short	(.L_163 - .L_162)
.L_162:
        /*002c*/ 	.word	0x00000000
        /*0030*/ 	.short	0x0000
        /*0032*/ 	.short	0x0000
        /*0034*/ 	.byte	0x00, 0xf5, 0x21, 0x00


	//----- nvinfo : EIATTR_SPARSE_MMA_MASK
	.align		4
.L_163:
        /*0038*/ 	.byte	0x03, 0x50
        /*003a*/ 	.short	0x0000


	//----- nvinfo : EIATTR_MAXREG_COUNT
	.align		4
        /*003c*/ 	.byte	0x03, 0x1b
        /*003e*/ 	.short	0x00ff


	//----- nvinfo : EIATTR_NUM_BARRIERS
	.align		4
        /*0040*/ 	.byte	0x02, 0x4c
        /*0042*/ 	.byte	0x01
	.zero		1


	//----- nvinfo : EIATTR_MERCURY_ISA_VERSION
	.align		4
        /*0044*/ 	.byte	0x03, 0x5f
        /*0046*/ 	.short	0x0101


	//----- nvinfo : EIATTR_VRC_CTA_INIT_COUNT
	.align		4
        /*0048*/ 	.byte	0x02, 0x4a
	.zero		1
	.zero		1


	//----- nvinfo : EIATTR_EXIT_INSTR_OFFSETS
	.align		4
        /*004c*/ 	.byte	0x04, 0x1c
        /*004e*/ 	.short	(.L_165 - .L_164)


	//   ....[0]....
.L_164:
        /*0050*/ 	.word	0x00000f10


	//   ....[1]....
        /*0054*/ 	.word	0x00001ac0


	//----- nvinfo : EIATTR_CRS_STACK_SIZE
	.align		4
.L_165:
        /*0058*/ 	.byte	0x04, 0x1e
        /*005a*/ 	.short	(.L_167 - .L_166)
.L_166:
        /*005c*/ 	.word	0x00000000


	//----- nvinfo : EIATTR_CBANK_PARAM_SIZE
	.align		4
.L_167:
        /*0060*/ 	.byte	0x03, 0x19
        /*0062*/ 	.short	0x0018


	//----- nvinfo : EIATTR_PARAM_CBANK
	.align		4
        /*0064*/ 	.byte	0x04, 0x0a
        /*0066*/ 	.short	(.L_169 - .L_168)
	.align		4
.L_168:
        /*0068*/ 	.word	index@(.nv.constant0.pool_Float32)
        /*006c*/ 	.short	0x0380
        /*006e*/ 	.short	0x0018


	//----- nvinfo : EIATTR_SW_WAR
	.align		4
.L_169:
        /*0070*/ 	.byte	0x04, 0x36
        /*0072*/ 	.short	(.L_171 - .L_170)
.L_170:
        /*0074*/ 	.word	0x00000008
.L_171:


//--------------------- .nv.info.conv3_bp_filter_Float64 --------------------------
	.section	.nv.info.conv3_bp_filter_Float64,"",@"SHT_CUDA_INFO"
	.sectionflags	@""
	.align	4


	//----- nvinfo : EIATTR_CUDA_API_VERSION
	.align		4
        /*0000*/ 	.byte	0x04, 0x37
        /*0002*/ 	.short	(.L_173 - .L_172)
.L_172:
        /*0004*/ 	.word	0x00000082


	//----- nvinfo : EIATTR_KPARAM_INFO
	.align		4
.L_173:
        /*0008*/ 	.byte	0x04, 0x17
        /*000a*/ 	.short	(.L_175 - .L_174)
.L_174:
        /*000c*/ 	.word	0x00000000
        /*0010*/ 	.short	0x0004
        /*0012*/ 	.short	0x0020
        /*0014*/ 	.byte	0x00, 0xf5, 0x21, 0x00


	//----- nvinfo : EIATTR_KPARAM_INFO
	.align		4
.L_175:
        /*0018*/ 	.byte	0x04, 0x17
        /*001a*/ 	.short	(.L_177 - .L_176)
.L_176:
        /*001c*/ 	.word	0x00000000
        /*0020*/ 	.short	0x0003
        /*0022*/ 	.short	0x0018
        /*0024*/ 	.byte	0x00, 0xf5, 0x21, 0x00


	//----- nvinfo : EIATTR_KPARAM_INFO
	.align		4
.L_177:
        /*0028*/ 	.byte	0x04, 0x17
        /*002a*/ 	.short	(.L_179 - .L_178)
.L_178:
        /*002c*/ 	.word	0x00000000
        /*0030*/ 	.short	0x0002
        /*0032*/ 	.short	0x0010
        /*0034*/ 	.byte	0x00, 0xf5, 0x21, 0x00


	//----- nvinfo : EIATTR_KPARAM_INFO
	.align		4
.L_179:
        /*0038*/ 	.byte	0x04, 0x17
        /*003a*/ 	.short	(.L_181 - .L_180)
.L_180:
        /*003c*/ 	.word	0x00000000
        /*0040*/ 	.short	0x0001
        /*0042*/ 	.short	0x0008
        /*0044*/ 	.byte	0x00, 0xf0, 0x21, 0x00


	//----- nvinfo : EIATTR_KPARAM_INFO
	.align		4
.L_181:
        /*0048*/ 	.byte	0x04, 0x17
        /*004a*/ 	.short	(.L_183 - .L_182)
.L_182:
        /*004c*/ 	.word	0x00000000
        /*0050*/ 	.short	0x0000
        /*0052*/ 	.short	0x0000
        /*0054*/ 	.byte	0x00, 0xf5, 0x21, 0x00


	//----- nvinfo : EIATTR_SPARSE_MMA_MASK
	.align		4
.L_183:
        /*0058*/ 	.byte	0x03, 0x50
        /*005a*/ 	.short	0x0000


	//----- nvinfo : EIATTR_MAXREG_COUNT
	.align		4
        /*005c*/ 	.byte	0x03, 0x1b
        /*005e*/ 	.short	0x00ff


	//----- nvinfo : EIATTR_MERCURY_ISA_VERSION
	.align		4
        /*0060*/ 	.byte	0x03, 0x5f
        /*0062*/ 	.short	0x0101


	//----- nvinfo : EIATTR_VRC_CTA_INIT_COUNT
	.align		4
        /*0064*/ 	.byte	0x02, 0x4a
	.zero		1
	.zero		1


	//----- nvinfo : EIATTR_EXIT_INSTR_OFFSETS
	.align		4
        /*0068*/ 	.byte	0x04, 0x1c
        /*006a*/ 	.short	(.L_185 - .L_184)


	//   ....[0]....
.L_184:
        /*006c*/ 	.word	0x00000940


	//   ....[1]....
        /*0070*/ 	.word	0x00001930


	//----- nvinfo : EIATTR_CRS_STACK_SIZE
	.align		4
.L_185:
        /*0074*/ 	.byte	0x04, 0x1e
        /*0076*/ 	.short	(.L_187 - .L_186)
.L_186:
        /*0078*/ 	.word	0x00000000


	//----- nvinfo : EIATTR_CBANK_PARAM_SIZE
	.align		4
.L_187:
        /*007c*/ 	.byte	0x03, 0x19
        /*007e*/ 	.short	0x0028


	//----- nvinfo : EIATTR_PARAM_CBANK
	.align		4
        /*0080*/ 	.byte	0x04, 0x0a
        /*0082*/ 	.short	(.L_189 - .L_188)
	.align		4
.L_188:
        /*0084*/ 	.word	index@(.nv.constant0.conv3_bp_filter_Float64)
        /*0088*/ 	.short	0x0380
        /*008a*/ 	.short	0x0028


	//----- nvinfo : EIATTR_SW_WAR
	.align		4
.L_189:
        /*008c*/ 	.byte	0x04, 0x36
        /*008e*/ 	.short	(.L_191 - .L_190)
.L_190:
        /*0090*/ 	.word	0x00000008
.L_191:


//--------------------- .nv.info.conv3_bp_filter_Float32 --------------------------
	.section	.nv.info.conv3_bp_filter_Float32,"",@"SHT_CUDA_INFO"
	.sectionflags	@""
	.align	4


	//----- nvinfo : EIATTR_CUDA_API_VERSION
	.align		4
        /*0000*/ 	.byte	0x04, 0x37
        /*0002*/ 	.short	(.L_193 - .L_192)
.L_192:
        /*0004*/ 	.word	0x00000082


	//----- nvinfo : EIATTR_KPARAM_INFO
	.align		4
.L_193:
        /*0008*/ 	.byte	0x04, 0x17
        /*000a*/ 	.short	(.L_195 - .L_194)
.L_194:
        /*000c*/ 	.word	0x00000000
        /*0010*/ 	.short	0x0004
        /*0012*/ 	.short	0x0020
        /*0014*/ 	.byte	0x00, 0xf5, 0x21, 0x00


	//----- nvinfo : EIATTR_KPARAM_INFO
	.align		4
.L_195:
        /*0018*/ 	.byte	0x04, 0x17
        /*001a*/ 	.short	(.L_197 - .L_196)
.L_196:
        /*001c*/ 	.word	0x00000000
        /*0020*/ 	.short	0x0003
        /*0022*/ 	.short	0x0018
        /*0024*/ 	.byte	0x00, 0xf5, 0x21, 0x00


	//----- nvinfo : EIATTR_KPARAM_INFO
	.align		4
.L_197:
        /*0028*/ 	.byte	0x04, 0x17
        /*002a*/ 	.short	(.L_199 - .L_198)
.L_198:
        /*002c*/ 	.word	0x00000000
        /*0030*/ 	.short	0x0002
        /*0032*/ 	.short	0x0010
        /*0034*/ 	.byte	0x00, 0xf5, 0x21, 0x00


	//----- nvinfo : EIATTR_KPARAM_INFO
	.align		4
.L_199:
        /*0038*/ 	.byte	0x04, 0x17
        /*003a*/ 	.short	(.L_201 - .L_200)
.L_200:
        /*003c*/ 	.word	0x00000000
        /*0040*/ 	.short	0x0001
        /*0042*/ 	.short	0x0008
        /*0044*/ 	.byte	0x00, 0xf0, 0x21, 0x00


	//----- nvinfo : EIATTR_KPARAM_INFO
	.align		4
.L_201:
        /*0048*/ 	.byte	0x04, 0x17
        /*004a*/ 	.short	(.L_203 - .L_202)
.L_202:
        /*004c*/ 	.word	0x00000000
        /*0050*/ 	.short	0x0000
        /*0052*/ 	.short	0x0000
        /*0054*/ 	.byte	0x00, 0xf5, 0x21, 0x00


	//----- nvinfo : EIATTR_SPARSE_MMA_MASK
	.align		4
.L_203:
        /*0058*/ 	.byte	0x03, 0x50
        /*005a*/ 	.short	0x0000


	//----- nvinfo : EIATTR_MAXREG_COUNT
	.align		4
        /*005c*/ 	.byte	0x03, 0x1b
        /*005e*/ 	.short	0x00ff


	//----- nvinfo : EIATTR_MERCURY_ISA_VERSION
	.align		4
        /*0060*/ 	.byte	0x03, 0x5f
        /*0062*/ 	.short	0x0101


	//----- nvinfo : EIATTR_VRC_CTA_INIT_COUNT
	.align		4
        /*0064*/ 	.byte	0x02, 0x4a
	.zero		1
	.zero		1


	//----- nvinfo : EIATTR_EXIT_INSTR_OFFSETS
	.align		4
        /*0068*/ 	.byte	0x04, 0x1c
        /*006a*/ 	.short	(.L_205 - .L_204)


	//   ....[0]....
.L_204:
        /*006c*/ 	.word	0x000009a0


	//   ....[1]....
        /*0070*/ 	.word	0x00001c20


	//----- nvinfo : EIATTR_CRS_STACK_SIZE
	.align		4
.L_205:
        /*0074*/ 	.byte	0x04, 0x1e
        /*0076*/ 	.short	(.L_207 - .L_206)
.L_206:
        /*0078*/ 	.word	0x00000000


	//----- nvinfo : EIATTR_CBANK_PARAM_SIZE
	.align		4
.L_207:
        /*007c*/ 	.byte	0x03, 0x19
        /*007e*/ 	.short	0x0028


	//----- nvinfo : EIATTR_PARAM_CBANK
	.align		4
        /*0080*/ 	.byte	0x04, 0x0a
        /*0082*/ 	.short	(.L_209 - .L_208)
	.align		4
.L_208:
        /*0084*/ 	.word	index@(.nv.constant0.conv3_bp_filter_Float32)
        /*0088*/ 	.short	0x0380
        /*008a*/ 	.short	0x0028


	//----- nvinfo : EIATTR_SW_WAR
	.align		4
.L_209:
        /*008c*/ 	.byte	0x04, 0x36
        /*008e*/ 	.short	(.L_211 - .L_210)
.L_210:
        /*0090*/ 	.word	0x00000008
.L_211:


//--------------------- .nv.info.conv3_bp_data_Float64 --------------------------
	.section	.nv.info.conv3_bp_data_Float64,"",@"SHT_CUDA_INFO"
	.sectionflags	@""
	.align	4


	//----- nvinfo : EIATTR_CUDA_API_VERSION
	.align		4
        /*0000*/ 	.byte	0x04, 0x37
        /*0002*/ 	.short	(.L_213 - .L_212)
.L_212:
        /*0004*/ 	.word	0x00000082


	//----- nvinfo : EIATTR_KPARAM_INFO
	.align		4
.L_213:
        /*0008*/ 	.byte	0x04, 0x17
        /*000a*/ 	.short	(.L_215 - .L_214)
.L_214:
        /*000c*/ 	.word	0x00000000
        /*0010*/ 	.short	0x0004
        /*0012*/ 	.short	0x0020
        /*0014*/ 	.byte	0x00, 0xf5, 0x21, 0x00


	//----- nvinfo : EIATTR_KPARAM_INFO
	.align		4
.L_215:
        /*0018*/ 	.byte	0x04, 0x17
        /*001a*/ 	.short	(.L_217 - .L_216)
.L_216:
        /*001c*/ 	.word	0x00000000
        /*0020*/ 	.short	0x0003
        /*0022*/ 	.short	0x0018
        /*0024*/ 	.byte	0x00, 0xf5, 0x21, 0x00


	//----- nvinfo : EIATTR_KPARAM_INFO
	.align		4
.L_217:
        /*0028*/ 	.byte	0x04, 0x17
        /*002a*/ 	.short	(.L_219 - .L_218)
.L_218:
        /*002c*/ 	.word	0x00000000
        /*0030*/ 	.short	0x0002
        /*0032*/ 	.short	0x0010
        /*0034*/ 	.byte	0x00, 0xf5, 0x21, 0x00


	//----- nvinfo : EIATTR_KPARAM_INFO
	.align		4
.L_219:
        /*0038*/ 	.byte	0x04, 0x17
        /*003a*/ 	.short	(.L_221 - .L_220)
.L_220:
        /*003c*/ 	.word	0x00000000
        /*0040*/ 	.short	0x0001
        /*0042*/ 	.short	0x0008
        /*0044*/ 	.byte	0x00, 0xf0, 0x21, 0x00


	//----- nvinfo : EIATTR_KPARAM_INFO
	.align		4
.L_221:
        /*0048*/ 	.byte	0x04, 0x17
        /*004a*/ 	.short	(.L_223 - .L_222)
.L_222:
        /*004c*/ 	.word	0x00000000
        /*0050*/ 	.short	0x0000
        /*0052*/ 	.short	0x0000
        /*0054*/ 	.byte	0x00, 0xf5, 0x21, 0x00


	//----- nvinfo : EIATTR_SPARSE_MMA_MASK
	.align		4
.L_223:
        /*0058*/ 	.byte	0x03, 0x50
        /*005a*/ 	.short	0x0000


	//----- nvinfo : EIATTR_MAXREG_COUNT
	.align		4
        /*005c*/ 	.byte	0x03, 0x1b
        /*005e*/ 	.short	0x00ff


	//----- nvinfo : EIATTR_MERCURY_ISA_VERSION
	.align		4
        /*0060*/ 	.byte	0x03, 0x5f
        /*0062*/ 	.short	0x0101


	//----- nvinfo : EIATTR_VRC_CTA_INIT_COUNT
	.align		4
        /*0064*/ 	.byte	0x02, 0x4a
	.zero		1
	.zero		1


	//----- nvinfo : EIATTR_EXIT_INSTR_OFFSETS
	.align		4
        /*0068*/ 	.byte	0x04, 0x1c
        /*006a*/ 	.short	(.L_225 - .L_224)


	//   ....[0]....
.L_224:
        /*006c*/ 	.word	0x00000a40


	//   ....[1]....
        /*0070*/ 	.word	0x00001cc0


	//----- nvinfo : EIATTR_CRS_STACK_SIZE
	.align		4
.L_225:
        /*0074*/ 	.byte	0x04, 0x1e
        /*0076*/ 	.short	(.L_227 - .L_226)
.L_226:
        /*0078*/ 	.word	0x00000000


	//----- nvinfo : EIATTR_CBANK_PARAM_SIZE
	.align		4
.L_227:
        /*007c*/ 	.byte	0x03, 0x19
        /*007e*/ 	.short	0x0028


	//----- nvinfo : EIATTR_PARAM_CBANK
	.align		4
        /*0080*/ 	.byte	0x04, 0x0a
        /*0082*/ 	.short	(.L_229 - .L_228)
	.align		4
.L_228:
        /*0084*/ 	.word	index@(.nv.constant0.conv3_bp_data_Float64)
        /*0088*/ 	.short	0x0380
        /*008a*/ 	.short	0x0028


	//----- nvinfo : EIATTR_SW_WAR
	.align		4
.L_229:
        /*008c*/ 	.byte	0x04, 0x36
        /*008e*/ 	.short	(.L_231 - .L_230)
.L_230:
        /*0090*/ 	.word	0x00000008
.L_231:


//--------------------- .nv.info.conv3_bp_data_Float32 --------------------------
	.section	.nv.info.conv3_bp_data_Float32,"",@"SHT_CUDA_INFO"
	.sectionflags	@""
	.align	4


	//----- nvinfo : EIATTR_CUDA_API_VERSION
	.align		4
        /*0000*/ 	.byte	0x04, 0x37
        /*0002*/ 	.short	(.L_233 - .L_232)
.L_232:
        /*0004*/ 	.word	0x00000082


	//----- nvinfo : EIATTR_KPARAM_INFO
	.align		4
.L_233:
        /*0008*/ 	.byte	0x04, 0x17
        /*000a*/ 	.short	(.L_235 - .L_234)
.L_234:
        /*000c*/ 	.word	0x00000000
        /*0010*/ 	.short	0x0004
        /*0012*/ 	.short	0x0020
        /*0014*/ 	.byte	0x00, 0xf5, 0x21, 0x00


	//----- nvinfo : EIATTR_KPARAM_INFO
	.align		4
.L_235:
        /*0018*/ 	.byte	0x04, 0x17
        /*001a*/ 	.short	(.L_237 - .L_236)
.L_236:
        /*001c*/ 	.word	0x00000000
        /*0020*/ 	.short	0x0003
        /*0022*/ 	.short	0x0018
        /*0024*/ 	.byte	0x00, 0xf5, 0x21, 0x00


	//----- nvinfo : EIATTR_KPARAM_INFO
	.align		4
.L_237:
        /*0028*/ 	.byte	0x04, 0x17
        /*002a*/ 	.short	(.L_239 - .L_238)
.L_238:
        /*002c*/ 	.word	0x00000000
        /*0030*/ 	.short	0x0002
        /*0032*/ 	.short	0x0010
        /*0034*/ 	.byte	0x00, 0xf5, 0x21, 0x00


	//----- nvinfo : EIATTR_KPARAM_INFO
	.align		4
.L_239:
        /*0038*/ 	.byte	0x04, 0x17
        /*003a*/ 	.short	(.L_241 - .L_240)
.L_240:
        /*003c*/ 	.word	0x00000000
        /*0040*/ 	.short	0x0001
        /*0042*/ 	.short	0x0008
        /*0044*/ 	.byte	0x00, 0xf0, 0x21, 0x00


	//----- nvinfo : EIATTR_KPARAM_INFO
	.align		4
.L_241:
        /*0048*/ 	.byte	0x04, 0x17
        /*004a*/ 	.short	(.L_243 - .L_242)
.L_242:
        /*004c*/ 	.word	0x00000000
        /*0050*/ 	.short	0x0000
        /*0052*/ 	.short	0x0000
        /*0054*/ 	.byte	0x00, 0xf5, 0x21, 0x00


	//----- nvinfo : EIATTR_SPARSE_MMA_MASK
	.align		4
.L_243:
        /*0058*/ 	.byte	0x03, 0x50
        /*005a*/ 	.short	0x0000


	//----- nvinfo : EIATTR_MAXREG_COUNT
	.align		4
        /*005c*/ 	.byte	0x03, 0x1b
        /*005e*/ 	.short	0x00ff


	//----- nvinfo : EIATTR_MERCURY_ISA_VERSION
	.align		4
        /*0060*/ 	.byte	0x03, 0x5f
        /*0062*/ 	.short	0x0101


	//----- nvinfo : EIATTR_VRC_CTA_INIT_COUNT
	.align		4
        /*0064*/ 	.byte	0x02, 0x4a
	.zero		1
	.zero		1


	//----- nvinfo : EIATTR_EXIT_INSTR_OFFSETS
	.align		4
        /*0068*/ 	.byte	0x04, 0x1c
        /*006a*/ 	.short	(.L_245 - .L_244)


	//   ....[0]....
.L_244:
        /*006c*/ 	.word	0x00000a40


	//   ....[1]....
        /*0070*/ 	.word	0x00001cd0


	//----- nvinfo : EIATTR_CRS_STACK_SIZE
	.align		4
.L_245:
        /*0074*/ 	.byte	0x04, 0x1e
        /*0076*/ 	.short	(.L_247 - .L_246)
.L_246:
        /*0078*/ 	.word	0x00000000


	//----- nvinfo : EIATTR_CBANK_PARAM_SIZE
	.align		4
.L_247:
        /*007c*/ 	.byte	0x03, 0x19
        /*007e*/ 	.short	0x0028


	//----- nvinfo : EIATTR_PARAM_CBANK
	.align		4
        /*0080*/ 	.byte	0x04, 0x0a
        /*0082*/ 	.short	(.L_249 - .L_248)
	.align		4
.L_248:
        /*0084*/ 	.word	index@(.nv.constant0.conv3_bp_data_Float32)
        /*0088*/ 	.short	0x0380
        /*008a*/ 	.short	0x0028


	//----- nvinfo : EIATTR_SW_WAR
	.align		4
.L_249:
        /*008c*/ 	.byte	0x04, 0x36
        /*008e*/ 	.short	(.L_251 - .L_250)
.L_250:
        /*0090*/ 	.word	0x00000008
.L_251:


//--------------------- .nv.info.conv3_Float64    --------------------------
	.section	.nv.info.conv3_Float64,"",@"SHT_CUDA_INFO"
	.sectionflags	@""
	.align	4


	//----- nvinfo : EIATTR_CUDA_API_VERSION
	.align		4
        /*0000*/ 	.byte	0x04, 0x37
        /*0002*/ 	.short	(.L_253 - .L_252)
.L_252:
        /*0004*/ 	.word	0x00000082


	//----- nvinfo : EIATTR_KPARAM_INFO
	.align		4
.L_253:
        /*0008*/ 	.byte	0x04, 0x17
        /*000a*/ 	.short	(.L_255 - .L_254)
.L_254:
        /*000c*/ 	.word	0x00000000
        /*0010*/ 	.short	0x0004
        /*0012*/ 	.short	0x0020
        /*0014*/ 	.byte	0x00, 0xf5, 0x21, 0x00


	//----- nvinfo : EIATTR_KPARAM_INFO
	.align		4
.L_255:
        /*0018*/ 	.byte	0x04, 0x17
        /*001a*/ 	.short	(.L_257 - .L_256)
.L_256:
        /*001c*/ 	.word	0x00000000
        /*0020*/ 	.short	0x0003
        /*0022*/ 	.short	0x0018
        /*0024*/ 	.byte	0x00, 0xf5, 0x21, 0x00


	//----- nvinfo : EIATTR_KPARAM_INFO
	.align		4
.L_257:
        /*0028*/ 	.byte	0x04, 0x17
        /*002a*/ 	.short	(.L_259 - .L_258)
.L_258:
        /*002c*/ 	.word	0x00000000
        /*0030*/ 	.short	0x0002
        /*0032*/ 	.short	0x0010
        /*0034*/ 	.byte	0x00, 0xf5, 0x21, 0x00


	//----- nvinfo : EIATTR_KPARAM_INFO
	.align		4
.L_259:
        /*0038*/ 	.byte	0x04, 0x17
        /*003a*/ 	.short	(.L_261 - .L_260)
.L_260:
        /*003c*/ 	.word	0x00000000
        /*0040*/ 	.short	0x0001
        /*0042*/ 	.short	0x0008
        /*0044*/ 	.byte	0x00, 0xf0, 0x21, 0x00


	//----- nvinfo : EIATTR_KPARAM_INFO
	.align		4
.L_261:
        /*0048*/ 	.byte	0x04, 0x17
        /*004a*/ 	.short	(.L_263 - .L_262)
.L_262:
        /*004c*/ 	.word	0x00000000
        /*0050*/ 	.short	0x0000
        /*0052*/ 	.short	0x0000
        /*0054*/ 	.byte	0x00, 0xf5, 0x21, 0x00


	//----- nvinfo : EIATTR_SPARSE_MMA_MASK
	.align		4
.L_263:
        /*0058*/ 	.byte	0x03, 0x50
        /*005a*/ 	.short	0x0000


	//----- nvinfo : EIATTR_MAXREG_COUNT
	.align		4
        /*005c*/ 	.byte	0x03, 0x1b
        /*005e*/ 	.short	0x00ff


	//----- nvinfo : EIATTR_MERCURY_ISA_VERSION
	.align		4
        /*0060*/ 	.byte	0x03, 0x5f
        /*0062*/ 	.short	0x0101


	//----- nvinfo : EIATTR_VRC_CTA_INIT_COUNT
	.align		4
        /*0064*/ 	.byte	0x02, 0x4a
	.zero		1
	.zero		1


	//----- nvinfo : EIATTR_EXIT_INSTR_OFFSETS
	.align		4
        /*0068*/ 	.byte	0x04, 0x1c
        /*006a*/ 	.short	(.L_265 - .L_264)


	//   ....[0]....
.L_264:
        /*006c*/ 	.word	0x00000bf0


	//   ....[1]....
        /*0070*/ 	.word	0x00002080


	//----- nvinfo : EIATTR_CRS_STACK_SIZE
	.align		4
.L_265:
        /*0074*/ 	.byte	0x04, 0x1e
        /*0076*/ 	.short	(.L_267 - .L_266)
.L_266:
        /*0078*/ 	.word	0x00000000


	//----- nvinfo : EIATTR_CBANK_PARAM_SIZE
	.align		4
.L_267:
        /*007c*/ 	.byte	0x03, 0x19
        /*007e*/ 	.short	0x0028


	//----- nvinfo : EIATTR_PARAM_CBANK
	.align		4
        /*0080*/ 	.byte	0x04, 0x0a
        /*0082*/ 	.short	(.L_269 - .L_268)
	.align		4
.L_268:
        /*0084*/ 	.word	index@(.nv.constant0.conv3_Float64)
        /*0088*/ 	.short	0x0380
        /*008a*/ 	.short	0x0028


	//----- nvinfo : EIATTR_SW_WAR
	.align		4
.L_269:
        /*008c*/ 	.byte	0x04, 0x36
        /*008e*/ 	.short	(.L_271 - .L_270)
.L_270:
        /*0090*/ 	.word	0x00000008
.L_271:


//--------------------- .nv.info.conv3_Float32    --------------------------
	.section	.nv.info.conv3_Float32,"",@"SHT_CUDA_INFO"
	.sectionflags	@""
	.align	4


	//----- nvinfo : EIATTR_CUDA_API_VERSION
	.align		4
        /*0000*/ 	.byte	0x04, 0x37
        /*0002*/ 	.short	(.L_273 - .L_272)
.L_272:
        /*0004*/ 	.word	0x00000082


	//----- nvinfo : EIATTR_KPARAM_INFO
	.align		4
.L_273:
        /*0008*/ 	.byte	0x04, 0x17
        /*000a*/ 	.short	(.L_275 - .L_274)
.L_274:
        /*000c*/ 	.word	0x00000000
        /*0010*/ 	.short	0x0004
        /*0012*/ 	.short	0x0020
        /*0014*/ 	.byte	0x00, 0xf5, 0x21, 0x00


	//----- nvinfo : EIATTR_KPARAM_INFO
	.align		4
.L_275:
        /*0018*/ 	.byte	0x04, 0x17
        /*001a*/ 	.short	(.L_277 - .L_276)
.L_276:
        /*001c*/ 	.word	0x00000000
        /*0020*/ 	.short	0x0003
        /*0022*/ 	.short	0x0018
        /*0024*/ 	.byte	0x00, 0xf5, 0x21, 0x00


	//----- nvinfo : EIATTR_KPARAM_INFO
	.align		4
.L_277:
        /*0028*/ 	.byte	0x04, 0x17
        /*002a*/ 	.short	(.L_279 - .L_278)
.L_278:
        /*002c*/ 	.word	0x00000000
        /*0030*/ 	.short	0x0002
        /*0032*/ 	.short	0x0010
        /*0034*/ 	.byte	0x00, 0xf5, 0x21, 0x00


	//----- nvinfo : EIATTR_KPARAM_INFO
	.align		4
.L_279:
        /*0038*/ 	.byte	0x04, 0x17
        /*003a*/ 	.short	(.L_281 - .L_280)
.L_280:
        /*003c*/ 	.word	0x00000000
        /*0040*/ 	.short	0x0001
        /*0042*/ 	.short	0x0008
        /*0044*/ 	.byte	0x00, 0xf0, 0x21, 0x00


	//----- nvinfo : EIATTR_KPARAM_INFO
	.align		4
.L_281:
        /*0048*/ 	.byte	0x04, 0x17
        /*004a*/ 	.short	(.L_283 - .L_282)
.L_282:
        /*004c*/ 	.word	0x00000000
        /*0050*/ 	.short	0x0000
        /*0052*/ 	.short	0x0000
        /*0054*/ 	.byte	0x00, 0xf5, 0x21, 0x00


	//----- nvinfo : EIATTR_SPARSE_MMA_MASK
	.align		4
.L_283:
        /*0058*/ 	.byte	0x03, 0x50
        /*005a*/ 	.short	0x0000


	//----- nvinfo : EIATTR_MAXREG_COUNT
	.align		4
        /*005c*/ 	.byte	0x03, 0x1b
        /*005e*/ 	.short	0x00ff


	//----- nvinfo : EIATTR_MERCURY_ISA_VERSION
	.align		4
        /*0060*/ 	.byte	0x03, 0x5f
        /*0062*/ 	.short	0x0101


	//----- nvinfo : EIATTR_VRC_CTA_INIT_COUNT
	.align		4
        /*0064*/ 	.byte	0x02, 0x4a
	.zero		1
	.zero		1


	//----- nvinfo : EIATTR_EXIT_INSTR_OFFSETS
	.align		4
        /*0068*/ 	.byte	0x04, 0x1c
        /*006a*/ 	.short	(.L_285 - .L_284)


	//   ....[0]....
.L_284:
        /*006c*/ 	.word	0x00000bf0


	//   ....[1]....
        /*0070*/ 	.word	0x00002070


	//----- nvinfo : EIATTR_CRS_STACK_SIZE
	.align		4
.L_285:
        /*0074*/ 	.byte	0x04, 0x1e
        /*0076*/ 	.short	(.L_287 - .L_286)
.L_286:
        /*0078*/ 	.word	0x00000000


	//----- nvinfo : EIATTR_CBANK_PARAM_SIZE
	.align		4
.L_287:
        /*007c*/ 	.byte	0x03, 0x19
        /*007e*/ 	.short	0x0028


	//----- nvinfo : EIATTR_PARAM_CBANK
	.align		4
        /*0080*/ 	.byte	0x04, 0x0a
        /*0082*/ 	.short	(.L_289 - .L_288)
	.align		4
.L_288:
        /*0084*/ 	.word	index@(.nv.constant0.conv3_Float32)
        /*0088*/ 	.short	0x0380
        /*008a*/ 	.short	0x0028


	//----- nvinfo : EIATTR_SW_WAR
	.align		4
.L_289:
        /*008c*/ 	.byte	0x04, 0x36
        /*008e*/ 	.short	(.L_291 - .L_290)
.L_290:
        /*0090*/ 	.word	0x00000008
.L_291:


//--------------------- .nv.callgraph             --------------------------
	.section	.nv.callgraph,"",@"SHT_CUDA_CALLGRAPH"
	.align	4
	.sectionentsize	8
	.align		4
        /*0000*/ 	.word	0x00000000
	.align		4
        /*0004*/ 	.word	0xffffffff
	.align		4
        /*0008*/ 	.word	0x00000000
	.align		4
        /*000c*/ 	.word	0xfffffffe
	.align		4
        /*0010*/ 	.word	0x00000000
	.align		4
        /*0014*/ 	.word	0xfffffffd
	.align		4
        /*0018*/ 	.word	0x00000000
	.align		4
        /*001c*/ 	.word	0xfffffffc


//--------------------- .text.pool_bp_Float64     --------------------------
	.section	.text.pool_bp_Float64,"ax",@progbits
	.align	128
        .global         pool_bp_Float64
        .type           pool_bp_Float64,@function
        .size           pool_bp_Float64,(.L_x_204 - pool_bp_Float64)
        .other          pool_bp_Float64,@"STO_CUDA_ENTRY STV_DEFAULT"
pool_bp_Float64:
.text.pool_bp_Float64:
[----:B------:R-:W-:Y:S08]  /*0000*/  LDC R1, c[0x0][0x37c] ;  /* 0x0000df00ff017b82 */ /* 0x000ff00000000800 */
[----:B------:R-:W0:Y:S01]  /*0010*/  LDC.64 R20, c[0x0][0x380] ;  /* 0x0000e000ff147b82 */ /* 0x000e220000000a00 */
[----:B------:R-:W0:Y:S02]  /*0020*/  LDCU.64 UR14, c[0x0][0x358] ;  /* 0x00006b00ff0e77ac */ /* 0x000e240008000a00 */
[----:B0-----:R-:W2:Y:S04]  /*0030*/  LDG.E R5, desc[UR14][R20.64+0x40] ;  /* 0x0000400e14057981 */ /* 0x001ea8000c1e1900 */
[----:B------:R-:W3:Y:S04]  /*0040*/  LDG.E R6, desc[UR14][R20.64+0x48] ;  /* 0x0000480e14067981 */ /* 0x000ee8000c1e1900 */
[----:B------:R-:W4:Y:S04]  /*0050*/  LDG.E R8, desc[UR14][R20.64+0x20] ;  /* 0x0000200e14087981 */ /* 0x000f28000c1e1900 */
[----:B------:R-:W4:Y:S04]  /*0060*/  LDG.E R0, desc[UR14][R20.64] ;  /* 0x0000000e14007981 */ /* 0x000f28000c1e1900 */
[----:B------:R-:W4:Y:S04]  /*0070*/  LDG.E R10, desc[UR14][R20.64+0x60] ;  /* 0x0000600e140a7981 */ /* 0x000f28000c1e1900 */
[----:B------:R-:W4:Y:S04]  /*0080*/  LDG.E R3, desc[UR14][R20.64+0x8] ;  /* 0x0000080e14037981 */ /* 0x000f28000c1e1900 */
[----:B------:R-:W4:Y:S04]  /*0090*/  LDG.E R2, desc[UR14][R20.64+0x28] ;  /* 0x0000280e14027981 */ /* 0x000f28000c1e1900 */
[----:B------:R-:W4:Y:S04]  /*00a0*/  LDG.E R16, desc[UR14][R20.64+0x68] ;  /* 0x0000680e14107981 */ /* 0x000f28000c1e1900 */
[----:B------:R-:W4:Y:S04]  /*00b0*/  LDG.E R15, desc[UR14][R20.64+0x10] ;  /* 0x0000100e140f7981 */ /* 0x000f28000c1e1900 */
[----:B------:R-:W4:Y:S04]  /*00c0*/  LDG.E.64 R12, desc[UR14][R20.64+0x18] ;  /* 0x0000180e140c7981 */ /* 0x000f28000c1e1b00 */
[----:B------:R-:W4:Y:S04]  /*00d0*/  LDG.E R4, desc[UR14][R20.64+0x30] ;  /* 0x0000300e14047981 */ /* 0x000f28000c1e1900 */
[----:B------:R-:W4:Y:S04]  /*00e0*/  LDG.E R14, desc[UR14][R20.64+0x70] ;  /* 0x0000700e140e7981 */ /* 0x000f28000c1e1900 */
[----:B------:R0:W5:Y:S01]  /*00f0*/  LDG.E R7, desc[UR14][R20.64+0x50] ;  /* 0x0000500e14077981 */ /* 0x000162000c1e1900 */
[----:B------:R-:W1:Y:S01]  /*0100*/  LDCU UR4, c[0x0][0x378] ;  /* 0x00006f00ff0477ac */ /* 0x000e620008000800 */
[----:B--2---:R-:W-:-:S04]  /*0110*/  IABS R17, R5 ;  /* 0x0000000500117213 */ /* 0x004fc80000000000 */
[----:B------:R-:W2:Y:S01]  /*0120*/  I2F.RP R19, R17 ;  /* 0x0000001100137306 */ /* 0x000ea20000209400 */
[----:B---3--:R-:W-:-:S07]  /*0130*/  IABS R18, R6 ;  /* 0x0000000600127213 */ /* 0x008fce0000000000 */
[----:B------:R-:W3:Y:S08]  /*0140*/  I2F.RP R22, R18 ;  /* 0x0000001200167306 */ /* 0x000ef00000209400 */
[----:B--2---:R-:W2:Y:S08]  /*0150*/  MUFU.RCP R19, R19 ;  /* 0x0000001300137308 */ /* 0x004eb00000001000 */
[----:B---3--:R-:W3:Y:S01]  /*0160*/  MUFU.RCP R22, R22 ;  /* 0x0000001600167308 */ /* 0x008ee20000001000 */
[----:B--2---:R-:W-:-:S07]  /*0170*/  VIADD R9, R19, 0xffffffe ;  /* 0x0ffffffe13097836 */ /* 0x004fce0000000000 */
[----:B------:R-:W2:Y:S01]  /*0180*/  F2I.FTZ.U32.TRUNC.NTZ R9, R9 ;  /* 0x0000000900097305 */ /* 0x000ea2000021f000 */
[----:B---3--:R-:W-:Y:S01]  /*0190*/  VIADD R11, R22, 0xffffffe ;  /* 0x0ffffffe160b7836 */ /* 0x008fe20000000000 */
[----:B----4-:R-:W-:-:S06]  /*01a0*/  R2UR UR12, R8 ;  /* 0x00000000080c72ca */ /* 0x010fcc00000e0000 */
[----:B------:R-:W3:Y:S01]  /*01b0*/  F2I.FTZ.U32.TRUNC.NTZ R11, R11 ;  /* 0x0000000b000b7305 */ /* 0x000ee2000021f000 */
[----:B--2---:R-:W-:-:S06]  /*01c0*/  IMAD.MOV R8, RZ, RZ, -R9 ;  /* 0x000000ffff087224 */ /* 0x004fcc00078e0a09 */
[----:B------:R-:W-:Y:S02]  /*01d0*/  VIADD R19, R0, -UR12 ;  /* 0x8000000c00137c36 */ /* 0x000fe40008000000 */
[----:B0-----:R-:W-:Y:S02]  /*01e0*/  IMAD R21, R8, R17, RZ ;  /* 0x0000001108157224 */ /* 0x001fe400078e02ff */
[----:B------:R-:W-:Y:S02]  /*01f0*/  IMAD.MOV.U32 R8, RZ, RZ, RZ ;  /* 0x000000ffff087224 */ /* 0x000fe400078e00ff */
[----:B---3--:R-:W-:Y:S02]  /*0200*/  IMAD.MOV R23, RZ, RZ, -R11 ;  /* 0x000000ffff177224 */ /* 0x008fe400078e0a0b */
[----:B------:R-:W-:-:S04]  /*0210*/  IMAD.HI.U32 R9, R9, R21, R8 ;  /* 0x0000001509097227 */ /* 0x000fc800078e0008 */
[----:B------:R-:W-:Y:S02]  /*0220*/  IMAD R8, R10, 0x2, R19 ;  /* 0x000000020a087824 */ /* 0x000fe400078e0213 */
[----:B------:R-:W-:Y:S02]  /*0230*/  IMAD R23, R23, R18, RZ ;  /* 0x0000001217177224 */ /* 0x000fe400078e02ff */
[----:B------:R-:W-:Y:S02]  /*0240*/  IMAD.MOV.U32 R10, RZ, RZ, RZ ;  /* 0x000000ffff0a7224 */ /* 0x000fe400078e00ff */
[----:B------:R-:W-:Y:S02]  /*0250*/  IMAD.IADD R21, R3, 0x1, -R2 ;  /* 0x0000000103157824 */ /* 0x000fe400078e0a02 */
[----:B------:R-:W-:Y:S01]  /*0260*/  IMAD.HI.U32 R10, R11, R23, R10 ;  /* 0x000000170b0a7227 */ /* 0x000fe200078e000a */
[----:B------:R-:W-:-:S03]  /*0270*/  IABS R20, R8 ;  /* 0x0000000800147213 */ /* 0x000fc60000000000 */
[----:B------:R-:W-:Y:S01]  /*0280*/  IMAD R11, R16, 0x2, R21 ;  /* 0x00000002100b7824 */ /* 0x000fe200078e0215 */
[----:B------:R-:W-:Y:S02]  /*0290*/  IABS R16, R5 ;  /* 0x0000000500107213 */ /* 0x000fe40000000000 */
[----:B------:R-:W-:Y:S02]  /*02a0*/  IABS R22, R6 ;  /* 0x0000000600167213 */ /* 0x000fe40000000000 */
[----:B------:R-:W-:Y:S01]  /*02b0*/  IABS R21, R11 ;  /* 0x0000000b00157213 */ /* 0x000fe20000000000 */
[----:B------:R-:W-:Y:S02]  /*02c0*/  IMAD.MOV R19, RZ, RZ, -R16 ;  /* 0x000000ffff137224 */ /* 0x000fe400078e0a10 */
[----:B------:R-:W-:-:S04]  /*02d0*/  IMAD.HI.U32 R9, R9, R20, RZ ;  /* 0x0000001409097227 */ /* 0x000fc800078e00ff */
[----:B------:R-:W-:Y:S02]  /*02e0*/  IMAD.MOV R22, RZ, RZ, -R22 ;  /* 0x000000ffff167224 */ /* 0x000fe400078e0a16 */
[----:B------:R-:W-:-:S04]  /*02f0*/  IMAD.HI.U32 R16, R10, R21, RZ ;  /* 0x000000150a107227 */ /* 0x000fc800078e00ff */
[----:B------:R-:W-:Y:S02]  /*0300*/  IMAD R10, R9, R19, R20 ;  /* 0x00000013090a7224 */ /* 0x000fe400078e0214 */
[----:B------:R-:W-:-:S03]  /*0310*/  IMAD R19, R16, R22, R21 ;  /* 0x0000001610137224 */ /* 0x000fc600078e0215 */
[----:B------:R-:W-:Y:S02]  /*0320*/  ISETP.GT.U32.AND P4, PT, R17, R10, PT ;  /* 0x0000000a1100720c */ /* 0x000fe40003f84070 */
[----:B------:R-:W-:-:S11]  /*0330*/  ISETP.GT.U32.AND P5, PT, R18, R19, PT ;  /* 0x000000131200720c */ /* 0x000fd60003fa4070 */
[----:B------:R-:W-:Y:S02]  /*0340*/  @!P4 IMAD.IADD R10, R10, 0x1, -R17 ;  /* 0x000000010a0ac824 */ /* 0x000fe400078e0a11 */
[----:B------:R-:W-:-:S03]  /*0350*/  @!P5 IMAD.IADD R19, R19, 0x1, -R18 ;  /* 0x000000011313d824 */ /* 0x000fc600078e0a12 */
[----:B------:R-:W-:Y:S02]  /*0360*/  ISETP.GE.U32.AND P0, PT, R10, R17, PT ;  /* 0x000000110a00720c */ /* 0x000fe40003f06070 */
[----:B------:R-:W-:Y:S02]  /*0370*/  ISETP.GE.U32.AND P1, PT, R19, R18, PT ;  /* 0x000000121300720c */ /* 0x000fe40003f26070 */
[----:B------:R-:W-:Y:S02]  /*0380*/  LOP3.LUT R8, R8, R5, RZ, 0x3c, !PT ;  /* 0x0000000508087212 */ /* 0x000fe400078e3cff */
[----:B------:R-:W-:Y:S01]  /*0390*/  LOP3.LUT R11, R11, R6, RZ, 0x3c, !PT ;  /* 0x000000060b0b7212 */ /* 0x000fe200078e3cff */
[----:B------:R-:W-:Y:S01]  /*03a0*/  @!P4 VIADD R9, R9, 0x1 ;  /* 0x000000010909c836 */ /* 0x000fe20000000000 */
[----:B------:R-:W-:Y:S01]  /*03b0*/  ISETP.GE.AND P2, PT, R8, RZ, PT ;  /* 0x000000ff0800720c */ /* 0x000fe20003f46270 */
[----:B------:R-:W-:Y:S01]  /*03c0*/  @!P5 VIADD R16, R16, 0x1 ;  /* 0x000000011010d836 */ /* 0x000fe20000000000 */
[----:B------:R-:W-:-:S02]  /*03d0*/  ISETP.GE.AND P3, PT, R11, RZ, PT ;  /* 0x000000ff0b00720c */ /* 0x000fc40003f66270 */
[----:B------:R-:W-:Y:S02]  /*03e0*/  R2UR UR11, R15 ;  /* 0x000000000f0b72ca */ /* 0x000fe400000e0000 */
[----:B------:R-:W-:Y:S02]  /*03f0*/  ISETP.NE.AND P4, PT, R5, RZ, PT ;  /* 0x000000ff0500720c */ /* 0x000fe40003f85270 */
[----:B------:R-:W-:Y:S01]  /*0400*/  ISETP.NE.AND P5, PT, R6, RZ, PT ;  /* 0x000000ff0600720c */ /* 0x000fe20003fa5270 */
[----:B------:R-:W-:Y:S01]  /*0410*/  @P0 VIADD R9, R9, 0x1 ;  /* 0x0000000109090836 */ /* 0x000fe20000000000 */
[----:B------:R-:W-:Y:S01]  /*0420*/  ISETP.NE.U32.AND P0, PT, R13, RZ, PT ;  /* 0x000000ff0d00720c */ /* 0x000fe20003f05070 */
[----:B------:R-:W-:Y:S02]  /*0430*/  @P1 VIADD R16, R16, 0x1 ;  /* 0x0000000110101836 */ /* 0x000fe40000000000 */
[----:B------:R-:W-:Y:S02]  /*0440*/  IMAD.MOV.U32 R8, RZ, RZ, R9 ;  /* 0x000000ffff087224 */ /* 0x000fe400078e0009 */
[----:B------:R-:W-:-:S02]  /*0450*/  IMAD.MOV.U32 R9, RZ, RZ, R16 ;  /* 0x000000ffff097224 */ /* 0x000fc400078e0010 */
[----:B------:R-:W-:Y:S01]  /*0460*/  @!P2 IMAD.MOV R8, RZ, RZ, -R8 ;  /* 0x000000ffff08a224 */ /* 0x000fe200078e0a08 */
[----:B------:R-:W-:Y:S01]  /*0470*/  IADD3 R11, PT, PT, -R4, UR11, RZ ;  /* 0x0000000b040b7c10 */ /* 0x000fe2000fffe1ff */
[----:B------:R-:W-:Y:S01]  /*0480*/  @!P3 IMAD.MOV R9, RZ, RZ, -R9 ;  /* 0x000000ffff09b224 */ /* 0x000fe200078e0a09 */
[----:B------:R-:W-:Y:S02]  /*0490*/  @!P4 LOP3.LUT R8, RZ, R5, RZ, 0x33, !PT ;  /* 0x00000005ff08c212 */ /* 0x000fe400078e33ff */
[----:B------:R-:W-:Y:S01]  /*04a0*/  @!P5 LOP3.LUT R9, RZ, R6, RZ, 0x33, !PT ;  /* 0x00000006ff09d212 */ /* 0x000fe200078e33ff */
[----:B------:R-:W-:Y:S02]  /*04b0*/  IMAD R10, R14, 0x2, R11 ;  /* 0x000000020e0a7824 */ /* 0x000fe400078e020b */
[----:B------:R-:W-:Y:S02]  /*04c0*/  VIADD R11, R8, 0x1 ;  /* 0x00000001080b7836 */ /* 0x000fe40000000000 */
[----:B------:R-:W-:Y:S01]  /*04d0*/  VIADD R18, R9, 0x1 ;  /* 0x0000000109127836 */ /* 0x000fe20000000000 */
[----:B-1----:R-:W-:Y:S06]  /*04e0*/  @P0 BRA `(.L_x_0) ;  /* 0x0000000000500947 */ /* 0x002fec0003800000 */
[----:B------:R-:W0:Y:S01]  /*04f0*/  I2F.U32.RP R13, R12 ;  /* 0x0000000c000d7306 */ /* 0x000e220000209000 */
[----:B------:R-:W-:Y:S01]  /*0500*/  IMAD.MOV R17, RZ, RZ, -R12 ;  /* 0x000000ffff117224 */ /* 0x000fe200078e0a0c */
[----:B------:R-:W-:-:S06]  /*0510*/  ISETP.NE.U32.AND P2, PT, R12, RZ, PT ;  /* 0x000000ff0c00720c */ /* 0x000fcc0003f45070 */
[----:B0-----:R-:W0:Y:S02]  /*0520*/  MUFU.RCP R13, R13 ;  /* 0x0000000d000d7308 */ /* 0x001e240000001000 */
[----:B0-----:R-:W-:-:S06]  /*0530*/  VIADD R14, R13, 0xffffffe ;  /* 0x0ffffffe0d0e7836 */ /* 0x001fcc0000000000 */
[----:B------:R0:W1:Y:S02]  /*0540*/  F2I.FTZ.U32.TRUNC.NTZ R15, R14 ;  /* 0x0000000e000f7305 */ /* 0x000064000021f000 */
[----:B0-----:R-:W-:Y:S02]  /*0550*/  IMAD.MOV.U32 R14, RZ, RZ, RZ ;  /* 0x000000ffff0e7224 */ /* 0x001fe400078e00ff */
[----:B-1----:R-:W-:-:S04]  /*0560*/  IMAD R17, R17, R15, RZ ;  /* 0x0000000f11117224 */ /* 0x002fc800078e02ff */
[----:B------:R-:W-:-:S06]  /*0570*/  IMAD.HI.U32 R15, R15, R17, R14 ;  /* 0x000000110f0f7227 */ /* 0x000fcc00078e000e */
[----:B------:R-:W-:-:S04]  /*0580*/  IMAD.HI.U32 R15, R15, UR4, RZ ;  /* 0x000000040f0f7c27 */ /* 0x000fc8000f8e00ff */
[----:B------:R-:W-:-:S04]  /*0590*/  IMAD.MOV R17, RZ, RZ, -R15 ;  /* 0x000000ffff117224 */ /* 0x000fc800078e0a0f */
[----:B------:R-:W-:-:S05]  /*05a0*/  IMAD R17, R12, R17, UR4 ;  /* 0x000000040c117e24 */ /* 0x000fca000f8e0211 */
[----:B------:R-:W-:-:S13]  /*05b0*/  ISETP.GE.U32.AND P0, PT, R17, R12, PT ;  /* 0x0000000c1100720c */ /* 0x000fda0003f06070 */
[----:B------:R-:W-:Y:S02]  /*05c0*/  @P0 IMAD.IADD R17, R17, 0x1, -R12 ;  /* 0x0000000111110824 */ /* 0x000fe400078e0a0c */
[----:B------:R-:W-:-:S03]  /*05d0*/  @P0 VIADD R15, R15, 0x1 ;  /* 0x000000010f0f0836 */ /* 0x000fc60000000000 */
[----:B------:R-:W-:-:S13]  /*05e0*/  ISETP.GE.U32.AND P1, PT, R17, R12, PT ;  /* 0x0000000c1100720c */ /* 0x000fda0003f26070 */
[----:B------:R-:W-:Y:S01]  /*05f0*/  @P1 VIADD R15, R15, 0x1 ;  /* 0x000000010f0f1836 */ /* 0x000fe20000000000 */
[----:B------:R-:W-:-:S04]  /*0600*/  @!P2 LOP3.LUT R15, RZ, R12, RZ, 0x33, !PT ;  /* 0x0000000cff0fa212 */ /* 0x000fc800078e33ff */
[----:B------:R-:W-:Y:S01]  /*0610*/  PRMT R14, R15, 0x7610, R14 ;  /* 0x000076100f0e7816 */ /* 0x000fe2000000000e */
[----:B------:R-:W-:Y:S06]  /*0620*/  BRA `(.L_x_1) ;  /* 0x0000000000087947 */ /* 0x000fec0003800000 */
.L_x_0:
[----:B------:R-:W-:-:S07]  /*0630*/  MOV R20, 0x650 ;  /* 0x0000065000147802 */ /* 0x000fce0000000f00 */
[----:B-----5:R-:W-:Y:S05]  /*0640*/  CALL.REL.NOINC `($__internal_1_$__cuda_sm20_div_u64) ;  /* 0x0000001000c07944 */ /* 0x020fea0003c00000 */
.L_x_1:
[-C--:B-----5:R-:W-:Y:S01]  /*0650*/  IABS R15, R7.reuse ;  /* 0x00000007000f7213 */ /* 0x0a0fe20000000000 */
[----:B------:R-:W0:Y:S01]  /*0660*/  S2UR UR6, SR_CTAID.Z ;  /* 0x00000000000679c3 */ /* 0x000e220000002700 */
[----:B------:R-:W-:Y:S02]  /*0670*/  IABS R19, R10 ;  /* 0x0000000a00137213 */ /* 0x000fe40000000000 */
[----:B------:R-:W1:Y:S01]  /*0680*/  I2F.RP R16, R15 ;  /* 0x0000000f00107306 */ /* 0x000e620000209400 */
[-C--:B------:R-:W-:Y:S02]  /*0690*/  IABS R21, R7.reuse ;  /* 0x0000000700157213 */ /* 0x080fe40000000000 */
[----:B------:R-:W-:-:S04]  /*06a0*/  LOP3.LUT R10, R10, R7, RZ, 0x3c, !PT ;  /* 0x000000070a0a7212 */ /* 0x000fc800078e3cff */
[----:B------:R-:W-:Y:S01]  /*06b0*/  ISETP.GE.AND P2, PT, R10, RZ, PT ;  /* 0x000000ff0a00720c */ /* 0x000fe20003f46270 */
[----:B-1----:R-:W1:Y:S01]  /*06c0*/  MUFU.RCP R16, R16 ;  /* 0x0000001000107308 */ /* 0x002e620000001000 */
[----:B0-----:R-:W-:Y:S01]  /*06d0*/  ULOP3.LUT UR4, UR6, 0xffff, URZ, 0xc0, !UPT ;  /* 0x0000ffff06047892 */ /* 0x001fe2000f8ec0ff */
[----:B-1----:R-:W-:Y:S02]  /*06e0*/  VIADD R12, R16, 0xffffffe ;  /* 0x0ffffffe100c7836 */ /* 0x002fe40000000000 */
[----:B------:R-:W-:-:S04]  /*06f0*/  IMAD.MOV R16, RZ, RZ, -R21 ;  /* 0x000000ffff107224 */ /* 0x000fc800078e0a15 */
[----:B------:R0:W1:Y:S02]  /*0700*/  F2I.FTZ.U32.TRUNC.NTZ R13, R12 ;  /* 0x0000000c000d7305 */ /* 0x000064000021f000 */
[----:B0-----:R-:W-:Y:S02]  /*0710*/  IMAD.MOV.U32 R12, RZ, RZ, RZ ;  /* 0x000000ffff0c7224 */ /* 0x001fe400078e00ff */
[----:B-1----:R-:W-:-:S04]  /*0720*/  IMAD.MOV R20, RZ, RZ, -R13 ;  /* 0x000000ffff147224 */ /* 0x002fc800078e0a0d */
[----:B------:R-:W-:Y:S02]  /*0730*/  IMAD R17, R20, R15, RZ ;  /* 0x0000000f14117224 */ /* 0x000fe400078e02ff */
[----:B------:R-:W-:Y:S01]  /*0740*/  IMAD.MOV.U32 R20, RZ, RZ, R19 ;  /* 0x000000ffff147224 */ /* 0x000fe200078e0013 */
[----:B------:R-:W-:Y:S01]  /*0750*/  LOP3.LUT R19, R14, 0xffff, RZ, 0xc0, !PT ;  /* 0x0000ffff0e137812 */ /* 0x000fe200078ec0ff */
[----:B------:R-:W-:Y:S01]  /*0760*/  IMAD.HI.U32 R13, R13, R17, R12 ;  /* 0x000000110d0d7227 */ /* 0x000fe200078e000c */
[----:B------:R-:W-:-:S05]  /*0770*/  MOV R17, 0x840 ;  /* 0x0000084000117802 */ /* 0x000fca0000000f00 */
[----:B------:R-:W-:-:S04]  /*0780*/  IMAD.HI.U32 R13, R13, R20, RZ ;  /* 0x000000140d0d7227 */ /* 0x000fc800078e00ff */
[----:B------:R-:W-:-:S05]  /*0790*/  IMAD R12, R13, R16, R20 ;  /* 0x000000100d0c7224 */ /* 0x000fca00078e0214 */
[----:B------:R-:W-:-:S13]  /*07a0*/  ISETP.GT.U32.AND P1, PT, R15, R12, PT ;  /* 0x0000000c0f00720c */ /* 0x000fda0003f24070 */
[----:B------:R-:W-:Y:S02]  /*07b0*/  @!P1 IMAD.IADD R12, R12, 0x1, -R15 ;  /* 0x000000010c0c9824 */ /* 0x000fe400078e0a0f */
[----:B------:R-:W-:Y:S01]  /*07c0*/  @!P1 VIADD R13, R13, 0x1 ;  /* 0x000000010d0d9836 */ /* 0x000fe20000000000 */
[----:B------:R-:W-:Y:S02]  /*07d0*/  ISETP.NE.AND P1, PT, R7, RZ, PT ;  /* 0x000000ff0700720c */ /* 0x000fe40003f25270 */
[----:B------:R-:W-:-:S13]  /*07e0*/  ISETP.GE.U32.AND P0, PT, R12, R15, PT ;  /* 0x0000000f0c00720c */ /* 0x000fda0003f06070 */
[----:B------:R-:W-:-:S04]  /*07f0*/  @P0 VIADD R13, R13, 0x1 ;  /* 0x000000010d0d0836 */ /* 0x000fc80000000000 */
[----:B------:R-:W-:-:S04]  /*0800*/  IMAD.MOV.U32 R10, RZ, RZ, R13 ;  /* 0x000000ffff0a7224 */ /* 0x000fc800078e000d */
[----:B------:R-:W-:Y:S01]  /*0810*/  @!P2 IMAD.MOV R10, RZ, RZ, -R10 ;  /* 0x000000ffff0aa224 */ /* 0x000fe200078e0a0a */
[----:B------:R-:W-:-:S07]  /*0820*/  @!P1 LOP3.LUT R10, RZ, R7, RZ, 0x33, !PT ;  /* 0x00000007ff0a9212 */ /* 0x000fce00078e33ff */
[----:B------:R-:W-:Y:S05]  /*0830*/  CALL.REL.NOINC `($__internal_0_$__cuda_sm20_div_u16) ;  /* 0x0000000c00f47944 */ /* 0x000fea0003c00000 */
[----:B------:R-:W0:Y:S01]  /*0840*/  S2R R17, SR_TID.Y ;  /* 0x0000000000117919 */ /* 0x000e220000002200 */
[----:B------:R-:W-:Y:S01]  /*0850*/  IMAD.U32 R13, RZ, RZ, UR8 ;  /* 0x00000008ff0d7e24 */ /* 0x000fe2000f8e00ff */
[----:B------:R-:W1:Y:S01]  /*0860*/  LDCU UR4, c[0x0][0x368] ;  /* 0x00006d00ff0477ac */ /* 0x000e620008000800 */
[----:B------:R-:W2:Y:S01]  /*0870*/  LDC R15, c[0x0][0x360] ;  /* 0x0000d800ff0f7b82 */ /* 0x000ea20000000800 */
[----:B------:R-:W2:Y:S01]  /*0880*/  S2R R16, SR_TID.X ;  /* 0x0000000000107919 */ /* 0x000ea20000002100 */
[----:B------:R-:W-:Y:S02]  /*0890*/  PRMT R14, R14, 0x9910, RZ ;  /* 0x000099100e0e7816 */ /* 0x000fe400000000ff */
[----:B------:R-:W-:Y:S01]  /*08a0*/  PRMT R19, R13, 0x9910, RZ ;  /* 0x000099100d137816 */ /* 0x000fe200000000ff */
[----:B------:R-:W1:Y:S02]  /*08b0*/  S2R R12, SR_TID.Z ;  /* 0x00000000000c7919 */ /* 0x000e640000002300 */
[----:B------:R-:W-:Y:S01]  /*08c0*/  IMAD.MOV.U32 R13, RZ, RZ, R14 ;  /* 0x000000ffff0d7224 */ /* 0x000fe200078e000e */
[----:B------:R-:W0:Y:S01]  /*08d0*/  S2UR UR5, SR_CTAID.Y ;  /* 0x00000000000579c3 */ /* 0x000e220000002600 */
[----:B------:R-:W-:-:S04]  /*08e0*/  IMAD.MOV.U32 R14, RZ, RZ, R19 ;  /* 0x000000ffff0e7224 */ /* 0x000fc800078e0013 */
[----:B------:R-:W-:Y:S02]  /*08f0*/  IMAD R13, R13, R14, RZ ;  /* 0x0000000e0d0d7224 */ /* 0x000fe400078e02ff */
[----:B------:R-:W-:Y:S01]  /*0900*/  IMAD R14, R0, R3, RZ ;  /* 0x00000003000e7224 */ /* 0x000fe200078e02ff */
[----:B------:R-:W0:Y:S01]  /*0910*/  LDC R20, c[0x0][0x364] ;  /* 0x0000d900ff147b82 */ /* 0x000e220000000800 */
[----:B------:R-:W-:-:S05]  /*0920*/  IMAD.MOV R13, RZ, RZ, -R13 ;  /* 0x000000ffff0d7224 */ /* 0x000fca00078e0a0d */
[----:B------:R-:W-:Y:S02]  /*0930*/  PRMT R13, R13, 0x7710, RZ ;  /* 0x000077100d0d7816 */ /* 0x000fe400000000ff */
[----:B------:R-:W2:Y:S03]  /*0940*/  S2UR UR7, SR_CTAID.X ;  /* 0x00000000000779c3 */ /* 0x000ea60000002500 */
[----:B------:R-:W-:-:S05]  /*0950*/  VIADD R13, R13, UR6 ;  /* 0x000000060d0d7c36 */ /* 0x000fca0008000000 */
[----:B------:R-:W-:Y:S01]  /*0960*/  LOP3.LUT R13, R13, 0xffff, RZ, 0xc0, !PT ;  /* 0x0000ffff0d0d7812 */ /* 0x000fe200078ec0ff */
[----:B0-----:R-:W-:Y:S01]  /*0970*/  IMAD R17, R20, UR5, R17 ;  /* 0x0000000514117c24 */ /* 0x001fe2000f8e0211 */
[----:B------:R-:W-:-:S04]  /*0980*/  R2UR UR5, R14 ;  /* 0x000000000e0572ca */ /* 0x000fc800000e0000 */
[----:B------:R-:W-:Y:S01]  /*0990*/  ISETP.GT.AND P0, PT, R17, R9, PT ;  /* 0x000000091100720c */ /* 0x000fe20003f04270 */
[----:B------:R-:W-:Y:S02]  /*09a0*/  IMAD R9, R11, R18, RZ ;  /* 0x000000120b097224 */ /* 0x000fe400078e02ff */
[----:B--2---:R-:W-:Y:S02]  /*09b0*/  IMAD R16, R15, UR7, R16 ;  /* 0x000000070f107c24 */ /* 0x004fe4000f8e0210 */
[----:B------:R-:W-:-:S03]  /*09c0*/  IMAD R9, R10, R9, R9 ;  /* 0x000000090a097224 */ /* 0x000fc600078e0209 */
[----:B------:R-:W-:Y:S01]  /*09d0*/  ISETP.GT.OR P0, PT, R16, R8, P0 ;  /* 0x000000081000720c */ /* 0x000fe20000704670 */
[----:B-1----:R-:W-:Y:S01]  /*09e0*/  IMAD R8, R13, UR4, R12 ;  /* 0x000000040d087c24 */ /* 0x002fe2000f8e020c */
[----:B------:R-:W-:Y:S02]  /*09f0*/  ULOP3.LUT UR4, UR8, 0xffff, URZ, 0xc0, !UPT ;  /* 0x0000ffff08047892 */ /* 0x000fe4000f8ec0ff */
[----:B------:R-:W-:Y:S02]  /*0a00*/  UIMAD UR5, UR11, UR5, URZ ;  /* 0x000000050b0572a4 */ /* 0x000fe4000f8e02ff */
[----:B------:R-:W-:Y:S02]  /*0a10*/  ISETP.GT.OR P0, PT, R8, R10, P0 ;  /* 0x0000000a0800720c */ /* 0x000fe40000704670 */
[----:B------:R-:W-:Y:S01]  /*0a20*/  IMAD R9, R9, UR4, RZ ;  /* 0x0000000409097c24 */ /* 0x000fe2000f8e02ff */
[----:B------:R-:W-:-:S10]  /*0a30*/  UIMAD UR10, UR4, UR5, URZ ;  /* 0x00000005040a72a4 */ /* 0x000fd4000f8e02ff */
[----:B------:R-:W-:Y:S05]  /*0a40*/  @P0 EXIT ;  /* 0x000000000000094d */ /* 0x000fea0003800000 */
[----:B------:R-:W-:Y:S01]  /*0a50*/  IMAD R18, R18, R8, R17 ;  /* 0x0000000812127224 */ /* 0x000fe200078e0211 */
[----:B------:R-:W0:Y:S01]  /*0a60*/  LDCU.64 UR4, c[0x0][0x398] ;  /* 0x00007300ff0477ac */ /* 0x000e220008000a00 */
[----:B------:R-:W-:Y:S02]  /*0a70*/  ISETP.GE.AND P0, PT, R4, 0x1, PT ;  /* 0x000000010400780c */ /* 0x000fe40003f06270 */
[----:B------:R-:W-:-:S05]  /*0a80*/  IMAD R18, R11, R18, R16 ;  /* 0x000000120b127224 */ /* 0x000fca00078e0210 */
[----:B------:R-:W-:-:S04]  /*0a90*/  IADD3 R18, P1, PT, R9, R18, RZ ;  /* 0x0000001209127210 */ /* 0x000fc80007f3e0ff */
[----:B------:R-:W-:Y:S01]  /*0aa0*/  LEA.HI.X.SX32 R9, R9, RZ, 0x1, P1 ;  /* 0x000000ff09097211 */ /* 0x000fe200008f0eff */
[----:B------:R-:W-:-:S03]  /*0ab0*/  IMAD.SHL.U32 R12, R18, 0x8, RZ ;  /* 0x00000008120c7824 */ /* 0x000fc600078e00ff */
[----:B------:R-:W-:Y:S02]  /*0ac0*/  SHF.L.U64.HI R9, R18, 0x3, R9 ;  /* 0x0000000312097819 */ /* 0x000fe40000010209 */
[----:B0-----:R-:W-:-:S04]  /*0ad0*/  IADD3 R14, P1, PT, R12, UR4, RZ ;  /* 0x000000040c0e7c10 */ /* 0x001fc8000ff3e0ff */
[----:B------:R-:W-:Y:S01]  /*0ae0*/  IADD3.X R15, PT, PT, R9, UR5, RZ, P1, !PT ;  /* 0x00000005090f7c10 */ /* 0x000fe20008ffe4ff */
[----:B------:R-:W-:Y:S08]  /*0af0*/  @!P0 EXIT ;  /* 0x000000000000894d */ /* 0x000ff00003800000 */
[----:B------:R-:W0:Y:S01]  /*0b00*/  LDCU.64 UR4, c[0x0][0x3a0] ;  /* 0x00007400ff0477ac */ /* 0x000e220008000a00 */
[----:B------:R-:W-:-:S04]  /*0b10*/  VIMNMX R10, PT, PT, R2, UR12, PT ;  /* 0x0000000c020a7c48 */ /* 0x000fc8000bfe0100 */
[----:B------:R-:W-:Y:S02]  /*0b20*/  ISETP.GE.AND P0, PT, R10, 0x1, PT ;  /* 0x000000010a00780c */ /* 0x000fe40003f06270 */
[----:B0-----:R-:W-:-:S04]  /*0b30*/  IADD3 R12, P1, PT, R12, UR4, RZ ;  /* 0x000000040c0c7c10 */ /* 0x001fc8000ff3e0ff */
[----:B------:R-:W-:-:S07]  /*0b40*/  IADD3.X R13, PT, PT, R9, UR5, RZ, P1, !PT ;  /* 0x00000005090d7c10 */ /* 0x000fce0008ffe4ff */
[----:B------:R-:W-:Y:S05]  /*0b50*/  @!P0 EXIT ;  /* 0x000000000000894d */ /* 0x000fea0003800000 */
[----:B------:R-:W5:Y:S01]  /*0b60*/  LDG.E.64.CONSTANT R14, desc[UR14][R14.64] ;  /* 0x0000000e0e0e7981 */ /* 0x000f62000c1e9b00 */
[----:B------:R-:W-:Y:S01]  /*0b70*/  ULOP3.LUT UR7, UR12, 0x7ffffffc, URZ, 0xc0, !UPT ;  /* 0x7ffffffc0c077892 */ /* 0x000fe2000f8ec0ff */
[----:B------:R-:W-:Y:S01]  /*0b80*/  IMAD R5, R5, R16, RZ ;  /* 0x0000001005057224 */ /* 0x000fe200078e02ff */
[----:B------:R-:W-:Y:S01]  /*0b90*/  USHF.R.S32.HI UR20, URZ, 0x1f, UR10 ;  /* 0x0000001fff147899 */ /* 0x000fe2000801140a */
[----:B------:R-:W-:Y:S01]  /*0ba0*/  IMAD R6, R6, R17, RZ ;  /* 0x0000001106067224 */ /* 0x000fe200078e02ff */
[----:B------:R-:W-:Y:S01]  /*0bb0*/  ULOP3.LUT UR13, UR12, 0x3, URZ, 0xc0, !UPT ;  /* 0x000000030c0d7892 */ /* 0x000fe2000f8ec0ff */
[----:B------:R-:W-:Y:S01]  /*0bc0*/  IMAD R7, R7, R8, RZ ;  /* 0x0000000807077224 */ /* 0x000fe200078e02ff */
[----:B------:R-:W-:Y:S01]  /*0bd0*/  UIADD3 UR9, UPT, UPT, -UR7, URZ, URZ ;  /* 0x000000ff07097290 */ /* 0x000fe2000fffe1ff */
[----:B------:R-:W-:-:S11]  /*0be0*/  UMOV UR4, URZ ;  /* 0x000000ff00047c82 */ /* 0x000fd60008000000 */
.L_x_19:
[----:B------:R-:W-:Y:S01]  /*0bf0*/  VIADD R8, R7, UR4 ;  /* 0x0000000407087c36 */ /* 0x000fe20008000000 */
[----:B------:R-:W-:Y:S01]  /*0c00*/  UIADD3 UR4, UPT, UPT, UR4, 0x1, URZ ;  /* 0x0000000104047890 */ /* 0x000fe2000fffe0ff */
[----:B------:R-:W-:-:S05]  /*0c10*/  UMOV UR5, URZ ;  /* 0x000000ff00057c82 */ /* 0x000fca0008000000 */
[----:B01234-:R-:W-:-:S13]  /*0c20*/  ISETP.NE.AND P6, PT, R4, UR4, PT ;  /* 0x0000000404007c0c */ /* 0x01ffda000bfc5270 */
.L_x_18:
[----:B------:R-:W-:Y:S01]  /*0c30*/  UISETP.GE.U32.AND UP0, UPT, UR12, 0x4, UPT ;  /* 0x000000040c00788c */ /* 0x000fe2000bf06070 */
[----:B---34-:R-:W-:Y:S01]  /*0c40*/  VIADD R10, R6, UR5 ;  /* 0x00000005060a7c36 */ /* 0x018fe20008000000 */
[----:B------:R-:W-:Y:S01]  /*0c50*/  UIADD3 UR5, UPT, UPT, UR5, 0x1, URZ ;  /* 0x0000000105057890 */ /* 0x000fe2000fffe0ff */
[----:B------:R-:W-:Y:S02]  /*0c60*/  UMOV UR6, URZ ;  /* 0x000000ff00067c82 */ /* 0x000fe40008000000 */
[----:B------:R-:W-:-:S03]  /*0c70*/  IMAD R9, R3, R8, R10 ;  /* 0x0000000803097224 */ /* 0x000fc600078e020a */
[----:B------:R-:W-:Y:S01]  /*0c80*/  ISETP.NE.AND P5, PT, R2, UR5, PT ;  /* 0x0000000502007c0c */ /* 0x000fe2000bfa5270 */
[----:B------:R-:W-:Y:S01]  /*0c90*/  IMAD R9, R0, R9, RZ ;  /* 0x0000000900097224 */ /* 0x000fe200078e02ff */
[----:B012---:R-:W-:Y:S11]  /*0ca0*/  BRA.U !UP0, `(.L_x_2) ;  /* 0x0000000508907547 */ /* 0x007ff6000b800000 */
[----:B------:R-:W-:Y:S01]  /*0cb0*/  ISETP.GE.AND P4, PT, R10, R3, PT ;  /* 0x000000030a00720c */ /* 0x000fe20003f86270 */
[----:B------:R-:W-:Y:S01]  /*0cc0*/  VIADD R11, R5, 0x3 ;  /* 0x00000003050b7836 */ /* 0x000fe20000000000 */
[----:B------:R-:W0:Y:S01]  /*0cd0*/  LDCU.64 UR16, c[0x0][0x390] ;  /* 0x00007200ff1077ac */ /* 0x000e220008000a00 */
[----:B------:R-:W1:Y:S01]  /*0ce0*/  LDCU.64 UR18, c[0x0][0x388] ;  /* 0x00007100ff1277ac */ /* 0x000e620008000a00 */
[----:B------:R-:W-:Y:S01]  /*0cf0*/  UMOV UR6, URZ ;  /* 0x000000ff00067c82 */ /* 0x000fe20008000000 */
[----:B------:R-:W-:-:S08]  /*0d00*/  UMOV UR8, UR9 ;  /* 0x0000000900087c82 */ /* 0x000fd00008000000 */
.L_x_11:
[C---:B0123--:R-:W-:Y:S01]  /*0d10*/  VIADD R17, R11.reuse, 0xfffffffd ;  /* 0xfffffffd0b117836 */ /* 0x04ffe20000000000 */
[----:B------:R-:W-:Y:S01]  /*0d20*/  UIADD3 UR8, UPT, UPT, UR8, 0x4, URZ ;  /* 0x0000000408087890 */ /* 0x000fe2000fffe0ff */
[C---:B------:R-:W-:Y:S01]  /*0d30*/  VIADD R21, R11.reuse, 0xfffffffe ;  /* 0xfffffffe0b157836 */ /* 0x040fe20000000000 */
[CC--:B------:R-:W-:Y:S01]  /*0d40*/  ISETP.GE.OR P0, PT, R11.reuse, R0.reuse, P4 ;  /* 0x000000000b00720c */ /* 0x0c0fe20002706670 */
[----:B------:R-:W-:Y:S01]  /*0d50*/  VIADD R19, R11, 0xffffffff ;  /* 0xffffffff0b137836 */ /* 0x000fe20000000000 */
[-C--:B------:R-:W-:Y:S01]  /*0d60*/  ISETP.GE.OR P2, PT, R17, R0.reuse, P4 ;  /* 0x000000001100720c */ /* 0x080fe20002746670 */
[----:B------:R-:W-:Y:S01]  /*0d70*/  UISETP.NE.AND UP0, UPT, UR8, URZ, UPT ;  /* 0x000000ff0800728c */ /* 0x000fe2000bf05270 */
[-C--:B------:R-:W-:Y:S01]  /*0d80*/  ISETP.GE.OR P3, PT, R21, R0.reuse, P4 ;  /* 0x000000001500720c */ /* 0x080fe20002766670 */
[----:B------:R-:W-:Y:S01]  /*0d90*/  BSSY.RECONVERGENT B0, `(.L_x_3) ;  /* 0x0000018000007945 */ /* 0x000fe20003800200 */
[----:B------:R-:W-:Y:S01]  /*0da0*/  ISETP.GE.OR P2, PT, R8, UR11, P2 ;  /* 0x0000000b08007c0c */ /* 0x000fe20009746670 */
[----:B------:R-:W-:Y:S01]  /*0db0*/  VIADD R22, R5, UR6 ;  /* 0x0000000605167c36 */ /* 0x000fe20008000000 */
[----:B------:R-:W-:-:S02]  /*0dc0*/  ISETP.GE.OR P1, PT, R19, R0, P4 ;  /* 0x000000001300720c */ /* 0x000fc40002726670 */
[C---:B------:R-:W-:Y:S02]  /*0dd0*/  ISETP.GE.OR P0, PT, R8.reuse, UR11, P0 ;  /* 0x0000000b08007c0c */ /* 0x040fe40008706670 */
[C---:B------:R-:W-:Y:S02]  /*0de0*/  ISETP.GE.OR P3, PT, R8.reuse, UR11, P3 ;  /* 0x0000000b08007c0c */ /* 0x040fe40009f66670 */
[----:B------:R-:W-:-:S05]  /*0df0*/  ISETP.GE.OR P1, PT, R8, UR11, P1 ;  /* 0x0000000b08007c0c */ /* 0x000fca0008f26670 */
[----:B------:R-:W-:Y:S08]  /*0e00*/  @P2 BRA `(.L_x_4) ;  /* 0x0000000000402947 */ /* 0x000ff00003800000 */
[----:B------:R-:W-:-:S05]  /*0e10*/  IMAD.IADD R16, R9, 0x1, R22 ;  /* 0x0000000109107824 */ /* 0x000fca00078e0216 */
[----:B------:R-:W-:-:S04]  /*0e20*/  IADD3 R17, P2, PT, R16, UR10, RZ ;  /* 0x0000000a10117c10 */ /* 0x000fc8000ff5e0ff */
[----:B------:R-:W-:Y:S01]  /*0e30*/  LEA.HI.X.SX32 R16, R16, UR20, 0x1, P2 ;  /* 0x0000001410107c11 */ /* 0x000fe200090f0eff */
[----:B------:R-:W-:-:S03]  /*0e40*/  IMAD.SHL.U32 R18, R17, 0x8, RZ ;  /* 0x0000000811127824 */ /* 0x000fc600078e00ff */
[----:B------:R-:W-:Y:S02]  /*0e50*/  SHF.L.U64.HI R19, R17, 0x3, R16 ;  /* 0x0000000311137819 */ /* 0x000fe40000010210 */
[----:B0-----:R-:W-:-:S04]  /*0e60*/  IADD3 R16, P2, PT, R18, UR16, RZ ;  /* 0x0000001012107c10 */ /* 0x001fc8000ff5e0ff */
[----:B------:R-:W-:-:S06]  /*0e70*/  IADD3.X R17, PT, PT, R19, UR17, RZ, P2, !PT ;  /* 0x0000001113117c10 */ /* 0x000fcc00097fe4ff */
[----:B------:R-:W2:Y:S02]  /*0e80*/  LDG.E.64.CONSTANT R16, desc[UR14][R16.64] ;  /* 0x0000000e10107981 */ /* 0x000ea4000c1e9b00 */
[----:B--2--5:R-:W-:-:S14]  /*0e90*/  DSETP.NEU.AND P2, PT, R16, R14, PT ;  /* 0x0000000e1000722a */ /* 0x024fdc0003f4d000 */
[----:B------:R-:W-:Y:S05]  /*0ea0*/  @P2 BRA `(.L_x_4) ;  /* 0x0000000000182947 */ /* 0x000fea0003800000 */
[----:B-1----:R-:W-:Y:S01]  /*0eb0*/  IADD3 R18, P2, PT, R18, UR18, RZ ;  /* 0x0000001212127c10 */ /* 0x002fe2000ff5e0ff */
[----:B------:R-:W2:Y:S03]  /*0ec0*/  LDG.E.64.CONSTANT R20, desc[UR14][R12.64] ;  /* 0x0000000e0c147981 */ /* 0x000ea6000c1e9b00 */
[----:B------:R-:W-:-:S05]  /*0ed0*/  IADD3.X R19, PT, PT, R19, UR19, RZ, P2, !PT ;  /* 0x0000001313137c10 */ /* 0x000fca00097fe4ff */
[----:B------:R-:W2:Y:S02]  /*0ee0*/  LDG.E.64 R16, desc[UR14][R18.64] ;  /* 0x0000000e12107981 */ /* 0x000ea4000c1e1b00 */
[----:B--2---:R-:W-:-:S07]  /*0ef0*/  DADD R16, R20, R16 ;  /* 0x0000000014107229 */ /* 0x004fce0000000010 */
[----:B------:R2:W-:Y:S04]  /*0f00*/  STG.E.64 desc[UR14][R18.64], R16 ;  /* 0x0000001012007986 */ /* 0x0005e8000c101b0e */
.L_x_4:
[----:B01----:R-:W-:Y:S05]  /*0f10*/  BSYNC.RECONVERGENT B0 ;  /* 0x0000000000007941 */ /* 0x003fea0003800200 */
.L_x_3:
[----:B------:R-:W-:Y:S04]  /*0f20*/  BSSY.RECONVERGENT B0, `(.L_x_5) ;  /* 0x0000012000007945 */ /* 0x000fe80003800200 */
[----:B------:R-:W-:Y:S05]  /*0f30*/  @P3 BRA `(.L_x_6) ;  /* 0x0000000000403947 */ /* 0x000fea0003800000 */
[----:B--2---:R-:W-:-:S04]  /*0f40*/  IADD3 R16, PT, PT, R22, 0x1, R9 ;  /* 0x0000000116107810 */ /* 0x004fc80007ffe009 */
[----:B------:R-:W-:-:S04]  /*0f50*/  IADD3 R17, P2, PT, R16, UR10, RZ ;  /* 0x0000000a10117c10 */ /* 0x000fc8000ff5e0ff */
[----:B------:R-:W-:Y:S01]  /*0f60*/  LEA.HI.X.SX32 R16, R16, UR20, 0x1, P2 ;  /* 0x0000001410107c11 */ /* 0x000fe200090f0eff */
[----:B------:R-:W-:-:S03]  /*0f70*/  IMAD.SHL.U32 R19, R17, 0x8, RZ ;  /* 0x0000000811137824 */ /* 0x000fc600078e00ff */
[----:B------:R-:W-:Y:S02]  /*0f80*/  SHF.L.U64.HI R18, R17, 0x3, R16 ;  /* 0x0000000311127819 */ /* 0x000fe40000010210 */
[----:B------:R-:W-:-:S04]  /*0f90*/  IADD3 R16, P2, PT, R19, UR16, RZ ;  /* 0x0000001013107c10 */ /* 0x000fc8000ff5e0ff */
[----:B------:R-:W-:-:S06]  /*0fa0*/  IADD3.X R17, PT, PT, R18, UR17, RZ, P2, !PT ;  /* 0x0000001112117c10 */ /* 0x000fcc00097fe4ff */
[----:B------:R-:W2:Y:S02]  /*0fb0*/  LDG.E.64.CONSTANT R16, desc[UR14][R16.64] ;  /* 0x0000000e10107981 */ /* 0x000ea4000c1e9b00 */
[----:B--2--5:R-:W-:-:S14]  /*0fc0*/  DSETP.NEU.AND P2, PT, R16, R14, PT ;  /* 0x0000000e1000722a */ /* 0x024fdc0003f4d000 */
[----:B------:R-:W-:Y:S05]  /*0fd0*/  @P2 BRA `(.L_x_6) ;  /* 0x0000000000182947 */ /* 0x000fea0003800000 */
[----:B------:R-:W-:-:S04]  /*0fe0*/  IADD3 R16, P2, PT, R19, UR18, RZ ;  /* 0x0000001213107c10 */ /* 0x000fc8000ff5e0ff */
[----:B------:R-:W-:Y:S02]  /*0ff0*/  IADD3.X R17, PT, PT, R18, UR19, RZ, P2, !PT ;  /* 0x0000001312117c10 */ /* 0x000fe400097fe4ff */
[----:B------:R-:W2:Y:S04]  /*1000*/  LDG.E.64.CONSTANT R18, desc[UR14][R12.64] ;  /* 0x0000000e0c127981 */ /* 0x000ea8000c1e9b00 */
[----:B------:R-:W2:Y:S02]  /*1010*/  LDG.E.64 R20, desc[UR14][R16.64] ;  /* 0x0000000e10147981 */ /* 0x000ea4000c1e1b00 */
[----:B--2---:R-:W-:-:S07]  /*1020*/  DADD R18, R18, R20 ;  /* 0x0000000012127229 */ /* 0x004fce0000000014 */
[----:B------:R0:W-:Y:S04]  /*1030*/  STG.E.64 desc[UR14][R16.64], R18 ;  /* 0x0000001210007986 */ /* 0x0001e8000c101b0e */
.L_x_6:
[----:B------:R-:W-:Y:S05]  /*1040*/  BSYNC.RECONVERGENT B0 ;  /* 0x0000000000007941 */ /* 0x000fea0003800200 */
.L_x_5:
[----:B------:R-:W-:Y:S04]  /*1050*/  BSSY.RECONVERGENT B0, `(.L_x_7) ;  /* 0x0000012000007945 */ /* 0x000fe80003800200 */
[----:B------:R-:W-:Y:S05]  /*1060*/  @P1 BRA `(.L_x_8) ;  /* 0x0000000000401947 */ /* 0x000fea0003800000 */
[----:B0-2---:R-:W-:-:S04]  /*1070*/  IADD3 R16, PT, PT, R22, 0x2, R9 ;  /* 0x0000000216107810 */ /* 0x005fc80007ffe009 */
        /* <DEDUP_REMOVED lines=15> */
.L_x_8:
[----:B------:R-:W-:Y:S05]  /*1170*/  BSYNC.RECONVERGENT B0 ;  /* 0x0000000000007941 */ /* 0x000fea0003800200 */
.L_x_7:
[----:B------:R-:W-:Y:S04]  /*1180*/  BSSY.RECONVERGENT B0, `(.L_x_9) ;  /* 0x0000012000007945 */ /* 0x000fe80003800200 */
[----:B------:R-:W-:Y:S05]  /*1190*/  @P0 BRA `(.L_x_10) ;  /* 0x0000000000400947 */ /* 0x000fea0003800000 */
[----:B------:R-:W-:-:S04]  /*11a0*/  IADD3 R22, PT, PT, R22, 0x3, R9 ;  /* 0x0000000316167810 */ /* 0x000fc80007ffe009 */
[----:B012---:R-:W-:-:S04]  /*11b0*/  IADD3 R16, P0, PT, R22, UR10, RZ ;  /* 0x0000000a16107c10 */ /* 0x007fc8000ff1e0ff */
        /* <DEDUP_REMOVED lines=8> */
[----:B------:R-:W-:Y:S01]  /*1240*/  IADD3 R20, P0, PT, R20, UR18, RZ ;  /* 0x0000001214147c10 */ /* 0x000fe2000ff1e0ff */
[----:B------:R-:W2:Y:S03]  /*1250*/  LDG.E.64.CONSTANT R16, desc[UR14][R12.64] ;  /* 0x0000000e0c107981 */ /* 0x000ea6000c1e9b00 */
[----:B------:R-:W-:-:S05]  /*1260*/  IADD3.X R21, PT, PT, R18, UR19, RZ, P0, !PT ;  /* 0x0000001312157c10 */ /* 0x000fca00087fe4ff */
[----:B------:R-:W2:Y:S02]  /*1270*/  LDG.E.64 R18, desc[UR14][R20.64] ;  /* 0x0000000e14127981 */ /* 0x000ea4000c1e1b00 */
[----:B--2---:R-:W-:-:S07]  /*1280*/  DADD R16, R16, R18 ;  /* 0x0000000010107229 */ /* 0x004fce0000000012 */
[----:B------:R3:W-:Y:S04]  /*1290*/  STG.E.64 desc[UR14][R20.64], R16 ;  /* 0x0000001014007986 */ /* 0x0007e8000c101b0e */
.L_x_10:
[----:B------:R-:W-:Y:S05]  /*12a0*/  BSYNC.RECONVERGENT B0 ;  /* 0x0000000000007941 */ /* 0x000fea0003800200 */
.L_x_9:
[----:B------:R-:W-:Y:S01]  /*12b0*/  VIADD R11, R11, 0x4 ;  /* 0x000000040b0b7836 */ /* 0x000fe20000000000 */
[----:B------:R-:W-:Y:S01]  /*12c0*/  UIADD3 UR6, UPT, UPT, UR6, 0x4, URZ ;  /* 0x0000000406067890 */ /* 0x000fe2000fffe0ff */
[----:B------:R-:W-:Y:S11]  /*12d0*/  BRA.U UP0, `(.L_x_11) ;  /* 0xfffffff9008c7547 */ /* 0x000ff6000b83ffff */
[----:B------:R-:W-:-:S05]  /*12e0*/  UMOV UR6, UR7 ;  /* 0x0000000700067c82 */ /* 0x000fca0008000000 */
.L_x_2:
[----:B------:R-:W-:-:S09]  /*12f0*/  UISETP.NE.AND UP0, UPT, UR13, URZ, UPT ;  /* 0x000000ff0d00728c */ /* 0x000fd2000bf05270 */
[----:B------:R-:W-:Y:S05]  /*1300*/  BRA.U !UP0, `(.L_x_12) ;  /* 0x0000000508347547 */ /* 0x000fea000b800000 */
[----:B---3--:R-:W-:Y:S01]  /*1310*/  VIADD R20, R5, UR6 ;  /* 0x0000000605147c36 */ /* 0x008fe20008000000 */
[----:B------:R-:W-:Y:S01]  /*1320*/  ISETP.GE.AND P0, PT, R10, R3, PT ;  /* 0x000000030a00720c */ /* 0x000fe20003f06270 */
[----:B------:R-:W-:Y:S03]  /*1330*/  BSSY.RECONVERGENT B0, `(.L_x_13) ;  /* 0x0000016000007945 */ /* 0x000fe60003800200 */
[----:B------:R-:W-:-:S04]  /*1340*/  ISETP.GE.OR P1, PT, R20, R0, P0 ;  /* 0x000000001400720c */ /* 0x000fc80000726670 */
[----:B------:R-:W-:-:S13]  /*1350*/  ISETP.GE.OR P1, PT, R8, UR11, P1 ;  /* 0x0000000b08007c0c */ /* 0x000fda0008f26670 */
[----:B------:R-:W-:Y:S05]  /*1360*/  @P1 BRA `(.L_x_14) ;  /* 0x0000000000481947 */ /* 0x000fea0003800000 */
[----:B------:R-:W3:Y:S01]  /*1370*/  LDCU.64 UR16, c[0x0][0x390] ;  /* 0x00007200ff1077ac */ /* 0x000ee20008000a00 */
[----:B------:R-:W-:-:S05]  /*1380*/  IMAD.IADD R10, R9, 0x1, R20 ;  /* 0x00000001090a7824 */ /* 0x000fca00078e0214 */
[----:B------:R-:W-:-:S04]  /*1390*/  IADD3 R11, P1, PT, R10, UR10, RZ ;  /* 0x0000000a0a0b7c10 */ /* 0x000fc8000ff3e0ff */
[----:B------:R-:W-:Y:S01]  /*13a0*/  LEA.HI.X.SX32 R10, R10, UR20, 0x1, P1 ;  /* 0x000000140a0a7c11 */ /* 0x000fe200088f0eff */
[----:B012---:R-:W-:-:S03]  /*13b0*/  IMAD.SHL.U32 R17, R11, 0x8, RZ ;  /* 0x000000080b117824 */ /* 0x007fc600078e00ff */
[----:B------:R-:W-:Y:S02]  /*13c0*/  SHF.L.U64.HI R16, R11, 0x3, R10 ;  /* 0x000000030b107819 */ /* 0x000fe4000001020a */
[----:B---3--:R-:W-:-:S04]  /*13d0*/  IADD3 R10, P1, PT, R17, UR16, RZ ;  /* 0x00000010110a7c10 */ /* 0x008fc8000ff3e0ff */
[----:B------:R-:W-:-:S06]  /*13e0*/  IADD3.X R11, PT, PT, R16, UR17, RZ, P1, !PT ;  /* 0x00000011100b7c10 */ /* 0x000fcc0008ffe4ff */
[----:B------:R-:W2:Y:S02]  /*13f0*/  LDG.E.64.CONSTANT R10, desc[UR14][R10.64] ;  /* 0x0000000e0a0a7981 */ /* 0x000ea4000c1e9b00 */
[----:B--2--5:R-:W-:-:S14]  /*1400*/  DSETP.NEU.AND P1, PT, R10, R14, PT ;  /* 0x0000000e0a00722a */ /* 0x024fdc0003f2d000 */
[----:B------:R-:W-:Y:S05]  /*1410*/  @P1 BRA `(.L_x_14) ;  /* 0x00000000001c1947 */ /* 0x000fea0003800000 */
[----:B------:R-:W0:Y:S02]  /*1420*/  LDCU.64 UR16, c[0x0][0x388] ;  /* 0x00007100ff1077ac */ /* 0x000e240008000a00 */
[----:B0-----:R-:W-:-:S04]  /*1430*/  IADD3 R10, P1, PT, R17, UR16, RZ ;  /* 0x00000010110a7c10 */ /* 0x001fc8000ff3e0ff */
[----:B------:R-:W-:Y:S02]  /*1440*/  IADD3.X R11, PT, PT, R16, UR17, RZ, P1, !PT ;  /* 0x00000011100b7c10 */ /* 0x000fe40008ffe4ff */
[----:B------:R-:W2:Y:S04]  /*1450*/  LDG.E.64.CONSTANT R16, desc[UR14][R12.64] ;  /* 0x0000000e0c107981 */ /* 0x000ea8000c1e9b00 */
[----:B------:R-:W2:Y:S02]  /*1460*/  LDG.E.64 R18, desc[UR14][R10.64] ;  /* 0x0000000e0a127981 */ /* 0x000ea4000c1e1b00 */
[----:B--2---:R-:W-:-:S07]  /*1470*/  DADD R16, R16, R18 ;  /* 0x0000000010107229 */ /* 0x004fce0000000012 */
[----:B------:R3:W-:Y:S04]  /*1480*/  STG.E.64 desc[UR14][R10.64], R16 ;  /* 0x000000100a007986 */ /* 0x0007e8000c101b0e */
.L_x_14:
[----:B------:R-:W-:Y:S05]  /*1490*/  BSYNC.RECONVERGENT B0 ;  /* 0x0000000000007941 */ /* 0x000fea0003800200 */
.L_x_13:
[----:B------:R-:W-:-:S09]  /*14a0*/  UISETP.NE.AND UP0, UPT, UR13, 0x1, UPT ;  /* 0x000000010d00788c */ /* 0x000fd2000bf05270 */
[----:B------:R-:W-:Y:S05]  /*14b0*/  BRA.U !UP0, `(.L_x_12) ;  /* 0x0000000108c87547 */ /* 0x000fea000b800000 */
[----:B---3--:R-:W-:Y:S01]  /*14c0*/  VIADD R10, R20, 0x1 ;  /* 0x00000001140a7836 */ /* 0x008fe20000000000 */
[----:B------:R-:W-:Y:S04]  /*14d0*/  BSSY.RECONVERGENT B0, `(.L_x_15) ;  /* 0x0000016000007945 */ /* 0x000fe80003800200 */
        /* <DEDUP_REMOVED lines=21> */
.L_x_16:
[----:B------:R-:W-:Y:S05]  /*1630*/  BSYNC.RECONVERGENT B0 ;  /* 0x0000000000007941 */ /* 0x000fea0003800200 */
.L_x_15:
[----:B------:R-:W-:-:S09]  /*1640*/  UISETP.NE.AND UP0, UPT, UR13, 0x2, UPT ;  /* 0x000000020d00788c */ /* 0x000fd2000bf05270 */
[----:B------:R-:W-:Y:S05]  /*1650*/  BRA.U !UP0, `(.L_x_12) ;  /* 0x0000000108607547 */ /* 0x000fea000b800000 */
[----:B------:R-:W-:Y:S01]  /*1660*/  VIADD R20, R20, 0x2 ;  /* 0x0000000214147836 */ /* 0x000fe20000000000 */
[----:B------:R-:W-:Y:S04]  /*1670*/  BSSY.RECONVERGENT B0, `(.L_x_12) ;  /* 0x0000016000007945 */ /* 0x000fe80003800200 */
[----:B------:R-:W-:-:S04]  /*1680*/  ISETP.GE.OR P0, PT, R20, R0, P0 ;  /* 0x000000001400720c */ /* 0x000fc80000706670 */
[----:B------:R-:W-:-:S13]  /*1690*/  ISETP.GE.OR P0, PT, R8, UR11, P0 ;  /* 0x0000000b08007c0c */ /* 0x000fda0008706670 */
[----:B------:R-:W-:Y:S05]  /*16a0*/  @P0 BRA `(.L_x_17) ;  /* 0x0000000000480947 */ /* 0x000fea0003800000 */
[----:B------:R-:W4:Y:S01]  /*16b0*/  LDCU.64 UR16, c[0x0][0x390] ;  /* 0x00007200ff1077ac */ /* 0x000f220008000a00 */
[----:B------:R-:W-:-:S05]  /*16c0*/  IMAD.IADD R9, R9, 0x1, R20 ;  /* 0x0000000109097824 */ /* 0x000fca00078e0214 */
[----:B---3--:R-:W-:-:S04]  /*16d0*/  IADD3 R10, P0, PT, R9, UR10, RZ ;  /* 0x0000000a090a7c10 */ /* 0x008fc8000ff1e0ff */
[----:B------:R-:W-:Y:S01]  /*16e0*/  LEA.HI.X.SX32 R9, R9, UR20, 0x1, P0 ;  /* 0x0000001409097c11 */ /* 0x000fe200080f0eff */
[----:B012---:R-:W-:-:S03]  /*16f0*/  IMAD.SHL.U32 R16, R10, 0x8, RZ ;  /* 0x000000080a107824 */ /* 0x007fc600078e00ff */
[----:B------:R-:W-:Y:S02]  /*1700*/  SHF.L.U64.HI R9, R10, 0x3, R9 ;  /* 0x000000030a097819 */ /* 0x000fe40000010209 */
[----:B----4-:R-:W-:-:S04]  /*1710*/  IADD3 R10, P0, PT, R16, UR16, RZ ;  /* 0x00000010100a7c10 */ /* 0x010fc8000ff1e0ff */
[----:B------:R-:W-:-:S06]  /*1720*/  IADD3.X R11, PT, PT, R9, UR17, RZ, P0, !PT ;  /* 0x00000011090b7c10 */ /* 0x000fcc00087fe4ff */
[----:B------:R-:W2:Y:S02]  /*1730*/  LDG.E.64.CONSTANT R10, desc[UR14][R10.64] ;  /* 0x0000000e0a0a7981 */ /* 0x000ea4000c1e9b00 */
[----:B--2--5:R-:W-:-:S14]  /*1740*/  DSETP.NEU.AND P0, PT, R10, R14, PT ;  /* 0x0000000e0a00722a */ /* 0x024fdc0003f0d000 */
[----:B------:R-:W-:Y:S05]  /*1750*/  @P0 BRA `(.L_x_17) ;  /* 0x00000000001c0947 */ /* 0x000fea0003800000 */
[----:B------:R-:W0:Y:S01]  /*1760*/  LDCU.64 UR16, c[0x0][0x388] ;  /* 0x00007100ff1077ac */ /* 0x000e220008000a00 */
[----:B------:R-:W2:Y:S01]  /*1770*/  LDG.E.64.CONSTANT R18, desc[UR14][R12.64] ;  /* 0x0000000e0c127981 */ /* 0x000ea2000c1e9b00 */
[----:B0-----:R-:W-:-:S04]  /*1780*/  IADD3 R10, P0, PT, R16, UR16, RZ ;  /* 0x00000010100a7c10 */ /* 0x001fc8000ff1e0ff */
[----:B------:R-:W-:-:S05]  /*1790*/  IADD3.X R11, PT, PT, R9, UR17, RZ, P0, !PT ;  /* 0x00000011090b7c10 */ /* 0x000fca00087fe4ff */
[----:B------:R-:W2:Y:S02]  /*17a0*/  LDG.E.64 R16, desc[UR14][R10.64] ;  /* 0x0000000e0a107981 */ /* 0x000ea4000c1e1b00 */
[----:B--2---:R-:W-:-:S07]  /*17b0*/  DADD R16, R18, R16 ;  /* 0x0000000012107229 */ /* 0x004fce0000000010 */
[----:B------:R4:W-:Y:S04]  /*17c0*/  STG.E.64 desc[UR14][R10.64], R16 ;  /* 0x000000100a007986 */ /* 0x0009e8000c101b0e */
.L_x_17:
[----:B------:R-:W-:Y:S05]  /*17d0*/  BSYNC.RECONVERGENT B0 ;  /* 0x0000000000007941 */ /* 0x000fea0003800200 */
.L_x_12:
[----:B------:R-:W-:Y:S05]  /*17e0*/  @P5 BRA `(.L_x_18) ;  /* 0xfffffff400105947 */ /* 0x000fea000383ffff */
[----:B------:R-:W-:Y:S05]  /*17f0*/  @P6 BRA `(.L_x_19) ;  /* 0xfffffff000fc6947 */ /* 0x000fea000383ffff */
[----:B------:R-:W-:Y:S05]  /*1800*/  EXIT ;  /* 0x000000000000794d */ /* 0x000fea0003800000 */
        .weak           $__internal_0_$__cuda_sm20_div_u16
        .type           $__internal_0_$__cuda_sm20_div_u16,@function
        .size           $__internal_0_$__cuda_sm20_div_u16,($__internal_1_$__cuda_sm20_div_u64 - $__internal_0_$__cuda_sm20_div_u16)
$__internal_0_$__cuda_sm20_div_u16:
[----:B------:R-:W0:Y:S01]  /*1810*/  I2F.U16 R12, R19 ;  /* 0x00000013000c7306 */ /* 0x000e220000101000 */
[----:B------:R-:W-:Y:S01]  /*1820*/  IMAD.MOV.U32 R13, RZ, RZ, 0x4b800000 ;  /* 0x4b800000ff0d7424 */ /* 0x000fe200078e00ff */
[C---:B0-----:R-:W-:Y:S02]  /*1830*/  FSETP.GEU.AND P1, PT, |R12|.reuse, 1.175494350822287508e-38, PT ;  /* 0x008000000c00780b */ /* 0x041fe40003f2e200 */
[----:B------:R-:W-:Y:S02]  /*1840*/  FSETP.GT.AND P0, PT, |R12|, 8.50705917302346158658e+37, PT ;  /* 0x7e8000000c00780b */ /* 0x000fe40003f04200 */
[----:B------:R-:W-:-:S04]  /*1850*/  FSEL R13, R13, 1, !P1 ;  /* 0x3f8000000d0d7808 */ /* 0x000fc80004800000 */
[----:B------:R-:W-:Y:S02]  /*1860*/  FSEL R13, R13, 0.25, !P0 ;  /* 0x3e8000000d0d7808 */ /* 0x000fe40004000000 */
[----:B------:R-:W-:-:S03]  /*1870*/  ISETP.NE.U32.AND P0, PT, R19, RZ, PT ;  /* 0x000000ff1300720c */ /* 0x000fc60003f05070 */
[----:B------:R-:W-:-:S04]  /*1880*/  FMUL R15, R12, R13 ;  /* 0x0000000d0c0f7220 */ /* 0x000fc80000400000 */
[----:B------:R-:W0:Y:S02]  /*1890*/  MUFU.RCP R12, R15 ;  /* 0x0000000f000c7308 */ /* 0x000e240000001000 */
[----:B0-----:R-:W-:Y:S01]  /*18a0*/  FMUL R13, R13, R12 ;  /* 0x0000000c0d0d7220 */ /* 0x001fe20000400000 */
[----:B------:R-:W-:-:S03]  /*18b0*/  I2FP.F32.U32.RZ R12, UR4 ;  /* 0x00000004000c7c45 */ /* 0x000fc6000820d000 */
[----:B------:R-:W-:-:S04]  /*18c0*/  VIADD R13, R13, 0x2 ;  /* 0x000000020d0d7836 */ /* 0x000fc80000000000 */
[----:B------:R-:W-:Y:S01]  /*18d0*/  FMUL.RZ R16, R12, R13 ;  /* 0x0000000d0c107220 */ /* 0x000fe2000040c000 */
[----:B------:R-:W-:-:S05]  /*18e0*/  IMAD.MOV.U32 R13, RZ, RZ, 0x0 ;  /* 0x00000000ff0d7424 */ /* 0x000fca00078e00ff */
[----:B------:R-:W0:Y:S02]  /*18f0*/  F2I.U32.TRUNC.NTZ R16, R16 ;  /* 0x0000001000107305 */ /* 0x000e24000020f000 */
[----:B0-----:R-:W-:Y:S01]  /*1900*/  LOP3.LUT R12, R16, 0xffff, RZ, 0xc0, !PT ;  /* 0x0000ffff100c7812 */ /* 0x001fe200078ec0ff */
[----:B------:R-:W-:-:S05]  /*1910*/  @!P0 IMAD.MOV.U32 R12, RZ, RZ, -0x1 ;  /* 0xffffffffff0c8424 */ /* 0x000fca00078e00ff */
[----:B------:R-:W-:Y:S01]  /*1920*/  R2UR UR8, R12 ;  /* 0x000000000c0872ca */ /* 0x000fe200000e0000 */
[----:B------:R-:W-:-:S04]  /*1930*/  IMAD.MOV.U32 R12, RZ, RZ, R17 ;  /* 0x000000ffff0c7224 */ /* 0x000fc800078e0011 */
[----:B------:R-:W-:Y:S10]  /*1940*/  RET.REL.NODEC R12 `(pool_bp_Float64) ;  /* 0xffffffe40cac7950 */ /* 0x000ff40003c3ffff */
        .weak           $__internal_1_$__cuda_sm20_div_u64
        .type           $__internal_1_$__cuda_sm20_div_u64,@function
        .size           $__internal_1_$__cuda_sm20_div_u64,(.L_x_204 - $__internal_1_$__cuda_sm20_div_u64)
$__internal_1_$__cuda_sm20_div_u64:
[----:B------:R-:W0:Y:S08]  /*1950*/  I2F.U64.RP R19, R12 ;  /* 0x0000000c00137312 */ /* 0x000e300000309000 */
[----:B0-----:R-:W0:Y:S02]  /*1960*/  MUFU.RCP R19, R19 ;  /* 0x0000001300137308 */ /* 0x001e240000001000 */
[----:B0-----:R-:W-:-:S06]  /*1970*/  VIADD R14, R19, 0x1ffffffe ;  /* 0x1ffffffe130e7836 */ /* 0x001fcc0000000000 */
[----:B------:R-:W0:Y:S02]  /*1980*/  F2I.U64.TRUNC R14, R14 ;  /* 0x0000000e000e7311 */ /* 0x000e24000020d800 */
[----:B0-----:R-:W-:-:S04]  /*1990*/  IMAD.WIDE.U32 R16, R14, R12, RZ ;  /* 0x0000000c0e107225 */ /* 0x001fc800078e00ff */
[----:B------:R-:W-:Y:S01]  /*19a0*/  IMAD R17, R14, R13, R17 ;  /* 0x0000000d0e117224 */ /* 0x000fe200078e0211 */
[----:B------:R-:W-:-:S03]  /*19b0*/  IADD3 R21, P0, PT, RZ, -R16, RZ ;  /* 0x80000010ff157210 */ /* 0x000fc60007f1e0ff */
[----:B------:R-:W-:Y:S02]  /*19c0*/  IMAD R17, R15, R12, R17 ;  /* 0x0000000c0f117224 */ /* 0x000fe400078e0211 */
[----:B------:R-:W-:-:S04]  /*19d0*/  IMAD.HI.U32 R16, R14, R21, RZ ;  /* 0x000000150e107227 */ /* 0x000fc800078e00ff */
[----:B------:R-:W-:Y:S02]  /*19e0*/  IMAD.X R23, RZ, RZ, ~R17, P0 ;  /* 0x000000ffff177224 */ /* 0x000fe400000e0e11 */
[----:B------:R-:W-:Y:S02]  /*19f0*/  IMAD.MOV.U32 R17, RZ, RZ, R14 ;  /* 0x000000ffff117224 */ /* 0x000fe400078e000e */
[-C--:B------:R-:W-:Y:S02]  /*1a00*/  IMAD R25, R15, R23.reuse, RZ ;  /* 0x000000170f197224 */ /* 0x080fe400078e02ff */
[----:B------:R-:W-:-:S04]  /*1a10*/  IMAD.WIDE.U32 R16, P0, R14, R23, R16 ;  /* 0x000000170e107225 */ /* 0x000fc80007800010 */
[----:B------:R-:W-:-:S04]  /*1a20*/  IMAD.HI.U32 R19, R15, R23, RZ ;  /* 0x000000170f137227 */ /* 0x000fc800078e00ff */
[----:B------:R-:W-:-:S04]  /*1a30*/  IMAD.HI.U32 R16, P1, R15, R21, R16 ;  /* 0x000000150f107227 */ /* 0x000fc80007820010 */
[----:B------:R-:W-:Y:S01]  /*1a40*/  IMAD.X R19, R19, 0x1, R15, P0 ;  /* 0x0000000113137824 */ /* 0x000fe200000e060f */
[----:B------:R-:W-:-:S04]  /*1a50*/  IADD3 R17, P2, PT, R25, R16, RZ ;  /* 0x0000001019117210 */ /* 0x000fc80007f5e0ff */
[----:B------:R-:W-:Y:S01]  /*1a60*/  IADD3.X R19, PT, PT, RZ, RZ, R19, P2, P1 ;  /* 0x000000ffff137210 */ /* 0x000fe200017e2413 */
[----:B------:R-:W-:-:S04]  /*1a70*/  IMAD.WIDE.U32 R14, R17, R12, RZ ;  /* 0x0000000c110e7225 */ /* 0x000fc800078e00ff */
[----:B------:R-:W-:Y:S01]  /*1a80*/  IMAD R15, R17, R13, R15 ;  /* 0x0000000d110f7224 */ /* 0x000fe200078e020f */
[----:B------:R-:W-:-:S03]  /*1a90*/  IADD3 R21, P0, PT, RZ, -R14, RZ ;  /* 0x8000000eff157210 */ /* 0x000fc60007f1e0ff */
[----:B------:R-:W-:Y:S02]  /*1aa0*/  IMAD R15, R19, R12, R15 ;  /* 0x0000000c130f7224 */ /* 0x000fe400078e020f */
[----:B------:R-:W-:-:S04]  /*1ab0*/  IMAD.HI.U32 R16, R17, R21, RZ ;  /* 0x0000001511107227 */ /* 0x000fc800078e00ff */
[----:B------:R-:W-:Y:S02]  /*1ac0*/  IMAD.X R14, RZ, RZ, ~R15, P0 ;  /* 0x000000ffff0e7224 */ /* 0x000fe400000e0e0f */
[----:B------:R-:W-:Y:S02]  /*1ad0*/  IMAD.MOV.U32 R15, RZ, RZ, RZ ;  /* 0x000000ffff0f7224 */ /* 0x000fe400078e00ff */
[----:B------:R-:W-:-:S04]  /*1ae0*/  IMAD.WIDE.U32 R16, P0, R17, R14, R16 ;  /* 0x0000000e11107225 */ /* 0x000fc80007800010 */
[C---:B------:R-:W-:Y:S02]  /*1af0*/  IMAD R22, R19.reuse, R14, RZ ;  /* 0x0000000e13167224 */ /* 0x040fe400078e02ff */
[----:B------:R-:W-:-:S04]  /*1b00*/  IMAD.HI.U32 R17, P1, R19, R21, R16 ;  /* 0x0000001513117227 */ /* 0x000fc80007820010 */
[----:B------:R-:W-:Y:S01]  /*1b10*/  IMAD.HI.U32 R16, R19, R14, RZ ;  /* 0x0000000e13107227 */ /* 0x000fe200078e00ff */
[----:B------:R-:W-:-:S03]  /*1b20*/  IADD3 R17, P2, PT, R22, R17, RZ ;  /* 0x0000001116117210 */ /* 0x000fc60007f5e0ff */
[----:B------:R-:W-:Y:S02]  /*1b30*/  IMAD.X R19, R16, 0x1, R19, P0 ;  /* 0x0000000110137824 */ /* 0x000fe400000e0613 */
[----:B------:R-:W-:-:S03]  /*1b40*/  IMAD.HI.U32 R14, R17, UR4, RZ ;  /* 0x00000004110e7c27 */ /* 0x000fc6000f8e00ff */
[----:B------:R-:W-:Y:S01]  /*1b50*/  IADD3.X R19, PT, PT, RZ, RZ, R19, P2, P1 ;  /* 0x000000ffff137210 */ /* 0x000fe200017e2413 */
[----:B------:R-:W-:-:S04]  /*1b60*/  IMAD.WIDE.U32 R14, RZ, R17, R14 ;  /* 0x00000011ff0e7225 */ /* 0x000fc800078e000e */
[----:B------:R-:W-:-:S04]  /*1b70*/  IMAD.HI.U32 R14, P0, R19, UR4, R14 ;  /* 0x00000004130e7c27 */ /* 0x000fc8000f80000e */
[----:B------:R-:W-:Y:S01]  /*1b80*/  IMAD.X R16, RZ, RZ, RZ, P0 ;  /* 0x000000ffff107224 */ /* 0x000fe200000e06ff */
[----:B------:R-:W-:-:S05]  /*1b90*/  IADD3 R17, P1, PT, RZ, R14, RZ ;  /* 0x0000000eff117210 */ /* 0x000fca0007f3e0ff */
[----:B------:R-:W-:-:S04]  /*1ba0*/  IMAD.WIDE.U32 R14, R17, R12, RZ ;  /* 0x0000000c110e7225 */ /* 0x000fc800078e00ff */
[----:B------:R-:W-:Y:S01]  /*1bb0*/  IMAD.X R19, RZ, RZ, R16, P1 ;  /* 0x000000ffff137224 */ /* 0x000fe200008e0610 */
[----:B------:R-:W-:Y:S01]  /*1bc0*/  IADD3 R21, P1, PT, -R14, UR4, RZ ;  /* 0x000000040e157c10 */ /* 0x000fe2000ff3e1ff */
[C---:B------:R-:W-:Y:S02]  /*1bd0*/  IMAD R15, R17.reuse, R13, R15 ;  /* 0x0000000d110f7224 */ /* 0x040fe400078e020f */
[----:B------:R-:W-:Y:S01]  /*1be0*/  VIADD R14, R17, 0x1 ;  /* 0x00000001110e7836 */ /* 0x000fe20000000000 */
[-C--:B------:R-:W-:Y:S01]  /*1bf0*/  ISETP.GE.U32.AND P0, PT, R21, R12.reuse, PT ;  /* 0x0000000c1500720c */ /* 0x080fe20003f06070 */
[----:B------:R-:W-:-:S04]  /*1c00*/  IMAD R15, R19, R12, R15 ;  /* 0x0000000c130f7224 */ /* 0x000fc800078e020f */
[----:B------:R-:W-:Y:S01]  /*1c10*/  IMAD.X R22, RZ, RZ, ~R15, P1 ;  /* 0x000000ffff167224 */ /* 0x000fe200008e0e0f */
[----:B------:R-:W-:-:S04]  /*1c20*/  IADD3 R15, P1, PT, -R12, R21, RZ ;  /* 0x000000150c0f7210 */ /* 0x000fc80007f3e1ff */
[C---:B------:R-:W-:Y:S01]  /*1c30*/  ISETP.GE.U32.AND.EX P0, PT, R22.reuse, R13, PT, P0 ;  /* 0x0000000d1600720c */ /* 0x040fe20003f06100 */
[----:B------:R-:W-:Y:S01]  /*1c40*/  IMAD.X R16, R22, 0x1, ~R13, P1 ;  /* 0x0000000116107824 */ /* 0x000fe200008e0e0d */
[----:B------:R-:W-:Y:S02]  /*1c50*/  ISETP.NE.U32.AND P1, PT, R12, RZ, PT ;  /* 0x000000ff0c00720c */ /* 0x000fe40003f25070 */
[----:B------:R-:W-:Y:S01]  /*1c60*/  SEL R15, R15, R21, P0 ;  /* 0x000000150f0f7207 */ /* 0x000fe20000000000 */
[----:B------:R-:W-:Y:S01]  /*1c70*/  IMAD.MOV.U32 R21, RZ, RZ, 0x0 ;  /* 0x00000000ff157424 */ /* 0x000fe200078e00ff */
[----:B------:R-:W-:Y:S02]  /*1c80*/  SEL R17, R14, R17, P0 ;  /* 0x000000110e117207 */ /* 0x000fe40000000000 */
[----:B------:R-:W-:Y:S02]  /*1c90*/  SEL R16, R16, R22, P0 ;  /* 0x0000001610107207 */ /* 0x000fe40000000000 */
[----:B------:R-:W-:Y:S01]  /*1ca0*/  ISETP.GE.U32.AND P0, PT, R15, R12, PT ;  /* 0x0000000c0f00720c */ /* 0x000fe20003f06070 */
[----:B------:R-:W-:Y:S01]  /*1cb0*/  VIADD R12, R17, 0x1 ;  /* 0x00000001110c7836 */ /* 0x000fe20000000000 */
[----:B------:R-:W-:-:S02]  /*1cc0*/  ISETP.NE.AND.EX P1, PT, R13, RZ, PT, P1 ;  /* 0x000000ff0d00720c */ /* 0x000fc40003f25310 */
[----:B------:R-:W-:-:S04]  /*1cd0*/  ISETP.GE.U32.AND.EX P0, PT, R16, R13, PT, P0 ;  /* 0x0000000d1000720c */ /* 0x000fc80003f06100 */
[----:B------:R-:W-:-:S04]  /*1ce0*/  SEL R12, R12, R17, P0 ;  /* 0x000000110c0c7207 */ /* 0x000fc80000000000 */
[----:B------:R-:W-:-:S04]  /*1cf0*/  SEL R12, R12, 0xffffffff, P1 ;  /* 0xffffffff0c0c7807 */ /* 0x000fc80000800000 */
[----:B------:R-:W-:Y:S01]  /*1d00*/  PRMT R14, R12, 0x7610, R14 ;  /* 0x000076100c0e7816 */ /* 0x000fe2000000000e */
[----:B------:R-:W-:Y:S06]  /*1d10*/  RET.REL.NODEC R20 `(pool_bp_Float64) ;  /* 0xffffffe014b87950 */ /* 0x000fec0003c3ffff */
.L_x_20:
[----:B------:R-:W-:-:S00]  /*1d20*/  BRA `(.L_x_20) ;  /* 0xfffffffc00fc7947 */ /* 0x000fc0000383ffff */
[----:B------:R-:W-:-:S00]  /*1d30*/  NOP ;  /* 0x0000000000007918 */ /* 0x000fc00000000000 */
        /* <DEDUP_REMOVED lines=12> */
.L_x_204:


//--------------------- .text.pool_bp_Float32     --------------------------
	.section	.text.pool_bp_Float32,"ax",@progbits
	.align	128
        .global         pool_bp_Float32
        .type           pool_bp_Float32,@function
        .size           pool_bp_Float32,(.L_x_206 - pool_bp_Float32)
        .other          pool_bp_Float32,@"STO_CUDA_ENTRY STV_DEFAULT"
pool_bp_Float32:
.text.pool_bp_Float32:
        /* <DEDUP_REMOVED lines=14> */
[----:B------:R-:W4:Y:S04]  /*00e0*/  LDG.E R18, desc[UR8][R20.64+0x70] ;  /* 0x0000700814127981 */ /* 0x000f28000c1e1900 */
[----:B------:R4:W5:Y:S01]  /*00f0*/  LDG.E R11, desc[UR8][R20.64+0x50] ;  /* 0x00005008140b7981 */ /* 0x000962000c1e1900 */
[----:B------:R-:W0:Y:S01]  /*0100*/  LDCU UR4, c[0x0][0x378] ;  /* 0x00006f00ff0477ac */ /* 0x000e220008000800 */
[----:B--2---:R-:W-:-:S02]  /*0110*/  IABS R8, R9 ;  /* 0x0000000900087213 */ /* 0x004fc40000000000 */
[----:B---3--:R-:W-:Y:S02]  /*0120*/  IABS R19, R10 ;  /* 0x0000000a00137213 */ /* 0x008fe40000000000 */
[----:B------:R-:W1:Y:S08]  /*0130*/  I2F.RP R22, R8 ;  /* 0x0000000800167306 */ /* 0x000e700000209400 */
[----:B------:R-:W2:Y:S08]  /*0140*/  I2F.RP R23, R19 ;  /* 0x0000001300177306 */ /* 0x000eb00000209400 */
[----:B-1----:R-:W1:Y:S08]  /*0150*/  MUFU.RCP R22, R22 ;  /* 0x0000001600167308 */ /* 0x002e700000001000 */
[----:B--2---:R-:W2:Y:S01]  /*0160*/  MUFU.RCP R23, R23 ;  /* 0x0000001700177308 */ /* 0x004ea20000001000 */
[----:B-1----:R-:W-:-:S07]  /*0170*/  VIADD R14, R22, 0xffffffe ;  /* 0x0ffffffe160e7836 */ /* 0x002fce0000000000 */
[----:B------:R1:W3:Y:S01]  /*0180*/  F2I.FTZ.U32.TRUNC.NTZ R15, R14 ;  /* 0x0000000e000f7305 */ /* 0x0002e2000021f000 */
[----:B--2---:R-:W-:-:S07]  /*0190*/  VIADD R17, R23, 0xffffffe ;  /* 0x0ffffffe17117836 */ /* 0x004fce0000000000 */
[----:B------:R-:W2:Y:S01]  /*01a0*/  F2I.FTZ.U32.TRUNC.NTZ R17, R17 ;  /* 0x0000001100117305 */ /* 0x000ea2000021f000 */
[----:B-1----:R-:W-:Y:S02]  /*01b0*/  IMAD.MOV.U32 R14, RZ, RZ, RZ ;  /* 0x000000ffff0e7224 */ /* 0x002fe400078e00ff */
[----:B---3--:R-:W-:Y:S02]  /*01c0*/  IMAD.MOV R25, RZ, RZ, -R15 ;  /* 0x000000ffff197224 */ /* 0x008fe400078e0a0f */
[----:B----4-:R-:W-:Y:S02]  /*01d0*/  IMAD.IADD R21, R0, 0x1, -R3 ;  /* 0x0000000100157824 */ /* 0x010fe400078e0a03 */
[----:B------:R-:W-:-:S04]  /*01e0*/  IMAD R25, R25, R8, RZ ;  /* 0x0000000819197224 */ /* 0x000fc800078e02ff */
[----:B------:R-:W-:-:S04]  /*01f0*/  IMAD.HI.U32 R15, R15, R25, R14 ;  /* 0x000000190f0f7227 */ /* 0x000fc800078e000e */
[----:B--2---:R-:W-:Y:S02]  /*0200*/  IMAD.MOV R20, RZ, RZ, -R17 ;  /* 0x000000ffff147224 */ /* 0x004fe400078e0a11 */
        /* <DEDUP_REMOVED lines=28> */
[----:B------:R-:W-:Y:S02]  /*03d0*/  ISETP.NE.AND P4, PT, R9, RZ, PT ;  /* 0x000000ff0900720c */ /* 0x000fe40003f85270 */
[----:B------:R-:W-:Y:S01]  /*03e0*/  ISETP.NE.AND P5, PT, R10, RZ, PT ;  /* 0x000000ff0a00720c */ /* 0x000fe20003fa5270 */
[----:B------:R-:W-:Y:S01]  /*03f0*/  @P0 VIADD R6, R6, 0x1 ;  /* 0x0000000106060836 */ /* 0x000fe20000000000 */
[----:B------:R-:W-:Y:S01]  /*0400*/  ISETP.NE.U32.AND P0, PT, R13, RZ, PT ;  /* 0x000000ff0d00720c */ /* 0x000fe20003f05070 */
[----:B------:R-:W-:-:S04]  /*0410*/  @P1 VIADD R16, R16, 0x1 ;  /* 0x0000000110101836 */ /* 0x000fc80000000000 */
[----:B------:R-:W-:Y:S02]  /*0420*/  IMAD.MOV.U32 R8, RZ, RZ, R16 ;  /* 0x000000ffff087224 */ /* 0x000fe400078e0010 */
[----:B------:R-:W-:Y:S02]  /*0430*/  @!P2 IMAD.MOV R6, RZ, RZ, -R6 ;  /* 0x000000ffff06a224 */ /* 0x000fe400078e0a06 */
[----:B------:R-:W-:Y:S01]  /*0440*/  @!P3 IMAD.MOV R8, RZ, RZ, -R8 ;  /* 0x000000ffff08b224 */ /* 0x000fe200078e0a08 */
[----:B------:R-:W-:Y:S01]  /*0450*/  @!P4 LOP3.LUT R6, RZ, R9, RZ, 0x33, !PT ;  /* 0x00000009ff06c212 */ /* 0x000fe200078e33ff */
[----:B------:R-:W-:Y:S01]  /*0460*/  IMAD.IADD R15, R4, 0x1, -R7 ;  /* 0x00000001040f7824 */ /* 0x000fe200078e0a07 */
[----:B------:R-:W-:-:S03]  /*0470*/  @!P5 LOP3.LUT R8, RZ, R10, RZ, 0x33, !PT ;  /* 0x0000000aff08d212 */ /* 0x000fc600078e33ff */
[----:B------:R-:W-:Y:S02]  /*0480*/  IMAD R18, R18, 0x2, R15 ;  /* 0x0000000212127824 */ /* 0x000fe400078e020f */
[----:B------:R-:W-:Y:S02]  /*0490*/  VIADD R19, R6, 0x1 ;  /* 0x0000000106137836 */ /* 0x000fe40000000000 */
[----:B------:R-:W-:Y:S01]  /*04a0*/  VIADD R20, R8, 0x1 ;  /* 0x0000000108147836 */ /* 0x000fe20000000000 */
[----:B0-----:R-:W-:Y:S06]  /*04b0*/  @P0 BRA `(.L_x_21) ;  /* 0x0000000000500947 */ /* 0x001fec0003800000 */
        /* <DEDUP_REMOVED lines=20> */
.L_x_21:
[----:B------:R-:W-:-:S07]  /*0600*/  MOV R22, 0x620 ;  /* 0x0000062000167802 */ /* 0x000fce0000000f00 */
[----:B-----5:R-:W-:Y:S05]  /*0610*/  CALL.REL.NOINC `($__internal_3_$__cuda_sm20_div_u64) ;  /* 0x0000001000ac7944 */ /* 0x020fea0003c00000 */
.L_x_22:
        /* <DEDUP_REMOVED lines=16> */
[----:B------:R-:W-:Y:S01]  /*0720*/  MOV R21, 0x810 ;  /* 0x0000081000157802 */ /* 0x000fe20000000f00 */
[----:B------:R-:W-:-:S06]  /*0730*/  IMAD.HI.U32 R13, R13, R17, R12 ;  /* 0x000000110d0d7227 */ /* 0x000fcc00078e000c */
[----:B------:R-:W-:-:S04]  /*0740*/  IMAD.HI.U32 R13, R13, R22, RZ ;  /* 0x000000160d0d7227 */ /* 0x000fc800078e00ff */
[----:B------:R-:W-:Y:S01]  /*0750*/  IMAD R12, R13, R16, R22 ;  /* 0x000000100d0c7224 */ /* 0x000fe200078e0216 */
[----:B------:R-:W-:-:S04]  /*0760*/  LOP3.LUT R16, R14, 0xffff, RZ, 0xc0, !PT ;  /* 0x0000ffff0e107812 */ /* 0x000fc800078ec0ff */
        /* <DEDUP_REMOVED lines=9> */
[----:B------:R-:W-:Y:S05]  /*0800*/  CALL.REL.NOINC `($__internal_2_$__cuda_sm20_div_u16) ;  /* 0x0000000c00e47944 */ /* 0x000fea0003c00000 */
[----:B------:R-:W0:Y:S01]  /*0810*/  S2R R21, SR_TID.Y ;  /* 0x0000000000157919 */ /* 0x000e220000002200 */
[----:B------:R-:W1:Y:S01]  /*0820*/  LDCU UR4, c[0x0][0x368] ;  /* 0x00006d00ff0477ac */ /* 0x000e620008000800 */
[----:B------:R-:W2:Y:S01]  /*0830*/  LDC R17, c[0x0][0x360] ;  /* 0x0000d800ff117b82 */ /* 0x000ea20000000800 */
[----:B------:R-:W-:Y:S01]  /*0840*/  PRMT R13, R14, 0x9910, RZ ;  /* 0x000099100e0d7816 */ /* 0x000fe200000000ff */
[----:B------:R-:W2:Y:S01]  /*0850*/  S2R R12, SR_TID.X ;  /* 0x00000000000c7919 */ /* 0x000ea20000002100 */
[----:B------:R-:W-:Y:S01]  /*0860*/  PRMT R14, R16, 0x9910, RZ ;  /* 0x00009910100e7816 */ /* 0x000fe200000000ff */
[----:B------:R-:W1:Y:S04]  /*0870*/  S2R R18, SR_TID.Z ;  /* 0x0000000000127919 */ /* 0x000e680000002300 */
[----:B------:R-:W0:Y:S01]  /*0880*/  S2UR UR7, SR_CTAID.Y ;  /* 0x00000000000779c3 */ /* 0x000e220000002600 */
[----:B------:R-:W-:-:S04]  /*0890*/  IMAD R13, R13, R14, RZ ;  /* 0x0000000e0d0d7224 */ /* 0x000fc800078e02ff */
[----:B------:R-:W-:-:S03]  /*08a0*/  IMAD.MOV R13, RZ, RZ, -R13 ;  /* 0x000000ffff0d7224 */ /* 0x000fc600078e0a0d */
[----:B------:R-:W0:Y:S02]  /*08b0*/  LDC R22, c[0x0][0x364] ;  /* 0x0000d900ff167b82 */ /* 0x000e240000000800 */
[----:B------:R-:W-:-:S05]  /*08c0*/  PRMT R14, R13, 0x7710, RZ ;  /* 0x000077100d0e7816 */ /* 0x000fca00000000ff */
[----:B------:R-:W-:Y:S01]  /*08d0*/  VIADD R14, R14, UR5 ;  /* 0x000000050e0e7c36 */ /* 0x000fe20008000000 */
[----:B------:R-:W2:Y:S01]  /*08e0*/  S2UR UR6, SR_CTAID.X ;  /* 0x00000000000679c3 */ /* 0x000ea20000002500 */
[----:B0-----:R-:W-:-:S03]  /*08f0*/  IMAD R13, R22, UR7, R21 ;  /* 0x00000007160d7c24 */ /* 0x001fc6000f8e0215 */
[----:B------:R-:W-:Y:S02]  /*0900*/  LOP3.LUT R21, R14, 0xffff, RZ, 0xc0, !PT ;  /* 0x0000ffff0e157812 */ /* 0x000fe400078ec0ff */
[----:B------:R-:W-:-:S03]  /*0910*/  ISETP.GT.AND P0, PT, R13, R8, PT ;  /* 0x000000080d00720c */ /* 0x000fc60003f04270 */
[----:B-1----:R-:W-:Y:S01]  /*0920*/  IMAD R18, R21, UR4, R18 ;  /* 0x0000000415127c24 */ /* 0x002fe2000f8e0212 */
[----:B------:R-:W-:Y:S01]  /*0930*/  LOP3.LUT R8, R16, 0xffff, RZ, 0xc0, !PT ;  /* 0x0000ffff10087812 */ /* 0x000fe200078ec0ff */
[----:B--2---:R-:W-:-:S05]  /*0940*/  IMAD R12, R17, UR6, R12 ;  /* 0x00000006110c7c24 */ /* 0x004fca000f8e020c */
[----:B------:R-:W-:Y:S01]  /*0950*/  ISETP.GT.OR P0, PT, R12, R6, P0 ;  /* 0x000000060c00720c */ /* 0x000fe20000704670 */
[----:B------:R-:W-:-:S03]  /*0960*/  IMAD R6, R19, R20, RZ ;  /* 0x0000001413067224 */ /* 0x000fc600078e02ff */
[----:B------:R-:W-:Y:S01]  /*0970*/  ISETP.GT.OR P0, PT, R18, R15, P0 ;  /* 0x0000000f1200720c */ /* 0x000fe20000704670 */
[----:B------:R-:W-:-:S12]  /*0980*/  IMAD R15, R15, R6, R6 ;  /* 0x000000060f0f7224 */ /* 0x000fd800078e0206 */
[----:B------:R-:W-:Y:S05]  /*0990*/  @P0 EXIT ;  /* 0x000000000000094d */ /* 0x000fea0003800000 */
[----:B------:R-:W-:Y:S01]  /*09a0*/  IMAD R20, R20, R18, R13 ;  /* 0x0000001214147224 */ /* 0x000fe200078e020d */
[----:B------:R-:W0:Y:S01]  /*09b0*/  LDCU.64 UR4, c[0x0][0x398] ;  /* 0x00007300ff0477ac */ /* 0x000e220008000a00 */
[----:B------:R-:W-:Y:S01]  /*09c0*/  IMAD R15, R8, R15, RZ ;  /* 0x0000000f080f7224 */ /* 0x000fe200078e02ff */
[----:B------:R-:W-:Y:S01]  /*09d0*/  ISETP.GE.AND P0, PT, R7, 0x1, PT ;  /* 0x000000010700780c */ /* 0x000fe20003f06270 */
        /* <DEDUP_REMOVED lines=9> */
[----:B------:R-:W-:-:S04]  /*0a70*/  VIMNMX R6, PT, PT, R3, R2, PT ;  /* 0x0000000203067248 */ /* 0x000fc80003fe0100 */
[----:B------:R-:W-:Y:S02]  /*0a80*/  ISETP.GE.AND P0, PT, R6, 0x1, PT ;  /* 0x000000010600780c */ /* 0x000fe40003f06270 */
[----:B0-----:R-:W-:-:S04]  /*0a90*/  IADD3 R14, P1, PT, R14, UR4, RZ ;  /* 0x000000040e0e7c10 */ /* 0x001fc8000ff3e0ff */
[----:B------:R-:W-:-:S07]  /*0aa0*/  IADD3.X R15, PT, PT, R15, UR5, RZ, P1, !PT ;  /* 0x000000050f0f7c10 */ /* 0x000fce0008ffe4ff */
[----:B------:R-:W-:Y:S05]  /*0ab0*/  @!P0 EXIT ;  /* 0x000000000000894d */ /* 0x000fea0003800000 */
[----:B------:R0:W5:Y:S01]  /*0ac0*/  LDG.E.CONSTANT R6, desc[UR8][R16.64] ;  /* 0x0000000810067981 */ /* 0x000162000c1e9900 */
[----:B------:R-:W-:Y:S01]  /*0ad0*/  IMAD R19, R0, R5, RZ ;  /* 0x0000000500137224 */ /* 0x000fe200078e02ff */
[----:B------:R-:W-:Y:S01]  /*0ae0*/  UMOV UR4, URZ ;  /* 0x000000ff00047c82 */ /* 0x000fe20008000000 */
[----:B------:R-:W-:Y:S02]  /*0af0*/  IMAD R9, R9, R12, RZ ;  /* 0x0000000c09097224 */ /* 0x000fe400078e02ff */
[----:B------:R-:W-:Y:S02]  /*0b00*/  IMAD R19, R4, R19, RZ ;  /* 0x0000001304137224 */ /* 0x000fe400078e02ff */
[----:B------:R-:W-:Y:S02]  /*0b10*/  IMAD R10, R10, R13, RZ ;  /* 0x0000000d0a0a7224 */ /* 0x000fe400078e02ff */
[----:B------:R-:W-:Y:S02]  /*0b20*/  IMAD R8, R8, R19, RZ ;  /* 0x0000001308087224 */ /* 0x000fe400078e02ff */
[----:B------:R-:W-:-:S03]  /*0b30*/  IMAD R11, R11, R18, RZ ;  /* 0x000000120b0b7224 */ /* 0x000fc600078e02ff */
[----:B0-----:R-:W-:-:S07]  /*0b40*/  SHF.R.S32.HI R12, RZ, 0x1f, R8 ;  /* 0x0000001fff0c7819 */ /* 0x001fce0000011408 */
.L_x_40:
[----:B------:R-:W-:Y:S01]  /*0b50*/  VIADD R13, R11, UR4 ;  /* 0x000000040b0d7c36 */ /* 0x000fe20008000000 */
[----:B------:R-:W-:Y:S01]  /*0b60*/  UIADD3 UR4, UPT, UPT, UR4, 0x1, URZ ;  /* 0x0000000104047890 */ /* 0x000fe2000fffe0ff */
[----:B------:R-:W-:-:S05]  /*0b70*/  UMOV UR5, URZ ;  /* 0x000000ff00057c82 */ /* 0x000fca0008000000 */
[----:B0-----:R-:W-:-:S13]  /*0b80*/  ISETP.NE.AND P3, PT, R7, UR4, PT ;  /* 0x0000000407007c0c */ /* 0x001fda000bf65270 */
.L_x_39:
[----:B------:R-:W-:Y:S01]  /*0b90*/  ISETP.GE.U32.AND P0, PT, R3, 0x4, PT ;  /* 0x000000040300780c */ /* 0x000fe20003f06070 */
[----:B------:R-:W-:Y:S01]  /*0ba0*/  VIADD R18, R10, UR5 ;  /* 0x000000050a127c36 */ /* 0x000fe20008000000 */
[----:B------:R-:W-:Y:S01]  /*0bb0*/  UIADD3 UR5, UPT, UPT, UR5, 0x1, URZ ;  /* 0x0000000105057890 */ /* 0x000fe2000fffe0ff */
[----:B0-----:R-:W-:Y:S02]  /*0bc0*/  IMAD.MOV.U32 R16, RZ, RZ, RZ ;  /* 0x000000ffff107224 */ /* 0x001fe400078e00ff */
[----:B------:R-:W-:-:S03]  /*0bd0*/  IMAD R17, R5, R13, R18 ;  /* 0x0000000d05117224 */ /* 0x000fc600078e0212 */
[----:B------:R-:W-:Y:S01]  /*0be0*/  ISETP.NE.AND P4, PT, R2, UR5, PT ;  /* 0x0000000502007c0c */ /* 0x000fe2000bf85270 */
[----:B------:R-:W-:-:S04]  /*0bf0*/  IMAD R20, R0, R17, RZ ;  /* 0x0000001100147224 */ /* 0x000fc800078e02ff */
[----:B------:R-:W-:Y:S08]  /*0c00*/  @!P0 BRA `(.L_x_23) ;  /* 0x00000004009c8947 */ /* 0x000ff00003800000 */
[----:B------:R-:W-:Y:S01]  /*0c10*/  LOP3.LUT R21, R3, 0x7ffffffc, RZ, 0xc0, !PT ;  /* 0x7ffffffc03157812 */ /* 0x000fe200078ec0ff */
[----:B------:R-:W-:Y:S01]  /*0c20*/  VIADD R19, R9, 0x3 ;  /* 0x0000000309137836 */ /* 0x000fe20000000000 */
[----:B------:R-:W-:Y:S01]  /*0c30*/  ISETP.GE.AND P5, PT, R18, R5, PT ;  /* 0x000000051200720c */ /* 0x000fe20003fa6270 */
[----:B------:R-:W0:Y:S02]  /*0c40*/  LDCU.64 UR10, c[0x0][0x390] ;  /* 0x00007200ff0a77ac */ /* 0x000e240008000a00 */
[----:B------:R-:W-:Y:S01]  /*0c50*/  IMAD.MOV R21, RZ, RZ, -R21 ;  /* 0x000000ffff157224 */ /* 0x000fe200078e0a15 */
[----:B------:R-:W1:Y:S01]  /*0c60*/  LDCU.64 UR12, c[0x0][0x388] ;  /* 0x00007100ff0c77ac */ /* 0x000e620008000a00 */
[----:B------:R-:W-:-:S08]  /*0c70*/  UMOV UR6, URZ ;  /* 0x000000ff00067c82 */ /* 0x000fd00008000000 */
.L_x_32:
[C---:B0123--:R-:W-:Y:S01]  /*0c80*/  VIADD R17, R19.reuse, 0xfffffffd ;  /* 0xfffffffd13117836 */ /* 0x04ffe20000000000 */
[----:B------:R-:W-:Y:S01]  /*0c90*/  BSSY.RECONVERGENT B0, `(.L_x_24) ;  /* 0x000001a000007945 */ /* 0x000fe20003800200 */
[C---:B------:R-:W-:Y:S02]  /*0ca0*/  VIADD R25, R19.reuse, 0xfffffffe ;  /* 0xfffffffe13197836 */ /* 0x040fe40000000000 */
[----:B------:R-:W-:Y:S01]  /*0cb0*/  VIADD R23, R19, 0xffffffff ;  /* 0xffffffff13177836 */ /* 0x000fe20000000000 */
[-C--:B------:R-:W-:Y:S01]  /*0cc0*/  ISETP.GE.OR P0, PT, R17, R0.reuse, P5 ;  /* 0x000000001100720c */ /* 0x080fe20002f06670 */
[----:B------:R-:W-:Y:S01]  /*0cd0*/  VIADD R21, R21, 0x4 ;  /* 0x0000000415157836 */ /* 0x000fe20000000000 */
[----:B------:R-:W-:Y:S02]  /*0ce0*/  ISETP.GE.OR P2, PT, R25, R0, P5 ;  /* 0x000000001900720c */ /* 0x000fe40002f46670 */
[----:B------:R-:W-:Y:S02]  /*0cf0*/  ISETP.GE.OR P6, PT, R13, R4, P0 ;  /* 0x000000040d00720c */ /* 0x000fe400007c6670 */
[----:B------:R-:W-:-:S02]  /*0d00*/  ISETP.GE.OR P1, PT, R23, R0, P5 ;  /* 0x000000001700720c */ /* 0x000fc40002f26670 */
[----:B------:R-:W-:-:S09]  /*0d10*/  ISETP.GE.OR P0, PT, R19, R0, P5 ;  /* 0x000000001300720c */ /* 0x000fd20002f06670 */
[----:B------:R-:W-:Y:S05]  /*0d20*/  @P6 BRA `(.L_x_25) ;  /* 0x0000000000406947 */ /* 0x000fea0003800000 */
[----:B------:R-:W-:-:S04]  /*0d30*/  IADD3 R17, PT, PT, R20, UR6, R9 ;  /* 0x0000000614117c10 */ /* 0x000fc8000fffe009 */
[----:B------:R-:W-:-:S04]  /*0d40*/  IADD3 R16, P6, PT, R8, R17, RZ ;  /* 0x0000001108107210 */ /* 0x000fc80007fde0ff */
[----:B------:R-:W-:Y:S01]  /*0d50*/  LEA.HI.X.SX32 R17, R17, R12, 0x1, P6 ;  /* 0x0000000c11117211 */ /* 0x000fe200030f0eff */
[----:B------:R-:W-:-:S03]  /*0d60*/  IMAD.SHL.U32 R23, R16, 0x4, RZ ;  /* 0x0000000410177824 */ /* 0x000fc600078e00ff */
[----:B------:R-:W-:Y:S02]  /*0d70*/  SHF.L.U64.HI R22, R16, 0x2, R17 ;  /* 0x0000000210167819 */ /* 0x000fe40000010211 */
[----:B0-----:R-:W-:-:S04]  /*0d80*/  IADD3 R16, P6, PT, R23, UR10, RZ ;  /* 0x0000000a17107c10 */ /* 0x001fc8000ffde0ff */
[----:B------:R-:W-:-:S06]  /*0d90*/  IADD3.X R17, PT, PT, R22, UR11, RZ, P6, !PT ;  /* 0x0000000b16117c10 */ /* 0x000fcc000b7fe4ff */
[----:B------:R-:W2:Y:S02]  /*0da0*/  LDG.E.CONSTANT R17, desc[UR8][R16.64] ;  /* 0x0000000810117981 */ /* 0x000ea4000c1e9900 */
[----:B--2--5:R-:W-:-:S13]  /*0db0*/  FSETP.NEU.AND P6, PT, R17, R6, PT ;  /* 0x000000061100720b */ /* 0x024fda0003fcd000 */
[----:B------:R-:W-:Y:S05]  /*0dc0*/  @P6 BRA `(.L_x_25) ;  /* 0x0000000000186947 */ /* 0x000fea0003800000 */
[----:B-1----:R-:W-:-:S04]  /*0dd0*/  IADD3 R16, P6, PT, R23, UR12, RZ ;  /* 0x0000000c17107c10 */ /* 0x002fc8000ffde0ff */
[----:B------:R-:W-:Y:S02]  /*0de0*/  IADD3.X R17, PT, PT, R22, UR13, RZ, P6, !PT ;  /* 0x0000000d16117c10 */ /* 0x000fe4000b7fe4ff */
[----:B------:R-:W2:Y:S04]  /*0df0*/  LDG.E.CONSTANT R22, desc[UR8][R14.64] ;  /* 0x000000080e167981 */ /* 0x000ea8000c1e9900 */
[----:B------:R-:W2:Y:S02]  /*0e00*/  LDG.E R23, desc[UR8][R16.64] ;  /* 0x0000000810177981 */ /* 0x000ea4000c1e1900 */
[----:B--2---:R-:W-:-:S05]  /*0e10*/  FADD R23, R22, R23 ;  /* 0x0000001716177221 */ /* 0x004fca0000000000 */
[----:B------:R2:W-:Y:S02]  /*0e20*/  STG.E desc[UR8][R16.64], R23 ;  /* 0x0000001710007986 */ /* 0x0005e4000c101908 */
.L_x_25:
[----:B01----:R-:W-:Y:S05]  /*0e30*/  BSYNC.RECONVERGENT B0 ;  /* 0x0000000000007941 */ /* 0x003fea0003800200 */
.L_x_24:
[-C--:B------:R-:W-:Y:S01]  /*0e40*/  ISETP.GE.OR P2, PT, R13, R4.reuse, P2 ;  /* 0x000000040d00720c */ /* 0x080fe20001746670 */
[----:B------:R-:W-:Y:S01]  /*0e50*/  BSSY.RECONVERGENT B0, `(.L_x_26) ;  /* 0x0000016000007945 */ /* 0x000fe20003800200 */
[----:B------:R-:W-:Y:S02]  /*0e60*/  ISETP.NE.AND P6, PT, R21, RZ, PT ;  /* 0x000000ff1500720c */ /* 0x000fe40003fc5270 */
[CC--:B------:R-:W-:Y:S02]  /*0e70*/  ISETP.GE.OR P0, PT, R13.reuse, R4.reuse, P0 ;  /* 0x000000040d00720c */ /* 0x0c0fe40000706670 */
[----:B------:R-:W-:-:S07]  /*0e80*/  ISETP.GE.OR P1, PT, R13, R4, P1 ;  /* 0x000000040d00720c */ /* 0x000fce0000f26670 */
[----:B------:R-:W-:Y:S06]  /*0e90*/  @P2 BRA `(.L_x_27) ;  /* 0x0000000000442947 */ /* 0x000fec0003800000 */
[----:B--2---:R-:W-:-:S05]  /*0ea0*/  IADD3 R17, PT, PT, R20, UR6, R9 ;  /* 0x0000000614117c10 */ /* 0x004fca000fffe009 */
[----:B------:R-:W-:-:S05]  /*0eb0*/  VIADD R17, R17, 0x1 ;  /* 0x0000000111117836 */ /* 0x000fca0000000000 */
[----:B------:R-:W-:-:S04]  /*0ec0*/  IADD3 R16, P2, PT, R8, R17, RZ ;  /* 0x0000001108107210 */ /* 0x000fc80007f5e0ff */
[----:B------:R-:W-:Y:S01]  /*0ed0*/  LEA.HI.X.SX32 R17, R17, R12, 0x1, P2 ;  /* 0x0000000c11117211 */ /* 0x000fe200010f0eff */
[----:B------:R-:W-:-:S03]  /*0ee0*/  IMAD.SHL.U32 R23, R16, 0x4, RZ ;  /* 0x0000000410177824 */ /* 0x000fc600078e00ff */
[----:B------:R-:W-:Y:S02]  /*0ef0*/  SHF.L.U64.HI R22, R16, 0x2, R17 ;  /* 0x0000000210167819 */ /* 0x000fe40000010211 */
[----:B------:R-:W-:-:S04]  /*0f00*/  IADD3 R16, P2, PT, R23, UR10, RZ ;  /* 0x0000000a17107c10 */ /* 0x000fc8000ff5e0ff */
[----:B------:R-:W-:-:S06]  /*0f10*/  IADD3.X R17, PT, PT, R22, UR11, RZ, P2, !PT ;  /* 0x0000000b16117c10 */ /* 0x000fcc00097fe4ff */
[----:B------:R-:W2:Y:S02]  /*0f20*/  LDG.E.CONSTANT R17, desc[UR8][R16.64] ;  /* 0x0000000810117981 */ /* 0x000ea4000c1e9900 */
[----:B--2--5:R-:W-:-:S13]  /*0f30*/  FSETP.NEU.AND P2, PT, R17, R6, PT ;  /* 0x000000061100720b */ /* 0x024fda0003f4d000 */
[----:B------:R-:W-:Y:S05]  /*0f40*/  @P2 BRA `(.L_x_27) ;  /* 0x0000000000182947 */ /* 0x000fea0003800000 */
[----:B------:R-:W-:Y:S02]  /*0f50*/  IADD3 R16, P2, PT, R23, UR12, RZ ;  /* 0x0000000c17107c10 */ /* 0x000fe4000ff5e0ff */
[----:B------:R-:W2:Y:S02]  /*0f60*/  LDG.E.CONSTANT R23, desc[UR8][R14.64] ;  /* 0x000000080e177981 */ /* 0x000ea4000c1e9900 */
[----:B------:R-:W-:-:S05]  /*0f70*/  IADD3.X R17, PT, PT, R22, UR13, RZ, P2, !PT ;  /* 0x0000000d16117c10 */ /* 0x000fca00097fe4ff */
[----:B------:R-:W2:Y:S02]  /*0f80*/  LDG.E R22, desc[UR8][R16.64] ;  /* 0x0000000810167981 */ /* 0x000ea4000c1e1900 */
[----:B--2---:R-:W-:-:S05]  /*0f90*/  FADD R23, R23, R22 ;  /* 0x0000001617177221 */ /* 0x004fca0000000000 */
[----:B------:R0:W-:Y:S02]  /*0fa0*/  STG.E desc[UR8][R16.64], R23 ;  /* 0x0000001710007986 */ /* 0x0001e4000c101908 */
.L_x_27:
[----:B------:R-:W-:Y:S05]  /*0fb0*/  BSYNC.RECONVERGENT B0 ;  /* 0x0000000000007941 */ /* 0x000fea0003800200 */
.L_x_26:
[----:B------:R-:W-:Y:S04]  /*0fc0*/  BSSY.RECONVERGENT B0, `(.L_x_28) ;  /* 0x0000013000007945 */ /* 0x000fe80003800200 */
[----:B------:R-:W-:Y:S05]  /*0fd0*/  @P1 BRA `(.L_x_29) ;  /* 0x0000000000441947 */ /* 0x000fea0003800000 */
[----:B0-2---:R-:W-:-:S05]  /*0fe0*/  IADD3 R17, PT, PT, R20, UR6, R9 ;  /* 0x0000000614117c10 */ /* 0x005fca000fffe009 */
        /* <DEDUP_REMOVED lines=16> */
.L_x_29:
[----:B------:R-:W-:Y:S05]  /*10f0*/  BSYNC.RECONVERGENT B0 ;  /* 0x0000000000007941 */ /* 0x000fea0003800200 */
.L_x_28:
[----:B------:R-:W-:Y:S04]  /*1100*/  BSSY.RECONVERGENT B0, `(.L_x_30) ;  /* 0x0000013000007945 */ /* 0x000fe80003800200 */
[----:B------:R-:W-:Y:S05]  /*1110*/  @P0 BRA `(.L_x_31) ;  /* 0x0000000000440947 */ /* 0x000fea0003800000 */
[----:B012---:R-:W-:-:S05]  /*1120*/  IADD3 R17, PT, PT, R20, UR6, R9 ;  /* 0x0000000614117c10 */ /* 0x007fca000fffe009 */
        /* <DEDUP_REMOVED lines=16> */
.L_x_31:
[----:B------:R-:W-:Y:S05]  /*1230*/  BSYNC.RECONVERGENT B0 ;  /* 0x0000000000007941 */ /* 0x000fea0003800200 */
.L_x_30:
[----:B------:R-:W-:Y:S01]  /*1240*/  UIADD3 UR6, UPT, UPT, UR6, 0x4, URZ ;  /* 0x0000000406067890 */ /* 0x000fe2000fffe0ff */
[----:B------:R-:W-:Y:S01]  /*1250*/  VIADD R19, R19, 0x4 ;  /* 0x0000000413137836 */ /* 0x000fe20000000000 */
[----:B------:R-:W-:Y:S10]  /*1260*/  @P6 BRA `(.L_x_32) ;  /* 0xfffffff800846947 */ /* 0x000ff4000383ffff */
[----:B0123--:R-:W-:-:S07]  /*1270*/  LOP3.LUT R16, R3, 0x7ffffffc, RZ, 0xc0, !PT ;  /* 0x7ffffffc03107812 */ /* 0x00ffce00078ec0ff */
.L_x_23:
[----:B------:R-:W-:-:S13]  /*1280*/  LOP3.LUT P0, R22, R3, 0x3, RZ, 0xc0, !PT ;  /* 0x0000000303167812 */ /* 0x000fda000780c0ff */
[----:B------:R-:W-:Y:S05]  /*1290*/  @!P0 BRA `(.L_x_33) ;  /* 0x0000000400348947 */ /* 0x000fea0003800000 */
[----:B------:R-:W-:Y:S01]  /*12a0*/  IMAD.IADD R19, R9, 0x1, R16 ;  /* 0x0000000109137824 */ /* 0x000fe200078e0210 */
[----:B------:R-:W-:Y:S01]  /*12b0*/  ISETP.GE.AND P0, PT, R18, R5, PT ;  /* 0x000000051200720c */ /* 0x000fe20003f06270 */
[----:B------:R-:W-:Y:S01]  /*12c0*/  BSSY.RECONVERGENT B0, `(.L_x_34) ;  /* 0x0000017000007945 */ /* 0x000fe20003800200 */
[----:B------:R-:W-:Y:S02]  /*12d0*/  ISETP.NE.AND P2, PT, R22, 0x1, PT ;  /* 0x000000011600780c */ /* 0x000fe40003f45270 */
[----:B------:R-:W-:-:S04]  /*12e0*/  ISETP.GE.OR P1, PT, R19, R0, P0 ;  /* 0x000000001300720c */ /* 0x000fc80000726670 */
[----:B------:R-:W-:-:S13]  /*12f0*/  ISETP.GE.OR P1, PT, R13, R4, P1 ;  /* 0x000000040d00720c */ /* 0x000fda0000f26670 */
[----:B------:R-:W-:Y:S05]  /*1300*/  @P1 BRA `(.L_x_35) ;  /* 0x0000000000481947 */ /* 0x000fea0003800000 */
[----:B------:R-:W0:Y:S01]  /*1310*/  LDCU.64 UR6, c[0x0][0x390] ;  /* 0x00007200ff0677ac */ /* 0x000e220008000a00 */
[----:B------:R-:W-:-:S05]  /*1320*/  IMAD.IADD R17, R20, 0x1, R19 ;  /* 0x0000000114117824 */ /* 0x000fca00078e0213 */
        /* <DEDUP_REMOVED lines=9> */
[----:B------:R-:W0:Y:S02]  /*13c0*/  LDCU.64 UR6, c[0x0][0x388] ;  /* 0x00007100ff0677ac */ /* 0x000e240008000a00 */
[----:B0-----:R-:W-:Y:S02]  /*13d0*/  IADD3 R16, P1, PT, R21, UR6, RZ ;  /* 0x0000000615107c10 */ /* 0x001fe4000ff3e0ff */
[----:B------:R-:W2:Y:S02]  /*13e0*/  LDG.E.CONSTANT R21, desc[UR8][R14.64] ;  /* 0x000000080e157981 */ /* 0x000ea4000c1e9900 */
[----:B------:R-:W-:-:S05]  /*13f0*/  IADD3.X R17, PT, PT, R18, UR7, RZ, P1, !PT ;  /* 0x0000000712117c10 */ /* 0x000fca0008ffe4ff */
[----:B------:R-:W2:Y:S02]  /*1400*/  LDG.E R18, desc[UR8][R16.64] ;  /* 0x0000000810127981 */ /* 0x000ea4000c1e1900 */
[----:B--2---:R-:W-:-:S05]  /*1410*/  FADD R21, R21, R18 ;  /* 0x0000001215157221 */ /* 0x004fca0000000000 */
[----:B------:R0:W-:Y:S02]  /*1420*/  STG.E desc[UR8][R16.64], R21 ;  /* 0x0000001510007986 */ /* 0x0001e4000c101908 */
.L_x_35:
[----:B------:R-:W-:Y:S05]  /*1430*/  BSYNC.RECONVERGENT B0 ;  /* 0x0000000000007941 */ /* 0x000fea0003800200 */
.L_x_34:
[----:B------:R-:W-:Y:S05]  /*1440*/  @!P2 BRA `(.L_x_33) ;  /* 0x0000000000c8a947 */ /* 0x000fea0003800000 */
[----:B0-----:R-:W-:Y:S01]  /*1450*/  VIADD R17, R19, 0x1 ;  /* 0x0000000113117836 */ /* 0x001fe20000000000 */
[----:B------:R-:W-:Y:S01]  /*1460*/  BSSY.RECONVERGENT B0, `(.L_x_36) ;  /* 0x0000017000007945 */ /* 0x000fe20003800200 */
[----:B------:R-:W-:-:S03]  /*1470*/  ISETP.NE.AND P2, PT, R22, 0x2, PT ;  /* 0x000000021600780c */ /* 0x000fc60003f45270 */
[----:B------:R-:W-:-:S04]  /*1480*/  ISETP.GE.OR P1, PT, R17, R0, P0 ;  /* 0x000000001100720c */ /* 0x000fc80000726670 */
[----:B------:R-:W-:-:S13]  /*1490*/  ISETP.GE.OR P1, PT, R13, R4, P1 ;  /* 0x000000040d00720c */ /* 0x000fda0000f26670 */
[----:B------:R-:W-:Y:S05]  /*14a0*/  @P1 BRA `(.L_x_37) ;  /* 0x0000000000481947 */ /* 0x000fea0003800000 */
[----:B------:R-:W0:Y:S01]  /*14b0*/  LDCU.64 UR6, c[0x0][0x390] ;  /* 0x00007200ff0677ac */ /* 0x000e220008000a00 */
[----:B------:R-:W-:-:S04]  /*14c0*/  IADD3 R17, PT, PT, R19, 0x1, R20 ;  /* 0x0000000113117810 */ /* 0x000fc80007ffe014 */
        /* <DEDUP_REMOVED lines=16> */
.L_x_37:
[----:B------:R-:W-:Y:S05]  /*15d0*/  BSYNC.RECONVERGENT B0 ;  /* 0x0000000000007941 */ /* 0x000fea0003800200 */
.L_x_36:
[----:B------:R-:W-:Y:S05]  /*15e0*/  @!P2 BRA `(.L_x_33) ;  /* 0x000000000060a947 */ /* 0x000fea0003800000 */
[----:B0-----:R-:W-:Y:S01]  /*15f0*/  VIADD R17, R19, 0x2 ;  /* 0x0000000213117836 */ /* 0x001fe20000000000 */
[----:B------:R-:W-:Y:S04]  /*1600*/  BSSY.RECONVERGENT B0, `(.L_x_33) ;  /* 0x0000016000007945 */ /* 0x000fe80003800200 */
        /* <DEDUP_REMOVED lines=21> */
.L_x_38:
[----:B------:R-:W-:Y:S05]  /*1760*/  BSYNC.RECONVERGENT B0 ;  /* 0x0000000000007941 */ /* 0x000fea0003800200 */
.L_x_33:
[----:B------:R-:W-:Y:S05]  /*1770*/  @P4 BRA `(.L_x_39) ;  /* 0xfffffff400044947 */ /* 0x000fea000383ffff */
[----:B------:R-:W-:Y:S05]  /*1780*/  @P3 BRA `(.L_x_40) ;  /* 0xfffffff000f03947 */ /* 0x000fea000383ffff */
[----:B------:R-:W-:Y:S05]  /*1790*/  EXIT ;  /* 0x000000000000794d */ /* 0x000fea0003800000 */
        .weak           $__internal_2_$__cuda_sm20_div_u16
        .type           $__internal_2_$__cuda_sm20_div_u16,@function
        .size           $__internal_2_$__cuda_sm20_div_u16,($__internal_3_$__cuda_sm20_div_u64 - $__internal_2_$__cuda_sm20_div_u16)
$__internal_2_$__cuda_sm20_div_u16:
        /* <DEDUP_REMOVED lines=13> */
[----:B------:R-:W-:Y:S02]  /*1870*/  IMAD.MOV.U32 R12, RZ, RZ, R21 ;  /* 0x000000ffff0c7224 */ /* 0x000fe400078e0015 */
[----:B------:R-:W-:-:S03]  /*1880*/  IMAD.MOV.U32 R13, RZ, RZ, 0x0 ;  /* 0x00000000ff0d7424 */ /* 0x000fc600078e00ff */
[----:B------:R-:W0:Y:S02]  /*1890*/  F2I.U32.TRUNC.NTZ R18, R18 ;  /* 0x0000001200127305 */ /* 0x000e24000020f000 */
[----:B0-----:R-:W-:Y:S01]  /*18a0*/  LOP3.LUT R16, R18, 0xffff, RZ, 0xc0, !PT ;  /* 0x0000ffff12107812 */ /* 0x001fe200078ec0ff */
[----:B------:R-:W-:Y:S01]  /*18b0*/  @!P0 IMAD.MOV.U32 R16, RZ, RZ, -0x1 ;  /* 0xffffffffff108424 */ /* 0x000fe200078e00ff */
[----:B------:R-:W-:Y:S06]  /*18c0*/  RET.REL.NODEC R12 `(pool_bp_Float32) ;  /* 0xffffffe40ccc7950 */ /* 0x000fec0003c3ffff */
        .weak           $__internal_3_$__cuda_sm20_div_u64
        .type           $__internal_3_$__cuda_sm20_div_u64,@function
        .size           $__internal_3_$__cuda_sm20_div_u64,(.L_x_206 - $__internal_3_$__cuda_sm20_div_u64)
$__internal_3_$__cuda_sm20_div_u64:
        /* <DEDUP_REMOVED lines=60> */
[----:B------:R-:W-:Y:S06]  /*1c90*/  RET.REL.NODEC R22 `(pool_bp_Float32) ;  /* 0xffffffe016d87950 */ /* 0x000fec0003c3ffff */
.L_x_41:
        /* <DEDUP_REMOVED lines=14> */
.L_x_206:


//--------------------- .text.pool_Float64        --------------------------
	.section	.text.pool_Float64,"ax",@progbits
	.align	128
        .global         pool_Float64
        .type           pool_Float64,@function
        .size           pool_Float64,(.L_x_208 - pool_Float64)
        .other          pool_Float64,@"STO_CUDA_ENTRY STV_DEFAULT"
pool_Float64:
.text.pool_Float64:
[----:B------:R-:W-:Y:S08]  /*0000*/  LDC R1, c[0x0][0x37c] ;  /* 0x0000df00ff017b82 */ /* 0x000ff00000000800 */
[----:B------:R-:W0:Y:S01]  /*0010*/  LDC.64 R10, c[0x0][0x380] ;  /* 0x0000e000ff0a7b82 */ /* 0x000e220000000a00 */
[----:B------:R-:W0:Y:S02]  /*0020*/  LDCU.64 UR12, c[0x0][0x358] ;  /* 0x00006b00ff0c77ac */ /* 0x000e240008000a00 */
[----:B0-----:R-:W2:Y:S04]  /*0030*/  LDG.E R7, desc[UR12][R10.64+0x40] ;  /* 0x0000400c0a077981 */ /* 0x001ea8000c1e1900 */
[----:B------:R-:W3:Y:S04]  /*0040*/  LDG.E R19, desc[UR12][R10.64+0x48] ;  /* 0x0000480c0a137981 */ /* 0x000ee8000c1e1900 */
[----:B------:R-:W4:Y:S04]  /*0050*/  LDG.E R15, desc[UR12][R10.64+0x50] ;  /* 0x0000500c0a0f7981 */ /* 0x000f28000c1e1900 */
[----:B------:R-:W5:Y:S04]  /*0060*/  LDG.E R24, desc[UR12][R10.64+0x20] ;  /* 0x0000200c0a187981 */ /* 0x000f68000c1e1900 */
        /* <DEDUP_REMOVED lines=8> */
[----:B------:R0:W5:Y:S01]  /*00f0*/  LDG.E.64 R8, desc[UR12][R10.64+0x18] ;  /* 0x0000180c0a087981 */ /* 0x000162000c1e1b00 */
[----:B------:R-:W1:Y:S01]  /*0100*/  S2UR UR4, SR_CTAID.X ;  /* 0x00000000000479c3 */ /* 0x000e620000002500 */
[----:B------:R-:W1:Y:S07]  /*0110*/  LDCU UR9, c[0x0][0x360] ;  /* 0x00006c00ff0977ac */ /* 0x000e6e0008000800 */
[----:B------:R-:W0:Y:S01]  /*0120*/  S2UR UR5, SR_CTAID.Y ;  /* 0x00000000000579c3 */ /* 0x000e220000002600 */
[----:B------:R-:W0:Y:S01]  /*0130*/  LDCU UR10, c[0x0][0x364] ;  /* 0x00006c80ff0a77ac */ /* 0x000e220008000800 */
[----:B------:R-:W0:Y:S01]  /*0140*/  LDCU UR6, c[0x0][0x378] ;  /* 0x00006f00ff0677ac */ /* 0x000e220008000800 */
[----:B-1----:R-:W-:-:S02]  /*0150*/  UIMAD UR4, UR9, UR4, URZ ;  /* 0x00000004090472a4 */ /* 0x002fc4000f8e02ff */
[----:B0-----:R-:W-:Y:S01]  /*0160*/  UIMAD UR5, UR10, UR5, URZ ;  /* 0x000000050a0572a4 */ /* 0x001fe2000f8e02ff */
[----:B--2---:R-:W-:Y:S02]  /*0170*/  R2UR UR15, R7 ;  /* 0x00000000070f72ca */ /* 0x004fe400000e0000 */
[----:B---3--:R-:W-:-:S11]  /*0180*/  IABS R14, R19 ;  /* 0x00000013000e7213 */ /* 0x008fd60000000000 */
[----:B------:R-:W-:-:S04]  /*0190*/  IABS R13, UR15 ;  /* 0x0000000f000d7c13 */ /* 0x000fc80008000000 */
[----:B------:R-:W0:Y:S01]  /*01a0*/  I2F.RP R18, R13 ;  /* 0x0000000d00127306 */ /* 0x000e220000209400 */
[----:B----4-:R-:W-:-:S07]  /*01b0*/  IABS R12, R15 ;  /* 0x0000000f000c7213 */ /* 0x010fce0000000000 */
[----:B------:R-:W1:Y:S08]  /*01c0*/  I2F.RP R22, R14 ;  /* 0x0000000e00167306 */ /* 0x000e700000209400 */
[----:B------:R-:W2:Y:S08]  /*01d0*/  I2F.RP R23, R12 ;  /* 0x0000000c00177306 */ /* 0x000eb00000209400 */
[----:B0-----:R-:W0:Y:S08]  /*01e0*/  MUFU.RCP R18, R18 ;  /* 0x0000001200127308 */ /* 0x001e300000001000 */
[----:B-1----:R-:W1:Y:S08]  /*01f0*/  MUFU.RCP R22, R22 ;  /* 0x0000001600167308 */ /* 0x002e700000001000 */
[----:B--2---:R-:W2:Y:S01]  /*0200*/  MUFU.RCP R23, R23 ;  /* 0x0000001700177308 */ /* 0x004ea20000001000 */
[----:B0-----:R-:W-:Y:S01]  /*0210*/  VIADD R20, R18, 0xffffffe ;  /* 0x0ffffffe12147836 */ /* 0x001fe20000000000 */
[----:B-----5:R-:W-:-:S06]  /*0220*/  R2UR UR14, R24 ;  /* 0x00000000180e72ca */ /* 0x020fcc00000e0000 */
[----:B------:R0:W3:Y:S01]  /*0230*/  F2I.FTZ.U32.TRUNC.NTZ R21, R20 ;  /* 0x0000001400157305 */ /* 0x0000e2000021f000 */
[----:B-1----:R-:W-:-:S07]  /*0240*/  VIADD R10, R22, 0xffffffe ;  /* 0x0ffffffe160a7836 */ /* 0x002fce0000000000 */
[----:B------:R1:W4:Y:S01]  /*0250*/  F2I.FTZ.U32.TRUNC.NTZ R11, R10 ;  /* 0x0000000a000b7305 */ /* 0x000322000021f000 */
[----:B--2---:R-:W-:Y:S02]  /*0260*/  VIADD R7, R23, 0xffffffe ;  /* 0x0ffffffe17077836 */ /* 0x004fe40000000000 */
[----:B0-----:R-:W-:Y:S02]  /*0270*/  IMAD.MOV.U32 R20, RZ, RZ, RZ ;  /* 0x000000ffff147224 */ /* 0x001fe400078e00ff */
[----:B---3--:R-:W-:-:S03]  /*0280*/  IMAD.MOV R22, RZ, RZ, -R21 ;  /* 0x000000ffff167224 */ /* 0x008fc600078e0a15 */
[----:B------:R-:W0:Y:S01]  /*0290*/  F2I.FTZ.U32.TRUNC.NTZ R7, R7 ;  /* 0x0000000700077305 */ /* 0x000e22000021f000 */
[----:B-1----:R-:W-:Y:S01]  /*02a0*/  IADD3 R10, PT, PT, R0, -UR14, RZ ;  /* 0x8000000e000a7c10 */ /* 0x002fe2000fffe0ff */
[----:B------:R-:W-:Y:S02]  /*02b0*/  IMAD R23, R22, R13, RZ ;  /* 0x0000000d16177224 */ /* 0x000fe400078e02ff */
[----:B----4-:R-:W-:Y:S02]  /*02c0*/  IMAD.MOV R25, RZ, RZ, -R11 ;  /* 0x000000ffff197224 */ /* 0x010fe400078e0a0b */
[----:B------:R-:W-:-:S04]  /*02d0*/  IMAD.HI.U32 R20, R21, R23, R20 ;  /* 0x0000001715147227 */ /* 0x000fc800078e0014 */
[----:B------:R-:W-:Y:S02]  /*02e0*/  IMAD R17, R17, 0x2, R10 ;  /* 0x0000000211117824 */ /* 0x000fe400078e020a */
[----:B------:R-:W-:Y:S02]  /*02f0*/  IMAD R23, R25, R14, RZ ;  /* 0x0000000e19177224 */ /* 0x000fe400078e02ff */
[----:B------:R-:W-:Y:S02]  /*0300*/  IMAD.MOV.U32 R10, RZ, RZ, RZ ;  /* 0x000000ffff0a7224 */ /* 0x000fe400078e00ff */
[----:B------:R-:W-:Y:S02]  /*0310*/  IMAD.IADD R21, R3, 0x1, -R2 ;  /* 0x0000000103157824 */ /* 0x000fe400078e0a02 */
[----:B------:R-:W-:-:S04]  /*0320*/  IMAD.HI.U32 R18, R11, R23, R10 ;  /* 0x000000170b127227 */ /* 0x000fc800078e000a */
[----:B------:R-:W-:Y:S02]  /*0330*/  IMAD R10, R6, 0x2, R21 ;  /* 0x00000002060a7824 */ /* 0x000fe400078e0215 */
[----:B------:R-:W-:Y:S02]  /*0340*/  HFMA2 R6, -RZ, RZ, 0, 0 ;  /* 0x00000000ff067431 */ /* 0x000fe400000001ff */
[----:B0-----:R-:W-:Y:S01]  /*0350*/  IMAD.MOV R27, RZ, RZ, -R7 ;  /* 0x000000ffff1b7224 */ /* 0x001fe200078e0a07 */
[----:B------:R-:W-:Y:S01]  /*0360*/  IABS R21, R19 ;  /* 0x0000001300157213 */ /* 0x000fe20000000000 */
[----:B------:R-:W-:Y:S02]  /*0370*/  IMAD.IADD R11, R4, 0x1, -R5 ;  /* 0x00000001040b7824 */ /* 0x000fe400078e0a05 */
[----:B------:R-:W-:Y:S02]  /*0380*/  IMAD R23, R27, R12, RZ ;  /* 0x0000000c1b177224 */ /* 0x000fe400078e02ff */
[----:B------:R-:W-:Y:S01]  /*0390*/  IMAD R16, R16, 0x2, R11 ;  /* 0x0000000210107824 */ /* 0x000fe200078e020b */
[----:B------:R-:W-:Y:S01]  /*03a0*/  IABS R11, R10 ;  /* 0x0000000a000b7213 */ /* 0x000fe20000000000 */
[----:B------:R-:W-:Y:S01]  /*03b0*/  IMAD.HI.U32 R6, R7, R23, R6 ;  /* 0x0000001707067227 */ /* 0x000fe200078e0006 */
[----:B------:R-:W-:-:S03]  /*03c0*/  IABS R7, UR15 ;  /* 0x0000000f00077c13 */ /* 0x000fc60008000000 */
[----:B------:R-:W-:Y:S01]  /*03d0*/  IMAD.MOV R23, RZ, RZ, -R21 ;  /* 0x000000ffff177224 */ /* 0x000fe200078e0a15 */
[----:B------:R-:W-:Y:S01]  /*03e0*/  IABS R21, R17 ;  /* 0x0000001100157213 */ /* 0x000fe20000000000 */
[----:B------:R-:W-:Y:S02]  /*03f0*/  IMAD.MOV R22, RZ, RZ, -R7 ;  /* 0x000000ffff167224 */ /* 0x000fe400078e0a07 */
[----:B------:R-:W-:Y:S02]  /*0400*/  IMAD.MOV.U32 R7, RZ, RZ, R23 ;  /* 0x000000ffff077224 */ /* 0x000fe400078e0017 */
[----:B------:R-:W-:Y:S01]  /*0410*/  IMAD.HI.U32 R18, R18, R11, RZ ;  /* 0x0000000b12127227 */ /* 0x000fe200078e00ff */
[----:B------:R-:W-:-:S03]  /*0420*/  IABS R23, R16 ;  /* 0x0000001000177213 */ /* 0x000fc60000000000 */
[----:B------:R-:W-:Y:S02]  /*0430*/  IMAD R11, R18, R7, R11 ;  /* 0x00000007120b7224 */ /* 0x000fe400078e020b */
[----:B------:R-:W-:Y:S01]  /*0440*/  IMAD.HI.U32 R7, R20, R21, RZ ;  /* 0x0000001514077227 */ /* 0x000fe200078e00ff */
[----:B------:R-:W-:-:S03]  /*0450*/  IABS R24, R15 ;  /* 0x0000000f00187213 */ /* 0x000fc60000000000 */
[----:B------:R-:W-:-:S04]  /*0460*/  IMAD.HI.U32 R20, R6, R23, RZ ;  /* 0x0000001706147227 */ /* 0x000fc800078e00ff */
[----:B------:R-:W-:Y:S01]  /*0470*/  IMAD R6, R7, R22, R21 ;  /* 0x0000001607067224 */ /* 0x000fe200078e0215 */
[----:B------:R-:W-:Y:S01]  /*0480*/  ISETP.GT.U32.AND P5, PT, R14, R11, PT ;  /* 0x0000000b0e00720c */ /* 0x000fe20003fa4070 */
[----:B------:R-:W-:-:S03]  /*0490*/  IMAD.MOV R24, RZ, RZ, -R24 ;  /* 0x000000ffff187224 */ /* 0x000fc600078e0a18 */
[----:B------:R-:W-:Y:S01]  /*04a0*/  ISETP.GT.U32.AND P4, PT, R13, R6, PT ;  /* 0x000000060d00720c */ /* 0x000fe20003f84070 */
[----:B------:R-:W-:-:S05]  /*04b0*/  IMAD R21, R20, R24, R23 ;  /* 0x0000001814157224 */ /* 0x000fca00078e0217 */
[----:B------:R-:W-:-:S03]  /*04c0*/  ISETP.GT.U32.AND P0, PT, R12, R21, PT ;  /* 0x000000150c00720c */ /* 0x000fc60003f04070 */
[----:B------:R-:W-:-:S04]  /*04d0*/  @!P5 IMAD.IADD R11, R11, 0x1, -R14 ;  /* 0x000000010b0bd824 */ /* 0x000fc800078e0a0e */
[-C--:B------:R-:W-:Y:S02]  /*04e0*/  @!P4 IADD3 R6, PT, PT, R6, -R13.reuse, RZ ;  /* 0x8000000d0606c210 */ /* 0x080fe40007ffe0ff */
[----:B------:R-:W-:Y:S02]  /*04f0*/  LOP3.LUT R17, R17, UR15, RZ, 0x3c, !PT ;  /* 0x0000000f11117c12 */ /* 0x000fe4000f8e3cff */
[----:B------:R-:W-:Y:S02]  /*0500*/  ISETP.GE.U32.AND P1, PT, R6, R13, PT ;  /* 0x0000000d0600720c */ /* 0x000fe40003f26070 */
[----:B------:R-:W-:Y:S01]  /*0510*/  ISETP.GE.U32.AND P6, PT, R11, R14, PT ;  /* 0x0000000e0b00720c */ /* 0x000fe20003fc6070 */
[----:B------:R-:W-:Y:S01]  /*0520*/  @!P0 IMAD.IADD R21, R21, 0x1, -R12 ;  /* 0x0000000115158824 */ /* 0x000fe200078e0a0c */
[----:B------:R-:W-:Y:S01]  /*0530*/  ISETP.GE.AND P2, PT, R17, RZ, PT ;  /* 0x000000ff1100720c */ /* 0x000fe20003f46270 */
[----:B------:R-:W-:Y:S01]  /*0540*/  @!P4 VIADD R7, R7, 0x1 ;  /* 0x000000010707c836 */ /* 0x000fe20000000000 */
[----:B------:R-:W-:Y:S01]  /*0550*/  LOP3.LUT R10, R10, R19, RZ, 0x3c, !PT ;  /* 0x000000130a0a7212 */ /* 0x000fe200078e3cff */
[----:B------:R-:W-:Y:S01]  /*0560*/  @!P5 VIADD R18, R18, 0x1 ;  /* 0x000000011212d836 */ /* 0x000fe20000000000 */
[----:B------:R-:W-:-:S02]  /*0570*/  ISETP.GE.U32.AND P3, PT, R21, R12, PT ;  /* 0x0000000c1500720c */ /* 0x000fc40003f66070 */
[----:B------:R-:W-:-:S03]  /*0580*/  ISETP.GE.AND P4, PT, R10, RZ, PT ;  /* 0x000000ff0a00720c */ /* 0x000fc60003f86270 */
[----:B------:R-:W-:Y:S01]  /*0590*/  @P1 VIADD R7, R7, 0x1 ;  /* 0x0000000107071836 */ /* 0x000fe20000000000 */
[----:B------:R-:W-:Y:S01]  /*05a0*/  LOP3.LUT R16, R16, R15, RZ, 0x3c, !PT ;  /* 0x0000000f10107212 */ /* 0x000fe200078e3cff */
[----:B------:R-:W-:Y:S01]  /*05b0*/  @P6 VIADD R18, R18, 0x1 ;  /* 0x0000000112126836 */ /* 0x000fe20000000000 */
[----:B------:R-:W-:Y:S01]  /*05c0*/  ISETP.NE.AND P6, PT, R19, RZ, PT ;  /* 0x000000ff1300720c */ /* 0x000fe20003fc5270 */
[----:B------:R-:W-:Y:S01]  /*05d0*/  @!P2 IMAD.MOV R7, RZ, RZ, -R7 ;  /* 0x000000ffff07a224 */ /* 0x000fe200078e0a07 */
[----:B------:R-:W-:Y:S01]  /*05e0*/  ISETP.NE.AND P1, PT, RZ, UR15, PT ;  /* 0x0000000fff007c0c */ /* 0x000fe2000bf25270 */
[----:B------:R-:W-:Y:S01]  /*05f0*/  @!P0 VIADD R20, R20, 0x1 ;  /* 0x0000000114148836 */ /* 0x000fe20000000000 */
[----:B------:R-:W-:Y:S02]  /*0600*/  ISETP.NE.U32.AND P2, PT, R9, RZ, PT ;  /* 0x000000ff0900720c */ /* 0x000fe40003f45070 */
[----:B------:R-:W-:Y:S02]  /*0610*/  ISETP.GE.AND P5, PT, R16, RZ, PT ;  /* 0x000000ff1000720c */ /* 0x000fe40003fa6270 */
[----:B------:R-:W-:Y:S01]  /*0620*/  ISETP.NE.AND P0, PT, R15, RZ, PT ;  /* 0x000000ff0f00720c */ /* 0x000fe20003f05270 */
[----:B------:R-:W-:Y:S01]  /*0630*/  IMAD.MOV.U32 R6, RZ, RZ, R18 ;  /* 0x000000ffff067224 */ /* 0x000fe200078e0012 */
[----:B------:R-:W-:-:S03]  /*0640*/  @P3 IADD3 R20, PT, PT, R20, 0x1, RZ ;  /* 0x0000000114143810 */ /* 0x000fc60007ffe0ff */
[----:B------:R-:W-:Y:S01]  /*0650*/  @!P4 IMAD.MOV R6, RZ, RZ, -R6 ;  /* 0x000000ffff06c224 */ /* 0x000fe200078e0a06 */
[----:B------:R-:W-:Y:S01]  /*0660*/  @!P6 LOP3.LUT R6, RZ, R19, RZ, 0x33, !PT ;  /* 0x00000013ff06e212 */ /* 0x000fe200078e33ff */
[----:B------:R-:W-:Y:S01]  /*0670*/  IMAD.MOV.U32 R13, RZ, RZ, R20 ;  /* 0x000000ffff0d7224 */ /* 0x000fe200078e0014 */
[----:B------:R-:W-:-:S03]  /*0680*/  @!P1 LOP3.LUT R7, RZ, UR15, RZ, 0x33, !PT ;  /* 0x0000000fff079c12 */ /* 0x000fc6000f8e33ff */
[----:B------:R-:W-:Y:S01]  /*0690*/  @!P5 IMAD.MOV R13, RZ, RZ, -R13 ;  /* 0x000000ffff0dd224 */ /* 0x000fe200078e0a0d */
[----:B------:R-:W-:Y:S01]  /*06a0*/  IADD3 R17, PT, PT, R7, 0x1, RZ ;  /* 0x0000000107117810 */ /* 0x000fe20007ffe0ff */
[----:B------:R-:W-:Y:S01]  /*06b0*/  VIADD R12, R6, 0x1 ;  /* 0x00000001060c7836 */ /* 0x000fe20000000000 */
[----:B------:R-:W-:Y:S01]  /*06c0*/  @!P0 LOP3.LUT R13, RZ, R15, RZ, 0x33, !PT ;  /* 0x0000000fff0d8212 */ /* 0x000fe200078e33ff */
[----:B------:R-:W-:Y:S06]  /*06d0*/  @P2 BRA `(.L_x_42) ;  /* 0x00000000004c2947 */ /* 0x000fec0003800000 */
        /* <DEDUP_REMOVED lines=16> */
[----:B------:R-:W-:Y:S02]  /*07e0*/  @P1 IADD3 R11, PT, PT, R11, 0x1, RZ ;  /* 0x000000010b0b1810 */ /* 0x000fe40007ffe0ff */
[----:B------:R-:W-:Y:S01]  /*07f0*/  @!P2 LOP3.LUT R11, RZ, R8, RZ, 0x33, !PT ;  /* 0x00000008ff0ba212 */ /* 0x000fe200078e33ff */
[----:B------:R-:W-:Y:S06]  /*0800*/  BRA `(.L_x_43) ;  /* 0x0000000000087947 */ /* 0x000fec0003800000 */
.L_x_42:
[----:B------:R-:W-:-:S07]  /*0810*/  MOV R14, 0x830 ;  /* 0x00000830000e7802 */ /* 0x000fce0000000f00 */
[----:B------:R-:W-:Y:S05]  /*0820*/  CALL.REL.NOINC `($__internal_5_$__cuda_sm20_div_u64) ;  /* 0x0000001400787944 */ /* 0x000fea0003c00000 */
.L_x_43:
[----:B------:R-:W0:Y:S01]  /*0830*/  S2UR UR8, SR_CTAID.Z ;  /* 0x00000000000879c3 */ /* 0x000e220000002700 */
[----:B------:R-:W-:Y:S02]  /*0840*/  LOP3.LUT R16, R11, 0xffff, RZ, 0xc0, !PT ;  /* 0x0000ffff0b107812 */ /* 0x000fe400078ec0ff */
[----:B------:R-:W-:Y:S01]  /*0850*/  MOV R18, 0x880 ;  /* 0x0000088000127802 */ /* 0x000fe20000000f00 */
[----:B0-----:R-:W-:-:S12]  /*0860*/  ULOP3.LUT UR6, UR8, 0xffff, URZ, 0xc0, !UPT ;  /* 0x0000ffff08067892 */ /* 0x001fd8000f8ec0ff */
[----:B------:R-:W-:Y:S05]  /*0870*/  CALL.REL.NOINC `($__internal_4_$__cuda_sm20_div_u16) ;  /* 0x0000001400187944 */ /* 0x000fea0003c00000 */
[----:B------:R-:W0:Y:S01]  /*0880*/  S2R R18, SR_TID.Z ;  /* 0x0000000000127919 */ /* 0x000e220000002300 */
[----:B------:R-:W1:Y:S01]  /*0890*/  LDCU UR11, c[0x0][0x368] ;  /* 0x00006d00ff0b77ac */ /* 0x000e620008000800 */
[----:B------:R-:W-:Y:S01]  /*08a0*/  PRMT R8, R11, 0x9910, RZ ;  /* 0x000099100b087816 */ /* 0x000fe200000000ff */
[----:B------:R-:W-:Y:S01]  /*08b0*/  IMAD R12, R17, R12, RZ ;  /* 0x0000000c110c7224 */ /* 0x000fe200078e02ff */
[C---:B------:R-:W-:Y:S01]  /*08c0*/  PRMT R9, R16.reuse, 0x9910, RZ ;  /* 0x0000991010097816 */ /* 0x040fe200000000ff */
[----:B------:R-:W-:Y:S01]  /*08d0*/  UIADD3 UR6, UPT, UPT, UR9, -0x1, URZ ;  /* 0xffffffff09067890 */ /* 0x000fe2000fffe0ff */
[----:B------:R-:W-:Y:S01]  /*08e0*/  LOP3.LUT R16, R16, 0xffff, RZ, 0xc0, !PT ;  /* 0x0000ffff10107812 */ /* 0x000fe200078ec0ff */
[----:B------:R-:W-:Y:S02]  /*08f0*/  BSSY.RECONVERGENT B0, `(.L_x_44) ;  /* 0x0000049000007945 */ /* 0x000fe40003800200 */
[----:B------:R-:W-:Y:S02]  /*0900*/  IMAD R8, R8, R9, RZ ;  /* 0x0000000908087224 */ /* 0x000fe400078e02ff */
[----:B------:R-:W-:-:S02]  /*0910*/  IMAD R9, R13, R12, R12 ;  /* 0x0000000c0d097224 */ /* 0x000fc400078e020c */
[----:B------:R-:W-:Y:S02]  /*0920*/  IMAD.MOV R8, RZ, RZ, -R8 ;  /* 0x000000ffff087224 */ /* 0x000fe400078e0a08 */
[----:B------:R-:W-:-:S03]  /*0930*/  IMAD R9, R16, R9, RZ ;  /* 0x0000000910097224 */ /* 0x000fc600078e02ff */
[----:B------:R-:W-:Y:S01]  /*0940*/  PRMT R8, R8, 0x7710, RZ ;  /* 0x0000771008087816 */ /* 0x000fe200000000ff */
[----:B-1----:R-:W-:-:S04]  /*0950*/  UIADD3 UR7, UPT, UPT, UR11, -0x1, URZ ;  /* 0xffffffff0b077890 */ /* 0x002fc8000fffe0ff */
[----:B------:R-:W-:Y:S01]  /*0960*/  VIADD R8, R8, UR8 ;  /* 0x0000000808087c36 */ /* 0x000fe20008000000 */
[----:B------:R-:W-:Y:S01]  /*0970*/  UIMAD UR8, UR15, UR4, URZ ;  /* 0x000000040f0872a4 */ /* 0x000fe2000f8e02ff */
[----:B------:R-:W-:Y:S01]  /*0980*/  IMAD R11, R15, UR7, R5 ;  /* 0x000000070f0b7c24 */ /* 0x000fe2000f8e0205 */
[----:B------:R-:W-:Y:S02]  /*0990*/  UIMAD UR7, UR15, UR6, UR14 ;  /* 0x000000060f0772a4 */ /* 0x000fe4000f8e020e */
[----:B------:R-:W-:Y:S02]  /*09a0*/  LOP3.LUT R8, R8, 0xffff, RZ, 0xc0, !PT ;  /* 0x0000ffff08087812 */ /* 0x000fe400078ec0ff */
[----:B0-----:R-:W-:-:S03]  /*09b0*/  ISETP.GE.AND P0, PT, R18, R11, PT ;  /* 0x0000000b1200720c */ /* 0x001fc60003f06270 */
[----:B------:R-:W-:Y:S02]  /*09c0*/  IMAD R14, R8, UR11, RZ ;  /* 0x0000000b080e7c24 */ /* 0x000fe4000f8e02ff */
[----:B------:R-:W-:Y:S02]  /*09d0*/  IMAD R8, R19, UR5, RZ ;  /* 0x0000000513087c24 */ /* 0x000fe4000f8e02ff */
[----:B------:R-:W-:-:S06]  /*09e0*/  IMAD R10, R15, R14, RZ ;  /* 0x0000000e0f0a7224 */ /* 0x000fcc00078e02ff */
[----:B------:R-:W-:Y:S05]  /*09f0*/  @P0 BRA `(.L_x_45) ;  /* 0x0000000000e00947 */ /* 0x000fea0003800000 */
[----:B------:R-:W-:Y:S02]  /*0a00*/  IMAD R17, R0, R3, RZ ;  /* 0x0000000300117224 */ /* 0x000fe400078e02ff */
[----:B------:R-:W-:Y:S02]  /*0a10*/  IMAD.MOV.U32 R20, RZ, RZ, R18 ;  /* 0x000000ffff147224 */ /* 0x000fe400078e0012 */
[----:B------:R-:W-:-:S04]  /*0a20*/  IMAD R17, R4, R17, RZ ;  /* 0x0000001104117224 */ /* 0x000fc800078e02ff */
[----:B------:R-:W-:-:S05]  /*0a30*/  IMAD R21, R16, R17, RZ ;  /* 0x0000001110157224 */ /* 0x000fca00078e02ff */
[----:B------:R-:W-:-:S07]  /*0a40*/  SHF.R.S32.HI R12, RZ, 0x1f, R21 ;  /* 0x0000001fff0c7819 */ /* 0x000fce0000011415 */
.L_x_54:
[----:B------:R-:W0:Y:S01]  /*0a50*/  S2R R23, SR_TID.Y ;  /* 0x0000000000177919 */ /* 0x000e220000002200 */
[----:B------:R-:W-:Y:S01]  /*0a60*/  UIADD3 UR4, UPT, UPT, UR10, -0x1, URZ ;  /* 0xffffffff0a047890 */ /* 0x000fe2000fffe0ff */
[----:B------:R-:W-:Y:S05]  /*0a70*/  BSSY.RECONVERGENT B1, `(.L_x_46) ;  /* 0x000002d000017945 */ /* 0x000fea0003800200 */
[----:B------:R-:W-:-:S05]  /*0a80*/  IMAD R16, R19, UR4, R2 ;  /* 0x0000000413107c24 */ /* 0x000fca000f8e0202 */
[----:B0-----:R-:W-:-:S13]  /*0a90*/  ISETP.GE.AND P0, PT, R23, R16, PT ;  /* 0x000000101700720c */ /* 0x001fda0003f06270 */
[----:B------:R-:W-:Y:S05]  /*0aa0*/  @P0 BRA `(.L_x_47) ;  /* 0x0000000000a40947 */ /* 0x000fea0003800000 */
[----:B------:R-:W-:-:S07]  /*0ab0*/  IMAD.IADD R22, R10, 0x1, R20 ;  /* 0x000000010a167824 */ /* 0x000fce00078e0214 */
.L_x_53:
[----:B------:R-:W0:Y:S01]  /*0ac0*/  S2R R24, SR_TID.X ;  /* 0x0000000000187919 */ /* 0x000e220000002100 */
[----:B------:R-:W-:Y:S01]  /*0ad0*/  BSSY.RECONVERGENT B2, `(.L_x_48) ;  /* 0x0000021000027945 */ /* 0x000fe20003800200 */
[----:B0-----:R-:W-:-:S13]  /*0ae0*/  ISETP.GE.AND P0, PT, R24, UR7, PT ;  /* 0x0000000718007c0c */ /* 0x001fda000bf06270 */
[----:B------:R-:W-:Y:S05]  /*0af0*/  @P0 BRA `(.L_x_49) ;  /* 0x0000000000780947 */ /* 0x000fea0003800000 */
[----:B------:R-:W-:Y:S01]  /*0b00*/  UIADD3 UR4, UPT, UPT, UR10, -0x1, URZ ;  /* 0xffffffff0a047890 */ /* 0x000fe2000fffe0ff */
[----:B------:R-:W-:-:S04]  /*0b10*/  IMAD.IADD R16, R8, 0x1, R23 ;  /* 0x0000000108107824 */ /* 0x000fc800078e0217 */
[----:B------:R-:W-:Y:S01]  /*0b20*/  IMAD R17, R3, R22, R16 ;  /* 0x0000001603117224 */ /* 0x000fe200078e0210 */
[----:B------:R-:W-:Y:S01]  /*0b30*/  ISETP.GE.AND P1, PT, R16, R3, PT ;  /* 0x000000031000720c */ /* 0x000fe20003f26270 */
[----:B------:R-:W-:Y:S02]  /*0b40*/  IMAD R25, R19, UR4, R2 ;  /* 0x0000000413197c24 */ /* 0x000fe4000f8e0202 */
[----:B------:R-:W-:Y:S02]  /*0b50*/  IMAD R27, R0, R17, RZ ;  /* 0x00000011001b7224 */ /* 0x000fe400078e02ff */
[----:B------:R-:W-:-:S04]  /*0b60*/  IMAD R16, R25, R20, R23 ;  /* 0x0000001419107224 */ /* 0x000fc800078e0217 */
[----:B------:R-:W-:-:S07]  /*0b70*/  IMAD R29, R16, UR7, RZ ;  /* 0x00000007101d7c24 */ /* 0x000fce000f8e02ff */
.L_x_52:
[----:B0-----:R-:W-:Y:S01]  /*0b80*/  VIADD R16, R24, UR8 ;  /* 0x0000000818107c36 */ /* 0x001fe20008000000 */
[----:B------:R-:W-:Y:S04]  /*0b90*/  BSSY.RECONVERGENT B3, `(.L_x_50) ;  /* 0x0000011000037945 */ /* 0x000fe80003800200 */
[----:B------:R-:W-:-:S04]  /*0ba0*/  ISETP.GE.OR P0, PT, R16, R0, P1 ;  /* 0x000000001000720c */ /* 0x000fc80000f06670 */
[----:B------:R-:W-:-:S13]  /*0bb0*/  ISETP.GE.OR P0, PT, R22, R4, P0 ;  /* 0x000000041600720c */ /* 0x000fda0000706670 */
[----:B------:R-:W-:Y:S05]  /*0bc0*/  @P0 BRA `(.L_x_51) ;  /* 0x0000000000340947 */ /* 0x000fea0003800000 */
[----:B------:R-:W0:Y:S01]  /*0bd0*/  LDCU.64 UR4, c[0x0][0x390] ;  /* 0x00007200ff0477ac */ /* 0x000e220008000a00 */
[----:B------:R-:W-:-:S04]  /*0be0*/  IADD3 R16, PT, PT, R27, R16, RZ ;  /* 0x000000101b107210 */ /* 0x000fc80007ffe0ff */
[----:B------:R-:W-:-:S04]  /*0bf0*/  IADD3 R17, P0, PT, R21, R16, RZ ;  /* 0x0000001015117210 */ /* 0x000fc80007f1e0ff */
[----:B------:R-:W-:Y:S02]  /*0c00*/  LEA.HI.X.SX32 R26, R16, R12, 0x1, P0 ;  /* 0x0000000c101a7211 */ /* 0x000fe400000f0eff */
[----:B0-----:R-:W-:-:S04]  /*0c10*/  LEA R16, P0, R17, UR4, 0x3 ;  /* 0x0000000411107c11 */ /* 0x001fc8000f8018ff */
[----:B------:R-:W-:-:S06]  /*0c20*/  LEA.HI.X R17, R17, UR5, R26, 0x3, P0 ;  /* 0x0000000511117c11 */ /* 0x000fcc00080f1c1a */
[----:B------:R-:W2:Y:S01]  /*0c30*/  LDG.E.64.CONSTANT R16, desc[UR12][R16.64] ;  /* 0x0000000c10107981 */ /* 0x000ea2000c1e9b00 */
[----:B------:R-:W0:Y:S01]  /*0c40*/  S2UR UR5, SR_CgaCtaId ;  /* 0x00000000000579c3 */ /* 0x000e220000008800 */
[----:B------:R-:W-:Y:S01]  /*0c50*/  UMOV UR4, 0x400 ;  /* 0x0000040000047882 */ /* 0x000fe20000000000 */
[----:B------:R-:W-:Y:S01]  /*0c60*/  IMAD.IADD R25, R29, 0x1, R24 ;  /* 0x000000011d197824 */ /* 0x000fe200078e0218 */
[----:B0-----:R-:W-:-:S06]  /*0c70*/  ULEA UR4, UR5, UR4, 0x18 ;  /* 0x0000000405047291 */ /* 0x001fcc000f8ec0ff */
[----:B------:R-:W-:-:S05]  /*0c80*/  LEA R25, R25, UR4, 0x3 ;  /* 0x0000000419197c11 */ /* 0x000fca000f8e18ff */
[----:B--2---:R0:W-:Y:S02]  /*0c90*/  STS.64 [R25], R16 ;  /* 0x0000001019007388 */ /* 0x0041e40000000a00 */
.L_x_51:
[----:B------:R-:W-:Y:S05]  /*0ca0*/  BSYNC.RECONVERGENT B3 ;  /* 0x0000000000037941 */ /* 0x000fea0003800200 */
.L_x_50:
[----:B------:R-:W-:-:S05]  /*0cb0*/  VIADD R24, R24, UR9 ;  /* 0x0000000918187c36 */ /* 0x000fca0008000000 */
[----:B------:R-:W-:-:S13]  /*0cc0*/  ISETP.GE.AND P0, PT, R24, UR7, PT ;  /* 0x0000000718007c0c */ /* 0x000fda000bf06270 */
[----:B------:R-:W-:Y:S05]  /*0cd0*/  @!P0 BRA `(.L_x_52) ;  /* 0xfffffffc00a88947 */ /* 0x000fea000383ffff */
.L_x_49:
[----:B------:R-:W-:Y:S05]  /*0ce0*/  BSYNC.RECONVERGENT B2 ;  /* 0x0000000000027941 */ /* 0x000fea0003800200 */
.L_x_48:
[----:B------:R-:W-:Y:S02]  /*0cf0*/  UIADD3 UR4, UPT, UPT, UR10, -0x1, URZ ;  /* 0xffffffff0a047890 */ /* 0x000fe4000fffe0ff */
[----:B------:R-:W-:-:S04]  /*0d00*/  VIADD R23, R23, UR10 ;  /* 0x0000000a17177c36 */ /* 0x000fc80008000000 */
[----:B0-----:R-:W-:-:S05]  /*0d10*/  IMAD R16, R19, UR4, R2 ;  /* 0x0000000413107c24 */ /* 0x001fca000f8e0202 */
[----:B------:R-:W-:-:S13]  /*0d20*/  ISETP.GE.AND P0, PT, R23, R16, PT ;  /* 0x000000101700720c */ /* 0x000fda0003f06270 */
[----:B------:R-:W-:Y:S05]  /*0d30*/  @!P0 BRA `(.L_x_53) ;  /* 0xfffffffc00608947 */ /* 0x000fea000383ffff */
.L_x_47:
[----:B------:R-:W-:Y:S05]  /*0d40*/  BSYNC.RECONVERGENT B1 ;  /* 0x0000000000017941 */ /* 0x000fea0003800200 */
.L_x_46:
[----:B------:R-:W-:-:S05]  /*0d50*/  VIADD R20, R20, UR11 ;  /* 0x0000000b14147c36 */ /* 0x000fca0008000000 */
[----:B------:R-:W-:-:S13]  /*0d60*/  ISETP.GE.AND P0, PT, R20, R11, PT ;  /* 0x0000000b1400720c */ /* 0x000fda0003f06270 */
[----:B------:R-:W-:Y:S05]  /*0d70*/  @!P0 BRA `(.L_x_54) ;  /* 0xfffffffc00348947 */ /* 0x000fea000383ffff */
.L_x_45:
[----:B------:R-:W-:Y:S05]  /*0d80*/  BSYNC.RECONVERGENT B0 ;  /* 0x0000000000007941 */ /* 0x000fea0003800200 */
.L_x_44:
[----:B------:R-:W0:Y:S01]  /*0d90*/  S2R R20, SR_TID.Y ;  /* 0x0000000000147919 */ /* 0x000e220000002200 */
[----:B------:R-:W1:Y:S01]  /*0da0*/  LDCU UR5, c[0x0][0x360] ;  /* 0x00006c00ff0577ac */ /* 0x000e620008000800 */
[----:B------:R-:W-:Y:S01]  /*0db0*/  IMAD.IADD R14, R14, 0x1, R18 ;  /* 0x000000010e0e7824 */ /* 0x000fe200078e0212 */
[----:B------:R-:W0:Y:S01]  /*0dc0*/  S2R R11, SR_CTAID.Y ;  /* 0x00000000000b7919 */ /* 0x000e220000002600 */
[----:B------:R-:W0:Y:S01]  /*0dd0*/  LDCU UR4, c[0x0][0x364] ;  /* 0x00006c80ff0477ac */ /* 0x000e220008000800 */
[----:B------:R-:W1:Y:S01]  /*0de0*/  S2R R16, SR_TID.X ;  /* 0x0000000000107919 */ /* 0x000e620000002100 */
[----:B------:R-:W1:Y:S01]  /*0df0*/  S2R R17, SR_CTAID.X ;  /* 0x0000000000117919 */ /* 0x000e620000002500 */
[----:B------:R-:W-:Y:S01]  /*0e00*/  BAR.SYNC.DEFER_BLOCKING 0x0 ;  /* 0x0000000000007b1d */ /* 0x000fe20000010000 */
[----:B0-----:R-:W-:-:S05]  /*0e10*/  IMAD R11, R11, UR4, R20 ;  /* 0x000000040b0b7c24 */ /* 0x001fca000f8e0214 */
[----:B------:R-:W-:Y:S01]  /*0e20*/  ISETP.GT.AND P0, PT, R11, R6, PT ;  /* 0x000000060b00720c */ /* 0x000fe20003f04270 */
[----:B-1----:R-:W-:-:S05]  /*0e30*/  IMAD R12, R17, UR5, R16 ;  /* 0x00000005110c7c24 */ /* 0x002fca000f8e0210 */
[----:B------:R-:W-:-:S04]  /*0e40*/  ISETP.GT.OR P0, PT, R12, R7, P0 ;  /* 0x000000070c00720c */ /* 0x000fc80000704670 */
[----:B------:R-:W-:-:S13]  /*0e50*/  ISETP.GT.OR P0, PT, R14, R13, P0 ;  /* 0x0000000d0e00720c */ /* 0x000fda0000704670 */
[----:B------:R-:W-:Y:S05]  /*0e60*/  @P0 EXIT ;  /* 0x000000000000094d */ /* 0x000fea0003800000 */
[----:B------:R-:W0:Y:S01]  /*0e70*/  S2UR UR5, SR_CgaCtaId ;  /* 0x00000000000579c3 */ /* 0x000e220000008800 */
[----:B------:R-:W-:Y:S01]  /*0e80*/  UIADD3 UR4, UPT, UPT, UR4, -0x1, URZ ;  /* 0xffffffff04047890 */ /* 0x000fe2000fffe0ff */
[----:B------:R-:W-:Y:S01]  /*0e90*/  IMAD R20, R19, R20, RZ ;  /* 0x0000001413147224 */ /* 0x000fe200078e02ff */
[----:B------:R-:W-:Y:S01]  /*0ea0*/  ISETP.GE.AND P0, PT, R5, 0x1, PT ;  /* 0x000000010500780c */ /* 0x000fe20003f06270 */
[----:B------:R-:W-:Y:S02]  /*0eb0*/  IMAD R18, R15, R18, RZ ;  /* 0x000000120f127224 */ /* 0x000fe400078e02ff */
[----:B------:R-:W-:Y:S02]  /*0ec0*/  IMAD R16, R16, UR15, RZ ;  /* 0x0000000f10107c24 */ /* 0x000fe4000f8e02ff */
[----:B------:R-:W-:Y:S01]  /*0ed0*/  IMAD R13, R19, UR4, R2 ;  /* 0x00000004130d7c24 */ /* 0x000fe2000f8e0202 */
[----:B------:R-:W-:-:S03]  /*0ee0*/  UMOV UR4, 0x400 ;  /* 0x0000040000047882 */ /* 0x000fc60000000000 */
[----:B------:R-:W-:-:S04]  /*0ef0*/  IMAD R17, R18, R13, R20 ;  /* 0x0000000d12117224 */ /* 0x000fc800078e0214 */
[----:B------:R-:W-:Y:S01]  /*0f00*/  IMAD R16, R17, UR7, R16 ;  /* 0x0000000711107c24 */ /* 0x000fe2000f8e0210 */
[----:B0-----:R-:W-:-:S06]  /*0f10*/  ULEA UR4, UR5, UR4, 0x18 ;  /* 0x0000000405047291 */ /* 0x001fcc000f8ec0ff */
[----:B------:R-:W-:-:S06]  /*0f20*/  LEA R16, R16, UR4, 0x3 ;  /* 0x0000000410107c11 */ /* 0x000fcc000f8e18ff */
[----:B------:R-:W0:Y:S01]  /*0f30*/  LDS.64 R16, [R16] ;  /* 0x0000000010107984 */ /* 0x000e220000000a00 */
[----:B------:R-:W-:Y:S05]  /*0f40*/  @!P0 BRA `(.L_x_55) ;  /* 0x0000000c00348947 */ /* 0x000fea0003800000 */
[----:B------:R-:W-:-:S04]  /*0f50*/  VIMNMX R18, PT, PT, R2, UR14, PT ;  /* 0x0000000e02127c48 */ /* 0x000fc8000bfe0100 */
[----:B------:R-:W-:-:S13]  /*0f60*/  ISETP.GE.AND P0, PT, R18, 0x1, PT ;  /* 0x000000011200780c */ /* 0x000fda0003f06270 */
[----:B------:R-:W-:Y:S05]  /*0f70*/  @!P0 BRA `(.L_x_55) ;  /* 0x0000000c00288947 */ /* 0x000fea0003800000 */
[----:B------:R-:W-:Y:S01]  /*0f80*/  IMAD R15, R15, R14, RZ ;  /* 0x0000000e0f0f7224 */ /* 0x000fe200078e02ff */
[----:B------:R-:W-:Y:S01]  /*0f90*/  ULOP3.LUT UR16, UR14, 0x7, URZ, 0xc0, !UPT ;  /* 0x000000070e107892 */ /* 0x000fe2000f8ec0ff */
[----:B------:R-:W-:Y:S01]  /*0fa0*/  IMAD R26, R19, R11, RZ ;  /* 0x0000000b131a7224 */ /* 0x000fe200078e02ff */
[----:B------:R-:W-:Y:S01]  /*0fb0*/  ULOP3.LUT UR9, UR14, 0x7ffffff8, URZ, 0xc0, !UPT ;  /* 0x7ffffff80e097892 */ /* 0x000fe2000f8ec0ff */
[----:B------:R-:W-:Y:S01]  /*0fc0*/  IMAD R27, R12, UR15, RZ ;  /* 0x0000000f0c1b7c24 */ /* 0x000fe2000f8e02ff */
[----:B------:R-:W-:-:S10]  /*0fd0*/  UMOV UR4, URZ ;  /* 0x000000ff00047c82 */ /* 0x000fd40008000000 */
.L_x_63:
[----:B------:R-:W-:Y:S01]  /*0fe0*/  VIADD R29, R15, UR4 ;  /* 0x000000040f1d7c36 */ /* 0x000fe20008000000 */
[----:B------:R-:W-:Y:S01]  /*0ff0*/  UIADD3 UR4, UPT, UPT, UR4, 0x1, URZ ;  /* 0x0000000104047890 */ /* 0x000fe2000fffe0ff */
[----:B------:R-:W-:-:S05]  /*1000*/  UMOV UR5, URZ ;  /* 0x000000ff00057c82 */ /* 0x000fca0008000000 */
[----:B------:R-:W-:-:S13]  /*1010*/  ISETP.NE.AND P4, PT, R5, UR4, PT ;  /* 0x0000000405007c0c */ /* 0x000fda000bf85270 */
.L_x_62:
[----:B------:R-:W-:Y:S01]  /*1020*/  IADD3 R18, PT, PT, -R10, R29, RZ ;  /* 0x0000001d0a127210 */ /* 0x000fe20007ffe1ff */
[----:B------:R-:W-:Y:S01]  /*1030*/  UISETP.GE.U32.AND UP0, UPT, UR14, 0x8, UPT ;  /* 0x000000080e00788c */ /* 0x000fe2000bf06070 */
[----:B------:R-:W-:Y:S01]  /*1040*/  VIADD R28, R26, UR5 ;  /* 0x000000051a1c7c36 */ /* 0x000fe20008000000 */
[----:B------:R-:W-:Y:S01]  /*1050*/  UIADD3 UR5, UPT, UPT, UR5, 0x1, URZ ;  /* 0x0000000105057890 */ /* 0x000fe2000fffe0ff */
[----:B------:R-:W-:Y:S01]  /*1060*/  IMAD.U32 R30, RZ, RZ, UR7 ;  /* 0x00000007ff1e7e24 */ /* 0x000fe2000f8e00ff */
[----:B------:R-:W-:Y:S01]  /*1070*/  UMOV UR6, URZ ;  /* 0x000000ff00067c82 */ /* 0x000fe20008000000 */
[----:B------:R-:W-:-:S03]  /*1080*/  IMAD R19, R13, R18, -R8 ;  /* 0x000000120d137224 */ /* 0x000fc600078e0a08 */
[----:B------:R-:W-:Y:S01]  /*1090*/  ISETP.NE.AND P5, PT, R2, UR5, PT ;  /* 0x0000000502007c0c */ /* 0x000fe2000bfa5270 */
[----:B------:R-:W-:-:S04]  /*10a0*/  IMAD.IADD R19, R28, 0x1, R19 ;  /* 0x000000011c137824 */ /* 0x000fc800078e0213 */
[----:B------:R-:W-:Y:S01]  /*10b0*/  IMAD R30, R19, R30, -UR8 ;  /* 0x80000008131e7e24 */ /* 0x000fe2000f8e021e */
[----:B------:R-:W-:Y:S07]  /*10c0*/  BRA.U !UP0, `(.L_x_56) ;  /* 0x00000005084c7547 */ /* 0x000fee000b800000 */
[----:B------:R-:W1:Y:S01]  /*10d0*/  S2UR UR10, SR_CgaCtaId ;  /* 0x00000000000a79c3 */ /* 0x000e620000008800 */
[----:B------:R-:W-:Y:S01]  /*10e0*/  UMOV UR6, 0x400 ;  /* 0x0000040000067882 */ /* 0x000fe20000000000 */
[----:B------:R-:W-:Y:S01]  /*10f0*/  ISETP.GE.AND P6, PT, R28, R3, PT ;  /* 0x000000031c00720c */ /* 0x000fe20003fc6270 */
[----:B-1----:R-:W-:-:S03]  /*1100*/  ULEA UR10, UR10, UR6, 0x18 ;  /* 0x000000060a0a7291 */ /* 0x002fc6000f8ec0ff */
[----:B------:R-:W-:-:S09]  /*1110*/  UMOV UR6, URZ ;  /* 0x000000ff00067c82 */ /* 0x000fd20008000000 */
.L_x_57:
[----:B------:R-:W-:Y:S01]  /*1120*/  VIADD R25, R27, UR6 ;  /* 0x000000061b197c36 */ /* 0x000fe20008000000 */
[----:B------:R-:W-:-:S03]  /*1130*/  UIADD3 UR6, UPT, UPT, UR6, 0x8, URZ ;  /* 0x0000000806067890 */ /* 0x000fc6000fffe0ff */
[----:B------:R-:W-:Y:S01]  /*1140*/  IMAD.IADD R24, R30, 0x1, R25 ;  /* 0x000000011e187824 */ /* 0x000fe200078e0219 */
[C---:B------:R-:W-:Y:S01]  /*1150*/  ISETP.GE.OR P2, PT, R25.reuse, R0, P6 ;  /* 0x000000001900720c */ /* 0x040fe20003746670 */
[C---:B------:R-:W-:Y:S01]  /*1160*/  VIADD R19, R25.reuse, 0x1 ;  /* 0x0000000119137836 */ /* 0x040fe20000000000 */
[----:B------:R-:W-:Y:S01]  /*1170*/  IADD3 R23, PT, PT, R25, 0x2, RZ ;  /* 0x0000000219177810 */ /* 0x000fe20007ffe0ff */
[----:B------:R-:W-:Y:S01]  /*1180*/  UISETP.NE.AND UP0, UPT, UR6, UR9, UPT ;  /* 0x000000090600728c */ /* 0x000fe2000bf05270 */
[----:B------:R-:W-:Y:S02]  /*1190*/  ISETP.GE.OR P2, PT, R29, R4, P2 ;  /* 0x000000041d00720c */ /* 0x000fe40001746670 */
[----:B------:R-:W-:Y:S02]  /*11a0*/  LEA R24, R24, UR10, 0x3 ;  /* 0x0000000a18187c11 */ /* 0x000fe4000f8e18ff */
[-C--:B------:R-:W-:Y:S02]  /*11b0*/  ISETP.GE.OR P3, PT, R19, R0.reuse, P6 ;  /* 0x000000001300720c */ /* 0x080fe40003766670 */
[----:B------:R-:W-:Y:S01]  /*11c0*/  ISETP.GE.OR P0, PT, R23, R0, P6 ;  /* 0x000000001700720c */ /* 0x000fe20003706670 */
[----:B------:R-:W-:Y:S01]  /*11d0*/  VIADD R23, R25, 0x3 ;  /* 0x0000000319177836 */ /* 0x000fe20000000000 */
[----:B------:R-:W-:-:S02]  /*11e0*/  ISETP.GE.OR P3, PT, R29, R4, P3 ;  /* 0x000000041d00720c */ /* 0x000fc40001f66670 */
[----:B------:R-:W-:-:S03]  /*11f0*/  ISETP.GE.OR P0, PT, R29, R4, P0 ;  /* 0x000000041d00720c */ /* 0x000fc60000706670 */
[----:B------:R-:W0:Y:S08]  /*1200*/  @!P2 LDS.64 R20, [R24] ;  /* 0x000000001814a984 */ /* 0x000e300000000a00 */
[----:B------:R-:W1:Y:S01]  /*1210*/  @!P3 LDS.64 R18, [R24+0x8] ;  /* 0x000008001812b984 */ /* 0x000e620000000a00 */
[----:B0-----:R-:W-:-:S06]  /*1220*/  @!P2 DSETP.GT.AND P1, PT, R20, R16, PT ;  /* 0x000000101400a22a */ /* 0x001fcc0003f24000 */
[----:B------:R-:W-:Y:S02]  /*1230*/  @!P2 FSEL R20, R20, R16, P1 ;  /* 0x000000101414a208 */ /* 0x000fe40000800000 */
[----:B------:R-:W-:Y:S02]  /*1240*/  @!P2 FSEL R21, R21, R17, P1 ;  /* 0x000000111515a208 */ /* 0x000fe40000800000 */
[----:B------:R-:W-:Y:S01]  /*1250*/  ISETP.GE.OR P1, PT, R23, R0, P6 ;  /* 0x000000001700720c */ /* 0x000fe20003726670 */
[----:B------:R-:W-:Y:S01]  /*1260*/  @!P2 IMAD.MOV.U32 R16, RZ, RZ, R20 ;  /* 0x000000ffff10a224 */ /* 0x000fe200078e0014 */
[----:B------:R-:W0:Y:S01]  /*1270*/  @!P0 LDS.64 R22, [R24+0x10] ;  /* 0x0000100018168984 */ /* 0x000e220000000a00 */
[----:B------:R-:W-:Y:S01]  /*1280*/  @!P2 IMAD.MOV.U32 R17, RZ, RZ, R21 ;  /* 0x000000ffff11a224 */ /* 0x000fe200078e0015 */
[----:B------:R-:W-:Y:S01]  /*1290*/  ISETP.GE.OR P1, PT, R29, R4, P1 ;  /* 0x000000041d00720c */ /* 0x000fe20000f26670 */
[----:B------:R-:W-:-:S04]  /*12a0*/  VIADD R21, R25, 0x4 ;  /* 0x0000000419157836 */ /* 0x000fc80000000000 */
[----:B-1----:R-:W-:-:S06]  /*12b0*/  @!P3 DSETP.GT.AND P2, PT, R18, R16, PT ;  /* 0x000000101200b22a */ /* 0x002fcc0003f44000 */
[----:B------:R-:W-:Y:S02]  /*12c0*/  @!P3 FSEL R31, R18, R16, P2 ;  /* 0x00000010121fb208 */ /* 0x000fe40001000000 */
[----:B------:R-:W-:Y:S02]  /*12d0*/  @!P3 FSEL R32, R19, R17, P2 ;  /* 0x000000111320b208 */ /* 0x000fe40001000000 */
[----:B------:R-:W1:Y:S01]  /*12e0*/  @!P1 LDS.64 R18, [R24+0x18] ;  /* 0x0000180018129984 */ /* 0x000e620000000a00 */
[----:B------:R-:W-:Y:S01]  /*12f0*/  ISETP.GE.OR P2, PT, R21, R0, P6 ;  /* 0x000000001500720c */ /* 0x000fe20003746670 */
[----:B------:R-:W-:Y:S02]  /*1300*/  @!P3 IMAD.MOV.U32 R16, RZ, RZ, R31 ;  /* 0x000000ffff10b224 */ /* 0x000fe400078e001f */
[----:B------:R-:W-:Y:S01]  /*1310*/  @!P3 IMAD.MOV.U32 R17, RZ, RZ, R32 ;  /* 0x000000ffff11b224 */ /* 0x000fe200078e0020 */
[----:B------:R-:W-:-:S13]  /*1320*/  ISETP.GE.OR P2, PT, R29, R4, P2 ;  /* 0x000000041d00720c */ /* 0x000fda0001746670 */
[----:B------:R-:W2:Y:S01]  /*1330*/  @!P2 LDS.64 R20, [R24+0x20] ;  /* 0x000020001814a984 */ /* 0x000ea20000000a00 */
[----:B0-----:R-:W-:-:S06]  /*1340*/  @!P0 DSETP.GT.AND P3, PT, R22, R16, PT ;  /* 0x000000101600822a */ /* 0x001fcc0003f64000 */
[----:B------:R-:W-:Y:S02]  /*1350*/  @!P0 FSEL R22, R22, R16, P3 ;  /* 0x0000001016168208 */ /* 0x000fe40001800000 */
[----:B------:R-:W-:Y:S02]  /*1360*/  @!P0 FSEL R31, R23, R17, P3 ;  /* 0x00000011171f8208 */ /* 0x000fe40001800000 */
[----:B------:R-:W-:Y:S01]  /*1370*/  IADD3 R23, PT, PT, R25, 0x5, RZ ;  /* 0x0000000519177810 */ /* 0x000fe20007ffe0ff */
[----:B------:R-:W-:Y:S02]  /*1380*/  @!P0 IMAD.MOV.U32 R16, RZ, RZ, R22 ;  /* 0x000000ffff108224 */ /* 0x000fe400078e0016 */
[----:B------:R-:W-:Y:S01]  /*1390*/  @!P0 IMAD.MOV.U32 R17, RZ, RZ, R31 ;  /* 0x000000ffff118224 */ /* 0x000fe200078e001f */
[----:B------:R-:W-:Y:S01]  /*13a0*/  ISETP.GE.OR P3, PT, R23, R0, P6 ;  /* 0x000000001700720c */ /* 0x000fe20003766670 */
[C---:B------:R-:W-:Y:S01]  /*13b0*/  VIADD R23, R25.reuse, 0x6 ;  /* 0x0000000619177836 */ /* 0x040fe20000000000 */
[----:B------:R-:W-:-:S02]  /*13c0*/  IADD3 R25, PT, PT, R25, 0x7, RZ ;  /* 0x0000000719197810 */ /* 0x000fc40007ffe0ff */
[----:B------:R-:W-:Y:S01]  /*13d0*/  ISETP.GE.OR P3, PT, R29, R4, P3 ;  /* 0x000000041d00720c */ /* 0x000fe20001f66670 */
[----:B-1----:R-:W-:-:S06]  /*13e0*/  @!P1 DSETP.GT.AND P0, PT, R18, R16, PT ;  /* 0x000000101200922a */ /* 0x002fcc0003f04000 */
[----:B------:R-:W-:Y:S02]  /*13f0*/  @!P1 FSEL R18, R18, R16, P0 ;  /* 0x0000001012129208 */ /* 0x000fe40000000000 */
[----:B------:R-:W-:Y:S02]  /*1400*/  @!P1 FSEL R19, R19, R17, P0 ;  /* 0x0000001113139208 */ /* 0x000fe40000000000 */
[----:B------:R-:W-:Y:S01]  /*1410*/  ISETP.GE.OR P0, PT, R23, R0, P6 ;  /* 0x000000001700720c */ /* 0x000fe20003706670 */
[----:B------:R-:W-:Y:S02]  /*1420*/  @!P1 IMAD.MOV.U32 R16, RZ, RZ, R18 ;  /* 0x000000ffff109224 */ /* 0x000fe400078e0012 */
[----:B------:R-:W-:Y:S01]  /*1430*/  @!P1 IMAD.MOV.U32 R17, RZ, RZ, R19 ;  /* 0x000000ffff119224 */ /* 0x000fe200078e0013 */
[----:B------:R-:W-:Y:S01]  /*1440*/  ISETP.GE.OR P0, PT, R29, R4, P0 ;  /* 0x000000041d00720c */ /* 0x000fe20000706670 */
[----:B------:R-:W0:Y:S04]  /*1450*/  @!P3 LDS.64 R18, [R24+0x28] ;  /* 0x000028001812b984 */ /* 0x000e280000000a00 */
[----:B--2---:R-:W-:-:S06]  /*1460*/  @!P2 DSETP.GT.AND P1, PT, R20, R16, PT ;  /* 0x000000101400a22a */ /* 0x004fcc0003f24000 */
[----:B------:R-:W-:Y:S02]  /*1470*/  @!P2 FSEL R31, R20, R16, P1 ;  /* 0x00000010141fa208 */ /* 0x000fe40000800000 */
[----:B------:R-:W-:Y:S02]  /*1480*/  @!P2 FSEL R32, R21, R17, P1 ;  /* 0x000000111520a208 */ /* 0x000fe40000800000 */
[----:B------:R-:W-:Y:S01]  /*1490*/  ISETP.GE.OR P1, PT, R25, R0, P6 ;  /* 0x000000001900720c */ /* 0x000fe20003726670 */
[----:B------:R-:W1:Y:S01]  /*14a0*/  @!P0 LDS.64 R20, [R24+0x30] ;  /* 0x0000300018148984 */ /* 0x000e620000000a00 */
[----:B------:R-:W-:Y:S02]  /*14b0*/  @!P2 IMAD.MOV.U32 R16, RZ, RZ, R31 ;  /* 0x000000ffff10a224 */ /* 0x000fe400078e001f */
[----:B------:R-:W-:Y:S01]  /*14c0*/  ISETP.GE.OR P1, PT, R29, R4, P1 ;  /* 0x000000041d00720c */ /* 0x000fe20000f26670 */
[----:B------:R-:W-:-:S12]  /*14d0*/  @!P2 IMAD.MOV.U32 R17, RZ, RZ, R32 ;  /* 0x000000ffff11a224 */ /* 0x000fd800078e0020 */
[----:B------:R-:W2:Y:S01]  /*14e0*/  @!P1 LDS.64 R22, [R24+0x38] ;  /* 0x0000380018169984 */ /* 0x000ea20000000a00 */
[----:B0-----:R-:W-:-:S06]  /*14f0*/  @!P3 DSETP.GT.AND P2, PT, R18, R16, PT ;  /* 0x000000101200b22a */ /* 0x001fcc0003f44000 */
[----:B------:R-:W-:Y:S02]  /*1500*/  @!P3 FSEL R18, R18, R16, P2 ;  /* 0x000000101212b208 */ /* 0x000fe40001000000 */
[----:B------:R-:W-:-:S03]  /*1510*/  @!P3 FSEL R19, R19, R17, P2 ;  /* 0x000000111313b208 */ /* 0x000fc60001000000 */
[----:B------:R-:W-:Y:S02]  /*1520*/  @!P3 IMAD.MOV.U32 R16, RZ, RZ, R18 ;  /* 0x000000ffff10b224 */ /* 0x000fe400078e0012 */
[----:B------:R-:W-:-:S06]  /*1530*/  @!P3 IMAD.MOV.U32 R17, RZ, RZ, R19 ;  /* 0x000000ffff11b224 */ /* 0x000fcc00078e0013 */
[----:B-1----:R-:W-:-:S06]  /*1540*/  @!P0 DSETP.GT.AND P2, PT, R20, R16, PT ;  /* 0x000000101400822a */ /* 0x002fcc0003f44000 */
[----:B------:R-:W-:Y:S02]  /*1550*/  @!P0 FSEL R18, R20, R16, P2 ;  /* 0x0000001014128208 */ /* 0x000fe40001000000 */
[----:B------:R-:W-:-:S03]  /*1560*/  @!P0 FSEL R21, R21, R17, P2 ;  /* 0x0000001115158208 */ /* 0x000fc60001000000 */
[----:B------:R-:W-:Y:S01]  /*1570*/  @!P0 IMAD.MOV.U32 R16, RZ, RZ, R18 ;  /* 0x000000ffff108224 */ /* 0x000fe200078e0012 */
[----:B------:R-:W-:-:S06]  /*1580*/  @!P0 MOV R17, R21 ;  /* 0x0000001500118202 */ /* 0x000fcc0000000f00 */
[----:B--2---:R-:W-:-:S06]  /*1590*/  @!P1 DSETP.GT.AND P0, PT, R22, R16, PT ;  /* 0x000000101600922a */ /* 0x004fcc0003f04000 */
[----:B------:R-:W-:Y:S02]  /*15a0*/  @!P1 FSEL R18, R22, R16, P0 ;  /* 0x0000001016129208 */ /* 0x000fe40000000000 */
[----:B------:R-:W-:-:S03]  /*15b0*/  @!P1 FSEL R23, R23, R17, P0 ;  /* 0x0000001117179208 */ /* 0x000fc60000000000 */
[----:B------:R-:W-:Y:S02]  /*15c0*/  @!P1 IMAD.MOV.U32 R16, RZ, RZ, R18 ;  /* 0x000000ffff109224 */ /* 0x000fe400078e0012 */
[----:B------:R-:W-:Y:S01]  /*15d0*/  @!P1 IMAD.MOV.U32 R17, RZ, RZ, R23 ;  /* 0x000000ffff119224 */ /* 0x000fe200078e0017 */
[----:B------:R-:W-:Y:S06]  /*15e0*/  BRA.U UP0, `(.L_x_57) ;  /* 0xfffffff900cc7547 */ /* 0x000fec000b83ffff */
[----:B------:R-:W-:-:S05]  /*15f0*/  UMOV UR6, UR9 ;  /* 0x0000000900067c82 */ /* 0x000fca0008000000 */
.L_x_56:
[----:B------:R-:W-:-:S09]  /*1600*/  UISETP.NE.AND UP0, UPT, UR16, URZ, UPT ;  /* 0x000000ff1000728c */ /* 0x000fd2000bf05270 */
[----:B------:R-:W-:Y:S05]  /*1610*/  BRA.U !UP0, `(.L_x_58) ;  /* 0x0000000508787547 */ /* 0x000fea000b800000 */
[----:B------:R-:W-:Y:S02]  /*1620*/  UIADD3 UR10, UPT, UPT, UR16, -0x1, URZ ;  /* 0xffffffff100a7890 */ /* 0x000fe4000fffe0ff */
[----:B------:R-:W-:Y:S02]  /*1630*/  ULOP3.LUT UP1, UR17, UR14, 0x3, URZ, 0xc0, !UPT ;  /* 0x000000030e117892 */ /* 0x000fe4000f82c0ff */
[----:B------:R-:W-:-:S09]  /*1640*/  UISETP.GE.U32.AND UP0, UPT, UR10, 0x3, UPT ;  /* 0x000000030a00788c */ /* 0x000fd2000bf06070 */
[----:B------:R-:W-:Y:S05]  /*1650*/  BRA.U !UP0, `(.L_x_59) ;  /* 0x0000000108ac7547 */ /* 0x000fea000b800000 */
[----:B------:R-:W1:Y:S01]  /*1660*/  S2UR UR11, SR_CgaCtaId ;  /* 0x00000000000b79c3 */ /* 0x000e620000008800 */
[----:B------:R-:W-:Y:S01]  /*1670*/  VIADD R23, R27, UR6 ;  /* 0x000000061b177c36 */ /* 0x000fe20008000000 */
[----:B------:R-:W-:Y:S01]  /*1680*/  ISETP.GE.AND P1, PT, R28, R3, PT ;  /* 0x000000031c00720c */ /* 0x000fe20003f26270 */
[----:B------:R-:W-:Y:S01]  /*1690*/  UMOV UR10, 0x400 ;  /* 0x00000400000a7882 */ /* 0x000fe20000000000 */
[----:B------:R-:W-:Y:S01]  /*16a0*/  UIADD3 UR6, UPT, UPT, UR6, 0x4, URZ ;  /* 0x0000000406067890 */ /* 0x000fe2000fffe0ff */
[----:B------:R-:W-:Y:S01]  /*16b0*/  IMAD.IADD R18, R30, 0x1, R23 ;  /* 0x000000011e127824 */ /* 0x000fe200078e0217 */
[C---:B------:R-:W-:Y:S01]  /*16c0*/  ISETP.GE.OR P0, PT, R23.reuse, R0, P1 ;  /* 0x000000001700720c */ /* 0x040fe20000f06670 */
[C---:B------:R-:W-:Y:S01]  /*16d0*/  VIADD R19, R23.reuse, 0x1 ;  /* 0x0000000117137836 */ /* 0x040fe20000000000 */
[C---:B------:R-:W-:Y:S01]  /*16e0*/  IADD3 R21, PT, PT, R23.reuse, 0x2, RZ ;  /* 0x0000000217157810 */ /* 0x040fe20007ffe0ff */
[----:B------:R-:W-:Y:S01]  /*16f0*/  VIADD R23, R23, 0x3 ;  /* 0x0000000317177836 */ /* 0x000fe20000000000 */
[----:B------:R-:W-:-:S02]  /*1700*/  ISETP.GE.OR P0, PT, R29, R4, P0 ;  /* 0x000000041d00720c */ /* 0x000fc40000706670 */
[-C--:B------:R-:W-:Y:S02]  /*1710*/  ISETP.GE.OR P2, PT, R19, R0.reuse, P1 ;  /* 0x000000001300720c */ /* 0x080fe40000f46670 */
[----:B------:R-:W-:Y:S02]  /*1720*/  ISETP.GE.OR P3, PT, R21, R0, P1 ;  /* 0x000000001500720c */ /* 0x000fe40000f66670 */
[CC--:B------:R-:W-:Y:S02]  /*1730*/  ISETP.GE.OR P2, PT, R29.reuse, R4.reuse, P2 ;  /* 0x000000041d00720c */ /* 0x0c0fe40001746670 */
[----:B------:R-:W-:Y:S02]  /*1740*/  ISETP.GE.OR P3, PT, R29, R4, P3 ;  /* 0x000000041d00720c */ /* 0x000fe40001f66670 */
[----:B------:R-:W-:Y:S01]  /*1750*/  ISETP.GE.OR P1, PT, R23, R0, P1 ;  /* 0x000000001700720c */ /* 0x000fe20000f26670 */
[----:B-1----:R-:W-:-:S03]  /*1760*/  ULEA UR10, UR11, UR10, 0x18 ;  /* 0x0000000a0b0a7291 */ /* 0x002fc6000f8ec0ff */
[----:B------:R-:W-:-:S03]  /*1770*/  ISETP.GE.OR P1, PT, R29, R4, P1 ;  /* 0x000000041d00720c */ /* 0x000fc60000f26670 */
[----:B------:R-:W-:-:S05]  /*1780*/  LEA R31, R18, UR10, 0x3 ;  /* 0x0000000a121f7c11 */ /* 0x000fca000f8e18ff */
[----:B------:R-:W0:Y:S04]  /*1790*/  @!P0 LDS.64 R18, [R31] ;  /* 0x000000001f128984 */ /* 0x000e280000000a00 */
[----:B------:R-:W1:Y:S04]  /*17a0*/  @!P2 LDS.64 R20, [R31+0x8] ;  /* 0x000008001f14a984 */ /* 0x000e680000000a00 */
[----:B------:R-:W2:Y:S04]  /*17b0*/  @!P3 LDS.64 R22, [R31+0x10] ;  /* 0x000010001f16b984 */ /* 0x000ea80000000a00 */
[----:B------:R-:W3:Y:S01]  /*17c0*/  @!P1 LDS.64 R24, [R31+0x18] ;  /* 0x000018001f189984 */ /* 0x000ee20000000a00 */
        /* <DEDUP_REMOVED lines=8> */
[----:B------:R-:W-:Y:S02]  /*1850*/  @!P2 IMAD.MOV.U32 R16, RZ, RZ, R18 ;  /* 0x000000ffff10a224 */ /* 0x000fe400078e0012 */
[----:B------:R-:W-:-:S06]  /*1860*/  @!P2 IMAD.MOV.U32 R17, RZ, RZ, R21 ;  /* 0x000000ffff11a224 */ /* 0x000fcc00078e0015 */
[----:B--2---:R-:W-:-:S06]  /*1870*/  @!P3 DSETP.GT.AND P0, PT, R22, R16, PT ;  /* 0x000000101600b22a */ /* 0x004fcc0003f04000 */
[----:B------:R-:W-:Y:S02]  /*1880*/  @!P3 FSEL R23, R23, R17, P0 ;  /* 0x000000111717b208 */ /* 0x000fe40000000000 */
[----:B------:R-:W-:-:S03]  /*1890*/  @!P3 FSEL R18, R22, R16, P0 ;  /* 0x000000101612b208 */ /* 0x000fc60000000000 */
[----:B------:R-:W-:Y:S01]  /*18a0*/  @!P3 IMAD.MOV.U32 R17, RZ, RZ, R23 ;  /* 0x000000ffff11b224 */ /* 0x000fe200078e0017 */
[----:B------:R-:W-:-:S06]  /*18b0*/  @!P3 MOV R16, R18 ;  /* 0x000000120010b202 */ /* 0x000fcc0000000f00 */
[----:B---3--:R-:W-:-:S06]  /*18c0*/  @!P1 DSETP.GT.AND P0, PT, R24, R16, PT ;  /* 0x000000101800922a */ /* 0x008fcc0003f04000 */
[----:B------:R-:W-:Y:S02]  /*18d0*/  @!P1 FSEL R18, R24, R16, P0 ;  /* 0x0000001018129208 */ /* 0x000fe40000000000 */
[----:B------:R-:W-:-:S03]  /*18e0*/  @!P1 FSEL R25, R25, R17, P0 ;  /* 0x0000001119199208 */ /* 0x000fc60000000000 */
[----:B------:R-:W-:Y:S02]  /*18f0*/  @!P1 IMAD.MOV.U32 R16, RZ, RZ, R18 ;  /* 0x000000ffff109224 */ /* 0x000fe400078e0012 */
[----:B------:R-:W-:-:S07]  /*1900*/  @!P1 IMAD.MOV.U32 R17, RZ, RZ, R25 ;  /* 0x000000ffff119224 */ /* 0x000fce00078e0019 */
.L_x_59:
[----:B------:R-:W-:Y:S05]  /*1910*/  BRA.U !UP1, `(.L_x_58) ;  /* 0x0000000109b87547 */ /* 0x000fea000b800000 */
[----:B------:R-:W-:Y:S02]  /*1920*/  UISETP.NE.AND UP0, UPT, UR17, 0x1, UPT ;  /* 0x000000011100788c */ /* 0x000fe4000bf05270 */
[----:B------:R-:W-:-:S04]  /*1930*/  ULOP3.LUT UR10, UR14, 0x1, URZ, 0xc0, !UPT ;  /* 0x000000010e0a7892 */ /* 0x000fc8000f8ec0ff */
[----:B------:R-:W-:-:S03]  /*1940*/  UISETP.NE.U32.AND UP1, UPT, UR10, 0x1, UPT ;  /* 0x000000010a00788c */ /* 0x000fc6000bf25070 */
[----:B------:R-:W-:Y:S08]  /*1950*/  BRA.U !UP0, `(.L_x_60) ;  /* 0x0000000108647547 */ /* 0x000ff0000b800000 */
[----:B------:R-:W1:Y:S01]  /*1960*/  S2UR UR11, SR_CgaCtaId ;  /* 0x00000000000b79c3 */ /* 0x000e620000008800 */
[----:B------:R-:W-:Y:S01]  /*1970*/  VIADD R21, R27, UR6 ;  /* 0x000000061b157c36 */ /* 0x000fe20008000000 */
[----:B------:R-:W-:Y:S01]  /*1980*/  ISETP.GE.AND P1, PT, R28, R3, PT ;  /* 0x000000031c00720c */ /* 0x000fe20003f26270 */
[----:B------:R-:W-:Y:S01]  /*1990*/  UMOV UR10, 0x400 ;  /* 0x00000400000a7882 */ /* 0x000fe20000000000 */
[----:B------:R-:W-:Y:S01]  /*19a0*/  UIADD3 UR6, UPT, UPT, UR6, 0x2, URZ ;  /* 0x0000000206067890 */ /* 0x000fe2000fffe0ff */
[C---:B------:R-:W-:Y:S01]  /*19b0*/  VIADD R19, R21.reuse, 0x1 ;  /* 0x0000000115137836 */ /* 0x040fe20000000000 */
[----:B------:R-:W-:Y:S02]  /*19c0*/  ISETP.GE.OR P0, PT, R21, R0, P1 ;  /* 0x000000001500720c */ /* 0x000fe40000f06670 */
[----:B------:R-:W-:Y:S02]  /*19d0*/  IADD3 R18, PT, PT, R30, R21, RZ ;  /* 0x000000151e127210 */ /* 0x000fe40007ffe0ff */
[----:B------:R-:W-:-:S02]  /*19e0*/  ISETP.GE.OR P0, PT, R29, R4, P0 ;  /* 0x000000041d00720c */ /* 0x000fc40000706670 */
[----:B------:R-:W-:-:S04]  /*19f0*/  ISETP.GE.OR P1, PT, R19, R0, P1 ;  /* 0x000000001300720c */ /* 0x000fc80000f26670 */
[----:B------:R-:W-:Y:S01]  /*1a00*/  ISETP.GE.OR P1, PT, R29, R4, P1 ;  /* 0x000000041d00720c */ /* 0x000fe20000f26670 */
[----:B-1----:R-:W-:-:S06]  /*1a10*/  ULEA UR10, UR11, UR10, 0x18 ;  /* 0x0000000a0b0a7291 */ /* 0x002fcc000f8ec0ff */
[----:B------:R-:W-:-:S05]  /*1a20*/  LEA R22, R18, UR10, 0x3 ;  /* 0x0000000a12167c11 */ /* 0x000fca000f8e18ff */
[----:B------:R-:W0:Y:S04]  /*1a30*/  @!P0 LDS.64 R20, [R22] ;  /* 0x0000000016148984 */ /* 0x000e280000000a00 */
[----:B------:R-:W1:Y:S01]  /*1a40*/  @!P1 LDS.64 R18, [R22+0x8] ;  /* 0x0000080016129984 */ /* 0x000e620000000a00 */
        /* <DEDUP_REMOVED lines=9> */
[----:B------:R-:W-:-:S07]  /*1ae0*/  @!P1 IMAD.MOV.U32 R17, RZ, RZ, R19 ;  /* 0x000000ffff119224 */ /* 0x000fce00078e0013 */
.L_x_60:
[----:B------:R-:W-:Y:S05]  /*1af0*/  BRA.U UP1, `(.L_x_58) ;  /* 0x0000000101407547 */ /* 0x000fea000b800000 */
[----:B------:R-:W-:Y:S01]  /*1b00*/  VIADD R19, R27, UR6 ;  /* 0x000000061b137c36 */ /* 0x000fe20008000000 */
[----:B------:R-:W-:Y:S01]  /*1b10*/  ISETP.GE.AND P0, PT, R28, R3, PT ;  /* 0x000000031c00720c */ /* 0x000fe20003f06270 */
[----:B------:R-:W-:Y:S03]  /*1b20*/  BSSY.RECONVERGENT B0, `(.L_x_58) ;  /* 0x000000d000007945 */ /* 0x000fe60003800200 */
[----:B------:R-:W-:-:S04]  /*1b30*/  ISETP.GE.OR P0, PT, R19, R0, P0 ;  /* 0x000000001300720c */ /* 0x000fc80000706670 */
[----:B------:R-:W-:-:S13]  /*1b40*/  ISETP.GE.OR P0, PT, R29, R4, P0 ;  /* 0x000000041d00720c */ /* 0x000fda0000706670 */
[----:B------:R-:W-:Y:S05]  /*1b50*/  @P0 BRA `(.L_x_61) ;  /* 0x0000000000240947 */ /* 0x000fea0003800000 */
[----:B------:R-:W1:Y:S01]  /*1b60*/  S2UR UR10, SR_CgaCtaId ;  /* 0x00000000000a79c3 */ /* 0x000e620000008800 */
[----:B------:R-:W-:Y:S01]  /*1b70*/  UMOV UR6, 0x400 ;  /* 0x0000040000067882 */ /* 0x000fe20000000000 */
[----:B------:R-:W-:Y:S01]  /*1b80*/  IADD3 R30, PT, PT, R30, R19, RZ ;  /* 0x000000131e1e7210 */ /* 0x000fe20007ffe0ff */
[----:B-1----:R-:W-:-:S06]  /*1b90*/  ULEA UR6, UR10, UR6, 0x18 ;  /* 0x000000060a067291 */ /* 0x002fcc000f8ec0ff */
[----:B------:R-:W-:-:S06]  /*1ba0*/  LEA R18, R30, UR6, 0x3 ;  /* 0x000000061e127c11 */ /* 0x000fcc000f8e18ff */
[----:B------:R-:W0:Y:S02]  /*1bb0*/  LDS.64 R18, [R18] ;  /* 0x0000000012127984 */ /* 0x000e240000000a00 */
[----:B0-----:R-:W-:-:S06]  /*1bc0*/  DSETP.GT.AND P0, PT, R18, R16, PT ;  /* 0x000000101200722a */ /* 0x001fcc0003f04000 */
[----:B------:R-:W-:Y:S02]  /*1bd0*/  FSEL R16, R18, R16, P0 ;  /* 0x0000001012107208 */ /* 0x000fe40000000000 */
[----:B------:R-:W-:-:S07]  /*1be0*/  FSEL R17, R19, R17, P0 ;  /* 0x0000001113117208 */ /* 0x000fce0000000000 */
.L_x_61:
[----:B------:R-:W-:Y:S05]  /*1bf0*/  BSYNC.RECONVERGENT B0 ;  /* 0x0000000000007941 */ /* 0x000fea0003800200 */
.L_x_58:
[----:B------:R-:W-:Y:S05]  /*1c00*/  @P5 BRA `(.L_x_62) ;  /* 0xfffffff400045947 */ /* 0x000fea000383ffff */
[----:B------:R-:W-:Y:S05]  /*1c10*/  @P4 BRA `(.L_x_63) ;  /* 0xfffffff000f04947 */ /* 0x000fea000383ffff */
.L_x_55:
[----:B------:R-:W-:Y:S01]  /*1c20*/  VIADD R6, R6, 0x1 ;  /* 0x0000000106067836 */ /* 0x000fe20000000000 */
[----:B------:R-:W1:Y:S01]  /*1c30*/  LDCU.64 UR10, c[0x0][0x388] ;  /* 0x00007100ff0a77ac */ /* 0x000e620008000a00 */
[----:B------:R-:W-:Y:S01]  /*1c40*/  VIADD R7, R7, 0x1 ;  /* 0x0000000107077836 */ /* 0x000fe20000000000 */
[----:B------:R-:W-:Y:S01]  /*1c50*/  SHF.R.S32.HI R3, RZ, 0x1f, R9 ;  /* 0x0000001fff037819 */ /* 0x000fe20000011409 */
[----:B------:R-:W-:-:S04]  /*1c60*/  IMAD R11, R6, R14, R11 ;  /* 0x0000000e060b7224 */ /* 0x000fc800078e020b */
[----:B------:R-:W-:-:S05]  /*1c70*/  IMAD R12, R7, R11, R12 ;  /* 0x0000000b070c7224 */ /* 0x000fca00078e020c */
[----:B------:R-:W-:-:S04]  /*1c80*/  IADD3 R9, P0, PT, R9, R12, RZ ;  /* 0x0000000c09097210 */ /* 0x000fc80007f1e0ff */
[----:B------:R-:W-:Y:S02]  /*1c90*/  LEA.HI.X.SX32 R12, R12, R3, 0x1, P0 ;  /* 0x000000030c0c7211 */ /* 0x000fe400000f0eff */
[----:B-1----:R-:W-:-:S04]  /*1ca0*/  LEA R2, P0, R9, UR10, 0x3 ;  /* 0x0000000a09027c11 */ /* 0x002fc8000f8018ff */
[----:B------:R-:W-:-:S05]  /*1cb0*/  LEA.HI.X R3, R9, UR11, R12, 0x3, P0 ;  /* 0x0000000b09037c11 */ /* 0x000fca00080f1c0c */
[----:B0-----:R-:W-:Y:S01]  /*1cc0*/  STG.E.64 desc[UR12][R2.64], R16 ;  /* 0x0000001002007986 */ /* 0x001fe2000c101b0c */
[----:B------:R-:W-:Y:S05]  /*1cd0*/  EXIT ;  /* 0x000000000000794d */ /* 0x000fea0003800000 */
        .weak           $__internal_4_$__cuda_sm20_div_u16
        .type           $__internal_4_$__cuda_sm20_div_u16,@function
        .size           $__internal_4_$__cuda_sm20_div_u16,($__internal_5_$__cuda_sm20_div_u64 - $__internal_4_$__cuda_sm20_div_u16)
$__internal_4_$__cuda_sm20_div_u16:
[----:B------:R-:W0:Y:S01]  /*1ce0*/  I2F.U16 R8, R16 ;  /* 0x0000001000087306 */ /* 0x000e220000101000 */
[----:B------:R-:W-:Y:S01]  /*1cf0*/  IMAD.MOV.U32 R9, RZ, RZ, 0x4b800000 ;  /* 0x4b800000ff097424 */ /* 0x000fe200078e00ff */
[C---:B0-----:R-:W-:Y:S02]  /*1d00*/  FSETP.GEU.AND P1, PT, |R8|.reuse, 1.175494350822287508e-38, PT ;  /* 0x008000000800780b */ /* 0x041fe40003f2e200 */
[----:B------:R-:W-:Y:S02]  /*1d10*/  FSETP.GT.AND P0, PT, |R8|, 8.50705917302346158658e+37, PT ;  /* 0x7e8000000800780b */ /* 0x000fe40003f04200 */
[----:B------:R-:W-:-:S04]  /*1d20*/  FSEL R9, R9, 1, !P1 ;  /* 0x3f80000009097808 */ /* 0x000fc80004800000 */
[----:B------:R-:W-:Y:S02]  /*1d30*/  FSEL R9, R9, 0.25, !P0 ;  /* 0x3e80000009097808 */ /* 0x000fe40004000000 */
[----:B------:R-:W-:-:S03]  /*1d40*/  ISETP.NE.U32.AND P0, PT, R16, RZ, PT ;  /* 0x000000ff1000720c */ /* 0x000fc60003f05070 */
[----:B------:R-:W-:Y:S01]  /*1d50*/  FMUL R10, R8, R9 ;  /* 0x00000009080a7220 */ /* 0x000fe20000400000 */
[----:B------:R-:W-:-:S05]  /*1d60*/  I2FP.F32.U32.RZ R8, UR6 ;  /* 0x0000000600087c45 */ /* 0x000fca000820d000 */
[----:B------:R-:W0:Y:S02]  /*1d70*/  MUFU.RCP R10, R10 ;  /* 0x0000000a000a7308 */ /* 0x000e240000001000 */
[----:B0-----:R-:W-:-:S04]  /*1d80*/  FMUL R9, R9, R10 ;  /* 0x0000000a09097220 */ /* 0x001fc80000400000 */
[----:B------:R-:W-:-:S04]  /*1d90*/  VIADD R9, R9, 0x2 ;  /* 0x0000000209097836 */ /* 0x000fc80000000000 */
[----:B------:R-:W-:Y:S01]  /*1da0*/  FMUL.RZ R14, R8, R9 ;  /* 0x00000009080e7220 */ /* 0x000fe2000040c000 */
[----:B------:R-:W-:Y:S01]  /*1db0*/  MOV R8, R18 ;  /* 0x0000001200087202 */ /* 0x000fe20000000f00 */
[----:B------:R-:W-:-:S04]  /*1dc0*/  IMAD.MOV.U32 R9, RZ, RZ, 0x0 ;  /* 0x00000000ff097424 */ /* 0x000fc800078e00ff */
[----:B------:R-:W0:Y:S02]  /*1dd0*/  F2I.U32.TRUNC.NTZ R14, R14 ;  /* 0x0000000e000e7305 */ /* 0x000e24000020f000 */
[----:B0-----:R-:W-:Y:S01]  /*1de0*/  LOP3.LUT R16, R14, 0xffff, RZ, 0xc0, !PT ;  /* 0x0000ffff0e107812 */ /* 0x001fe200078ec0ff */
[----:B------:R-:W-:Y:S01]  /*1df0*/  @!P0 IMAD.MOV.U32 R16, RZ, RZ, -0x1 ;  /* 0xffffffffff108424 */ /* 0x000fe200078e00ff */
[----:B------:R-:W-:Y:S06]  /*1e00*/  RET.REL.NODEC R8 `(pool_Float64) ;  /* 0xffffffe0087c7950 */ /* 0x000fec0003c3ffff */
        .weak           $__internal_5_$__cuda_sm20_div_u64
        .type           $__internal_5_$__cuda_sm20_div_u64,@function
        .size           $__internal_5_$__cuda_sm20_div_u64,(.L_x_208 - $__internal_5_$__cuda_sm20_div_u64)
$__internal_5_$__cuda_sm20_div_u64:
        /* <DEDUP_REMOVED lines=22> */
[----:B------:R-:W-:-:S03]  /*1f70*/  IMAD.HI.U32 R20, R21, R25, RZ ;  /* 0x0000001915147227 */ /* 0x000fc600078e00ff */
[----:B------:R-:W-:Y:S01]  /*1f80*/  IADD3.X R10, PT, PT, RZ, ~R11, RZ, P0, !PT ;  /* 0x8000000bff0a7210 */ /* 0x000fe200007fe4ff */
[----:B------:R-:W-:-:S04]  /*1f90*/  IMAD.MOV.U32 R11, RZ, RZ, RZ ;  /* 0x000000ffff0b7224 */ /* 0x000fc800078e00ff */
[----:B------:R-:W-:-:S04]  /*1fa0*/  IMAD.WIDE.U32 R20, P0, R21, R10, R20 ;  /* 0x0000000a15147225 */ /* 0x000fc80007800014 */
[C---:B------:R-:W-:Y:S02]  /*1fb0*/  IMAD R16, R23.reuse, R10, RZ ;  /* 0x0000000a17107224 */ /* 0x040fe400078e02ff */
[----:B------:R-:W-:-:S05]  /*1fc0*/  IMAD.HI.U32 R21, P1, R23, R25, R20 ;  /* 0x0000001917157227 */ /* 0x000fca0007820014 */
[----:B------:R-:W-:Y:S01]  /*1fd0*/  IADD3 R21, P2, PT, R16, R21, RZ ;  /* 0x0000001510157210 */ /* 0x000fe20007f5e0ff */
[----:B------:R-:W-:-:S04]  /*1fe0*/  IMAD.HI.U32 R16, R23, R10, RZ ;  /* 0x0000000a17107227 */ /* 0x000fc800078e00ff */
[----:B------:R-:W-:-:S04]  /*1ff0*/  IMAD.HI.U32 R10, R21, UR6, RZ ;  /* 0x00000006150a7c27 */ /* 0x000fc8000f8e00ff */
[----:B------:R-:W-:Y:S02]  /*2000*/  IMAD.X R23, R16, 0x1, R23, P0 ;  /* 0x0000000110177824 */ /* 0x000fe400000e0617 */
[----:B------:R-:W-:-:S03]  /*2010*/  IMAD.WIDE.U32 R10, RZ, R21, R10 ;  /* 0x00000015ff0a7225 */ /* 0x000fc600078e000a */
[----:B------:R-:W-:-:S05]  /*2020*/  IADD3.X R23, PT, PT, RZ, RZ, R23, P2, P1 ;  /* 0x000000ffff177210 */ /* 0x000fca00017e2417 */
        /* <DEDUP_REMOVED lines=12> */
[----:B------:R-:W-:Y:S02]  /*20f0*/  ISETP.GE.U32.AND.EX P0, PT, R18, R9, PT, P0 ;  /* 0x000000091200720c */ /* 0x000fe40003f06100 */
[-C--:B------:R-:W-:Y:S02]  /*2100*/  IADD3.X R16, PT, PT, ~R9, R18.reuse, RZ, P1, !PT ;  /* 0x0000001209107210 */ /* 0x080fe40000ffe5ff */
[----:B------:R-:W-:Y:S02]  /*2110*/  SEL R11, R11, R25, P0 ;  /* 0x000000190b0b7207 */ /* 0x000fe40000000000 */
[----:B------:R-:W-:Y:S02]  /*2120*/  SEL R21, R10, R21, P0 ;  /* 0x000000150a157207 */ /* 0x000fe40000000000 */
[----:B------:R-:W-:Y:S02]  /*2130*/  SEL R16, R16, R18, P0 ;  /* 0x0000001210107207 */ /* 0x000fe40000000000 */
[----:B------:R-:W-:-:S02]  /*2140*/  ISETP.GE.U32.AND P0, PT, R11, R8, PT ;  /* 0x000000080b00720c */ /* 0x000fc40003f06070 */
[----:B------:R-:W-:Y:S01]  /*2150*/  ISETP.NE.U32.AND P1, PT, R8, RZ, PT ;  /* 0x000000ff0800720c */ /* 0x000fe20003f25070 */
[----:B------:R-:W-:Y:S01]  /*2160*/  VIADD R8, R21, 0x1 ;  /* 0x0000000115087836 */ /* 0x000fe20000000000 */
[----:B------:R-:W-:Y:S02]  /*2170*/  ISETP.GE.U32.AND.EX P0, PT, R16, R9, PT, P0 ;  /* 0x000000091000720c */ /* 0x000fe40003f06100 */
[----:B------:R-:W-:Y:S01]  /*2180*/  ISETP.NE.AND.EX P1, PT, R9, RZ, PT, P1 ;  /* 0x000000ff0900720c */ /* 0x000fe20003f25310 */
[----:B------:R-:W-:Y:S01]  /*2190*/  IMAD.MOV.U32 R9, RZ, RZ, 0x0 ;  /* 0x00000000ff097424 */ /* 0x000fe200078e00ff */
[----:B------:R-:W-:-:S04]  /*21a0*/  SEL R8, R8, R21, P0 ;  /* 0x0000001508087207 */ /* 0x000fc80000000000 */
[----:B------:R-:W-:-:S04]  /*21b0*/  SEL R8, R8, 0xffffffff, P1 ;  /* 0xffffffff08087807 */ /* 0x000fc80000800000 */
[----:B------:R-:W-:Y:S01]  /*21c0*/  PRMT R11, R8, 0x7610, R11 ;  /* 0x00007610080b7816 */ /* 0x000fe2000000000b */
[----:B------:R-:W-:-:S04]  /*21d0*/  IMAD.MOV.U32 R8, RZ, RZ, R14 ;  /* 0x000000ffff087224 */ /* 0x000fc800078e000e */
[----:B------:R-:W-:Y:S05]  /*21e0*/  RET.REL.NODEC R8 `(pool_Float64) ;  /* 0xffffffdc08847950 */ /* 0x000fea0003c3ffff */
.L_x_64:
        /* <DEDUP_REMOVED lines=9> */
.L_x_208:


//--------------------- .text.pool_Float32        --------------------------
	.section	.text.pool_Float32,"ax",@progbits
	.align	128
        .global         pool_Float32
        .type           pool_Float32,@function
        .size           pool_Float32,(.L_x_210 - pool_Float32)
        .other          pool_Float32,@"STO_CUDA_ENTRY STV_DEFAULT"
pool_Float32:
.text.pool_Float32:
        /* <DEDUP_REMOVED lines=16> */
[----:B------:R-:W1:Y:S01]  /*0100*/  LDCU UR17, c[0x0][0x360] ;  /* 0x00006c00ff1177ac */ /* 0x000e620008000800 */
[----:B------:R-:W1:Y:S01]  /*0110*/  LDCU UR18, c[0x0][0x364] ;  /* 0x00006c80ff1277ac */ /* 0x000e620008000800 */
[----:B------:R-:W0:Y:S01]  /*0120*/  LDCU UR7, c[0x0][0x378] ;  /* 0x00006f00ff0777ac */ /* 0x000e220008000800 */
[----:B--2---:R-:W-:-:S02]  /*0130*/  R2UR UR15, R5 ;  /* 0x00000000050f72ca */ /* 0x004fc400000e0000 */
[----:B---3--:R-:W-:Y:S02]  /*0140*/  IABS R17, R12 ;  /* 0x0000000c00117213 */ /* 0x008fe40000000000 */
[----:B------:R-:W-:Y:S02]  /*0150*/  ISETP.NE.AND P5, PT, R12, RZ, PT ;  /* 0x000000ff0c00720c */ /* 0x000fe40003fa5270 */
[----:B------:R-:W2:Y:S01]  /*0160*/  I2F.RP R9, R17 ;  /* 0x0000001100097306 */ /* 0x000ea20000209400 */
[----:B----4-:R-:W-:Y:S02]  /*0170*/  IABS R18, R15 ;  /* 0x0000000f00127213 */ /* 0x010fe40000000000 */
[----:B-----5:R-:W-:Y:S01]  /*0180*/  R2UR UR14, R4 ;  /* 0x00000000040e72ca */ /* 0x020fe200000e0000 */
[----:B------:R-:W-:-:S03]  /*0190*/  IMAD.MOV.U32 R4, RZ, RZ, RZ ;  /* 0x000000ffff047224 */ /* 0x000fc600078e00ff */
[----:B------:R-:W-:Y:S01]  /*01a0*/  IABS R16, UR15 ;  /* 0x0000000f00107c13 */ /* 0x000fe20008000000 */
[----:B0-----:R-:W-:Y:S01]  /*01b0*/  I2F.RP R20, R18 ;  /* 0x0000001200147306 */ /* 0x001fe20000209400 */
[----:B------:R-:W-:-:S07]  /*01c0*/  R2UR UR4, R4 ;  /* 0x00000000040472ca */ /* 0x000fce00000e0000 */
[----:B------:R-:W0:Y:S01]  /*01d0*/  I2F.RP R22, R16 ;  /* 0x0000001000167306 */ /* 0x000e220000209400 */
[----:B------:R-:W-:-:S04]  /*01e0*/  VIADD R21, R14, -UR14 ;  /* 0x8000000e0e157c36 */ /* 0x000fc80008000000 */
[----:B------:R-:W-:-:S03]  /*01f0*/  IMAD R4, R6, 0x2, R21 ;  /* 0x0000000206047824 */ /* 0x000fc600078e0215 */
[----:B--2---:R-:W2:Y:S08]  /*0200*/  MUFU.RCP R9, R9 ;  /* 0x0000000900097308 */ /* 0x004eb00000001000 */
[----:B0-----:R-:W0:Y:S08]  /*0210*/  MUFU.RCP R22, R22 ;  /* 0x0000001600167308 */ /* 0x001e300000001000 */
[----:B------:R-:W3:Y:S01]  /*0220*/  MUFU.RCP R20, R20 ;  /* 0x0000001400147308 */ /* 0x000ee20000001000 */
[----:B--2---:R-:W-:-:S07]  /*0230*/  VIADD R7, R9, 0xffffffe ;  /* 0x0ffffffe09077836 */ /* 0x004fce0000000000 */
[----:B------:R-:W2:Y:S01]  /*0240*/  F2I.FTZ.U32.TRUNC.NTZ R7, R7 ;  /* 0x0000000700077305 */ /* 0x000ea2000021f000 */
[----:B0-----:R-:W-:-:S07]  /*0250*/  VIADD R5, R22, 0xffffffe ;  /* 0x0ffffffe16057836 */ /* 0x001fce0000000000 */
[----:B------:R-:W0:Y:S01]  /*0260*/  F2I.FTZ.U32.TRUNC.NTZ R5, R5 ;  /* 0x0000000500057305 */ /* 0x000e22000021f000 */
[----:B---3--:R-:W-:Y:S01]  /*0270*/  VIADD R22, R20, 0xffffffe ;  /* 0x0ffffffe14167836 */ /* 0x008fe20000000000 */
[----:B------:R-:W-:Y:S02]  /*0280*/  IABS R20, R4 ;  /* 0x0000000400147213 */ /* 0x000fe40000000000 */
[----:B------:R-:W-:Y:S01]  /*0290*/  LOP3.LUT R4, R4, UR15, RZ, 0x3c, !PT ;  /* 0x0000000f04047c12 */ /* 0x000fe2000f8e3cff */
[----:B--2---:R-:W-:-:S03]  /*02a0*/  IMAD.MOV R6, RZ, RZ, -R7 ;  /* 0x000000ffff067224 */ /* 0x004fc600078e0a07 */
[----:B------:R2:W3:Y:S01]  /*02b0*/  F2I.FTZ.U32.TRUNC.NTZ R9, R22 ;  /* 0x0000001600097305 */ /* 0x0004e2000021f000 */
[----:B0-----:R-:W-:Y:S01]  /*02c0*/  R2UR UR5, R5 ;  /* 0x00000000050572ca */ /* 0x001fe200000e0000 */
[----:B------:R-:W-:Y:S01]  /*02d0*/  IMAD.MOV R23, RZ, RZ, -R5 ;  /* 0x000000ffff177224 */ /* 0x000fe200078e0a05 */
[----:B--2---:R-:W-:-:S03]  /*02e0*/  IABS R22, R12 ;  /* 0x0000000c00167213 */ /* 0x004fc60000000000 */
[----:B------:R-:W-:Y:S02]  /*02f0*/  IMAD R21, R23, R16, RZ ;  /* 0x0000001017157224 */ /* 0x000fe400078e02ff */
[----:B---3--:R-:W-:-:S06]  /*0300*/  IMAD.MOV R23, RZ, RZ, -R9 ;  /* 0x000000ffff177224 */ /* 0x008fcc00078e0a09 */
[----:B------:R-:W-:-:S04]  /*0310*/  IMAD.HI.U32 R21, R5, R21, UR4 ;  /* 0x0000000405157e27 */ /* 0x000fc8000f8e0015 */
[----:B------:R-:W-:Y:S01]  /*0320*/  IMAD.MOV.U32 R5, RZ, RZ, R20 ;  /* 0x000000ffff057224 */ /* 0x000fe200078e0014 */
[----:B------:R-:W-:Y:S01]  /*0330*/  R2UR UR4, R21 ;  /* 0x00000000150472ca */ /* 0x000fe200000e0000 */
[----:B------:R-:W-:Y:S02]  /*0340*/  IMAD R21, R6, R17, RZ ;  /* 0x0000001106157224 */ /* 0x000fe400078e02ff */
[----:B------:R-:W-:Y:S01]  /*0350*/  IMAD.MOV.U32 R6, RZ, RZ, RZ ;  /* 0x000000ffff067224 */ /* 0x000fe200078e00ff */
[----:B------:R-:W-:Y:S01]  /*0360*/  R2UR UR6, R5 ;  /* 0x00000000050672ca */ /* 0x000fe200000e0000 */
[----:B------:R-:W-:Y:S02]  /*0370*/  IMAD.IADD R5, R10, 0x1, -R13 ;  /* 0x000000010a057824 */ /* 0x000fe400078e0a0d */
[----:B------:R-:W-:-:S04]  /*0380*/  IMAD.HI.U32 R7, R7, R21, R6 ;  /* 0x0000001507077227 */ /* 0x000fc800078e0006 */
[----:B------:R-:W-:Y:S02]  /*0390*/  IMAD R5, R8, 0x2, R5 ;  /* 0x0000000208057824 */ /* 0x000fe400078e0205 */
[----:B------:R-:W-:Y:S02]  /*03a0*/  IMAD R21, R23, R18, RZ ;  /* 0x0000001217157224 */ /* 0x000fe400078e02ff */
[----:B------:R-:W-:Y:S01]  /*03b0*/  IMAD.MOV.U32 R8, RZ, RZ, RZ ;  /* 0x000000ffff087224 */ /* 0x000fe200078e00ff */
[----:B------:R-:W-:Y:S01]  /*03c0*/  IABS R20, R5 ;  /* 0x0000000500147213 */ /* 0x000fe20000000000 */
[----:B------:R-:W-:Y:S01]  /*03d0*/  IMAD.IADD R6, R11, 0x1, -R0 ;  /* 0x000000010b067824 */ /* 0x000fe200078e0a00 */
[----:B------:R-:W-:Y:S01]  /*03e0*/  UIMAD.WIDE.U32 UR4, UR4, UR6, URZ ;  /* 0x00000006040472a5 */ /* 0x000fe2000f8e00ff */
[----:B------:R-:W-:Y:S01]  /*03f0*/  IMAD.HI.U32 R8, R9, R21, R8 ;  /* 0x0000001509087227 */ /* 0x000fe200078e0008 */
[----:B------:R-:W-:Y:S02]  /*0400*/  IABS R21, R15 ;  /* 0x0000000f00157213 */ /* 0x000fe40000000000 */
[----:B------:R-:W-:Y:S01]  /*0410*/  LOP3.LUT R5, R5, R12, RZ, 0x3c, !PT ;  /* 0x0000000c05057212 */ /* 0x000fe200078e3cff */
[----:B------:R-:W-:-:S02]  /*0420*/  IMAD R6, R19, 0x2, R6 ;  /* 0x0000000213067824 */ /* 0x000fc400078e0206 */
[----:B------:R-:W-:Y:S01]  /*0430*/  IMAD.MOV R9, RZ, RZ, -R22 ;  /* 0x000000ffff097224 */ /* 0x000fe200078e0a16 */
[----:B------:R-:W-:Y:S01]  /*0440*/  IABS R22, UR15 ;  /* 0x0000000f00167c13 */ /* 0x000fe20008000000 */
[----:B------:R-:W-:Y:S01]  /*0450*/  IMAD.HI.U32 R7, R7, R20, RZ ;  /* 0x0000001407077227 */ /* 0x000fe200078e00ff */
[----:B------:R-:W-:Y:S01]  /*0460*/  IABS R19, R6 ;  /* 0x0000000600137213 */ /* 0x000fe20000000000 */
[----:B------:R-:W1:Y:S01]  /*0470*/  S2UR UR4, SR_CTAID.X ;  /* 0x00000000000479c3 */ /* 0x000e620000002500 */
[----:B------:R-:W-:Y:S01]  /*0480*/  LOP3.LUT R6, R6, R15, RZ, 0x3c, !PT ;  /* 0x0000000f06067212 */ /* 0x000fe200078e3cff */
[----:B------:R-:W-:Y:S01]  /*0490*/  IMAD.MOV R21, RZ, RZ, -R21 ;  /* 0x000000ffff157224 */ /* 0x000fe200078e0a15 */
[----:B------:R-:W-:Y:S01]  /*04a0*/  ISETP.GE.AND P3, PT, R5, RZ, PT ;  /* 0x000000ff0500720c */ /* 0x000fe20003f66270 */
[----:B------:R-:W-:Y:S01]  /*04b0*/  IMAD.MOV R22, RZ, RZ, -R22 ;  /* 0x000000ffff167224 */ /* 0x000fe200078e0a16 */
[----:B------:R-:W-:Y:S01]  /*04c0*/  @!P5 LOP3.LUT R5, RZ, R12, RZ, 0x33, !PT ;  /* 0x0000000cff05d212 */ /* 0x000fe200078e33ff */
[----:B------:R-:W-:-:S02]  /*04d0*/  IMAD R20, R7, R9, R20 ;  /* 0x0000000907147224 */ /* 0x000fc400078e0214 */
[----:B------:R-:W-:Y:S02]  /*04e0*/  IMAD.MOV.U32 R9, RZ, RZ, R21 ;  /* 0x000000ffff097224 */ /* 0x000fe400078e0015 */
[----:B------:R-:W-:Y:S01]  /*04f0*/  IMAD.HI.U32 R8, R8, R19, RZ ;  /* 0x0000001308087227 */ /* 0x000fe200078e00ff */
[----:B------:R-:W-:-:S03]  /*0500*/  ISETP.GT.U32.AND P6, PT, R17, R20, PT ;  /* 0x000000141100720c */ /* 0x000fc60003fc4070 */
[----:B------:R-:W-:Y:S02]  /*0510*/  IMAD.MOV.U32 R21, RZ, RZ, R22 ;  /* 0x000000ffff157224 */ /* 0x000fe400078e0016 */
[----:B------:R-:W-:Y:S01]  /*0520*/  IMAD.U32 R22, RZ, RZ, UR6 ;  /* 0x00000006ff167e24 */ /* 0x000fe2000f8e00ff */
[----:B------:R-:W0:Y:S01]  /*0530*/  S2UR UR6, SR_CTAID.Y ;  /* 0x00000000000679c3 */ /* 0x000e220000002600 */
[----:B------:R-:W-:Y:S02]  /*0540*/  IMAD R9, R8, R9, R19 ;  /* 0x0000000908097224 */ /* 0x000fe400078e0213 */
[----:B------:R-:W-:-:S03]  /*0550*/  IMAD R19, R21, UR5, R22 ;  /* 0x0000000515137c24 */ /* 0x000fc6000f8e0216 */
[----:B------:R-:W-:Y:S01]  /*0560*/  ISETP.GT.U32.AND P0, PT, R18, R9, PT ;  /* 0x000000091200720c */ /* 0x000fe20003f04070 */
[----:B------:R-:W-:Y:S01]  /*0570*/  @!P6 IMAD.IADD R20, R20, 0x1, -R17 ;  /* 0x000000011414e824 */ /* 0x000fe200078e0a11 */
[----:B------:R-:W-:Y:S01]  /*0580*/  ISETP.GT.U32.AND P2, PT, R16, R19, PT ;  /* 0x000000131000720c */ /* 0x000fe20003f44070 */
[----:B------:R-:W-:Y:S01]  /*0590*/  @!P6 VIADD R7, R7, 0x1 ;  /* 0x000000010707e836 */ /* 0x000fe20000000000 */
[----:B------:R-:W-:Y:S01]  /*05a0*/  ISETP.GE.AND P6, PT, R6, RZ, PT ;  /* 0x000000ff0600720c */ /* 0x000fe20003fc6270 */
[----:B-1----:R-:W-:Y:S01]  /*05b0*/  UIMAD UR4, UR17, UR4, URZ ;  /* 0x00000004110472a4 */ /* 0x002fe2000f8e02ff */
[----:B------:R-:W-:-:S07]  /*05c0*/  ISETP.GE.U32.AND P1, PT, R20, R17, PT ;  /* 0x000000111400720c */ /* 0x000fce0003f26070 */
[----:B------:R-:W-:Y:S02]  /*05d0*/  @!P0 IMAD.IADD R9, R9, 0x1, -R18 ;  /* 0x0000000109098824 */ /* 0x000fe400078e0a12 */
[----:B------:R-:W-:Y:S01]  /*05e0*/  VOTEU.ANY UP0, P2 ;  /* 0x0000000000ff7886 */ /* 0x000fe20001000100 */
[----:B------:R-:W-:Y:S01]  /*05f0*/  PLOP3.LUT P2, PT, PT, PT, UP0, 0x80, 0x8 ;  /* 0x000000000008781c */ /* 0x000fe20003f4f008 */
[----:B------:R-:W-:Y:S01]  /*0600*/  @!P0 VIADD R8, R8, 0x1 ;  /* 0x0000000108088836 */ /* 0x000fe20000000000 */
[----:B------:R-:W-:Y:S01]  /*0610*/  ISETP.GE.U32.AND P4, PT, R9, R18, PT ;  /* 0x000000120900720c */ /* 0x000fe20003f86070 */
[----:B------:R-:W-:Y:S01]  /*0620*/  @P1 VIADD R7, R7, 0x1 ;  /* 0x0000000107071836 */ /* 0x000fe20000000000 */
[----:B------:R-:W-:Y:S01]  /*0630*/  ISETP.NE.AND P1, PT, R15, RZ, PT ;  /* 0x000000ff0f00720c */ /* 0x000fe20003f25270 */
[----:B------:R-:W-:Y:S02]  /*0640*/  @!UP0 UIADD3 UR5, UPT, UPT, UR5, 0x1, URZ ;  /* 0x0000000105058890 */ /* 0x000fe4000fffe0ff */
[----:B------:R-:W-:Y:S01]  /*0650*/  @!P3 IMAD.MOV R7, RZ, RZ, -R7 ;  /* 0x000000ffff07b224 */ /* 0x000fe200078e0a07 */
[----:B------:R-:W-:-:S02]  /*0660*/  UISETP.NE.AND UP0, UPT, UR15, URZ, UPT ;  /* 0x000000ff0f00728c */ /* 0x000fc4000bf05270 */
[----:B0-----:R-:W-:Y:S02]  /*0670*/  UIMAD UR6, UR18, UR6, URZ ;  /* 0x00000006120672a4 */ /* 0x001fe4000f8e02ff */
[----:B------:R-:W-:Y:S01]  /*0680*/  R2UR UR20, R7 ;  /* 0x00000000071472ca */ /* 0x000fe200000e0000 */
[----:B------:R-:W-:Y:S01]  /*0690*/  @!P2 IMAD.IADD R19, R19, 0x1, -R16 ;  /* 0x000000011313a824 */ /* 0x000fe200078e0a10 */
[----:B------:R-:W-:Y:S01]  /*06a0*/  ISETP.GE.AND P2, PT, R4, RZ, PT ;  /* 0x000000ff0400720c */ /* 0x000fe20003f46270 */
[----:B------:R-:W-:Y:S01]  /*06b0*/  @P4 VIADD R8, R8, 0x1 ;  /* 0x0000000108084836 */ /* 0x000fe20000000000 */
[----:B------:R-:W-:Y:S02]  /*06c0*/  @!P5 R2UR UR20, R5 ;  /* 0x000000000514d2ca */ /* 0x000fe400000e0000 */
[----:B------:R-:W-:Y:S01]  /*06d0*/  ISETP.GE.U32.AND P0, PT, R19, R16, PT ;  /* 0x000000101300720c */ /* 0x000fe20003f06070 */
[----:B------:R-:W-:Y:S01]  /*06e0*/  @!P6 IMAD.MOV R8, RZ, RZ, -R8 ;  /* 0x000000ffff08e224 */ /* 0x000fe200078e0a08 */
[----:B------:R-:W-:-:S04]  /*06f0*/  @!P1 LOP3.LUT R4, RZ, R15, RZ, 0x33, !PT ;  /* 0x0000000fff049212 */ /* 0x000fc800078e33ff */
[----:B------:R-:W-:Y:S02]  /*0700*/  R2UR UR21, R8 ;  /* 0x00000000081572ca */ /* 0x000fe400000e0000 */
[----:B------:R-:W-:-:S03]  /*0710*/  @!P1 R2UR UR21, R4 ;  /* 0x00000000041592ca */ /* 0x000fc600000e0000 */
[----:B------:R-:W-:Y:S02]  /*0720*/  UIADD3 UR9, UPT, UPT, UR20, 0x1, URZ ;  /* 0x0000000114097890 */ /* 0x000fe4000fffe0ff */
[----:B------:R-:W-:Y:S01]  /*0730*/  VOTEU.ANY UP1, P0 ;  /* 0x0000000000ff7886 */ /* 0x000fe20000020100 */
[----:B------:R-:W-:-:S04]  /*0740*/  ISETP.NE.U32.AND P0, PT, R3, RZ, PT ;  /* 0x000000ff0300720c */ /* 0x000fc80003f05070 */
[----:B------:R-:W-:Y:S01]  /*0750*/  @UP1 UIADD3 UR5, UPT, UPT, UR5, 0x1, URZ ;  /* 0x0000000105051890 */ /* 0x000fe2000fffe0ff */
[----:B------:R-:W-:Y:S02]  /*0760*/  VOTEU.ANY UP1, P2 ;  /* 0x0000000000ff7886 */ /* 0x000fe40001020100 */
[----:B------:R-:W-:-:S04]  /*0770*/  UIADD3 UR10, UPT, UPT, UR21, 0x1, URZ ;  /* 0x00000001150a7890 */ /* 0x000fc8000fffe0ff */
[----:B------:R-:W-:Y:S02]  /*0780*/  UMOV UR8, UR5 ;  /* 0x0000000500087c82 */ /* 0x000fe40008000000 */
[----:B------:R-:W-:Y:S02]  /*0790*/  @!UP1 UIADD3 UR8, UPT, UPT, -UR8, URZ, URZ ;  /* 0x000000ff08089290 */ /* 0x000fe4000fffe1ff */
[----:B------:R-:W-:Y:S01]  /*07a0*/  @!UP0 ULOP3.LUT UR8, URZ, UR15, URZ, 0x33, !UPT ;  /* 0x0000000fff088292 */ /* 0x000fe2000f8e33ff */
[----:B------:R-:W-:Y:S11]  /*07b0*/  @P0 BRA `(.L_x_65) ;  /* 0x00000000004c0947 */ /* 0x000ff60003800000 */
        /* <DEDUP_REMOVED lines=17> */
[----:B------:R-:W-:Y:S01]  /*08d0*/  @!P2 LOP3.LUT R5, RZ, R2, RZ, 0x33, !PT ;  /* 0x00000002ff05a212 */ /* 0x000fe200078e33ff */
[----:B------:R-:W-:Y:S06]  /*08e0*/  BRA `(.L_x_66) ;  /* 0x00000000000c7947 */ /* 0x000fec0003800000 */
.L_x_65:
[----:B------:R-:W-:-:S07]  /*08f0*/  MOV R4, 0x910 ;  /* 0x0000091000047802 */ /* 0x000fce0000000f00 */
[----:B------:R-:W-:Y:S05]  /*0900*/  CALL.REL.NOINC `($__internal_7_$__cuda_sm20_div_u64) ;  /* 0x0000001000c07944 */ /* 0x000fea0003c00000 */
[----:B------:R-:W-:-:S07]  /*0910*/  PRMT R5, R2, 0x7610, R5 ;  /* 0x0000761002057816 */ /* 0x000fce0000000005 */
.L_x_66:
[----:B------:R-:W0:Y:S01]  /*0920*/  S2UR UR16, SR_CTAID.Z ;  /* 0x00000000001079c3 */ /* 0x000e220000002700 */
[----:B------:R-:W-:Y:S02]  /*0930*/  LOP3.LUT R2, R5, 0xffff, RZ, 0xc0, !PT ;  /* 0x0000ffff05027812 */ /* 0x000fe400078ec0ff */
[----:B------:R-:W-:Y:S02]  /*0940*/  MOV R7, 0x980 ;  /* 0x0000098000077802 */ /* 0x000fe40000000f00 */
[----:B------:R-:W-:Y:S01]  /*0950*/  R2UR UR7, R2 ;  /* 0x00000000020772ca */ /* 0x000fe200000e0000 */
[----:B0-----:R-:W-:-:S14]  /*0960*/  ULOP3.LUT UR5, UR16, 0xffff, URZ, 0xc0, !UPT ;  /* 0x0000ffff10057892 */ /* 0x001fdc000f8ec0ff */
[----:B------:R-:W-:Y:S05]  /*0970*/  CALL.REL.NOINC `($__internal_6_$__cuda_sm20_div_u16) ;  /* 0x0000001000547944 */ /* 0x000fea0003c00000 */
[----:B------:R-:W0:Y:S01]  /*0980*/  S2R R9, SR_TID.Z ;  /* 0x0000000000097919 */ /* 0x000e220000002300 */
[----:B------:R-:W1:Y:S01]  /*0990*/  LDCU UR19, c[0x0][0x368] ;  /* 0x00006d00ff1377ac */ /* 0x000e620008000800 */
[----:B------:R-:W-:Y:S01]  /*09a0*/  PRMT R2, R5, 0x9910, RZ ;  /* 0x0000991005027816 */ /* 0x000fe200000000ff */
[----:B------:R-:W-:Y:S01]  /*09b0*/  BSSY.RECONVERGENT B0, `(.L_x_67) ;  /* 0x0000048000007945 */ /* 0x000fe20003800200 */
[----:B------:R-:W-:Y:S01]  /*09c0*/  IMAD R7, R12, UR4, RZ ;  /* 0x000000040c077c24 */ /* 0x000fe2000f8e02ff */
[----:B------:R-:W-:Y:S01]  /*09d0*/  UPRMT UR5, UR7, 0x9910, URZ ;  /* 0x0000991007057896 */ /* 0x000fe200080000ff */
[----:B------:R-:W-:Y:S01]  /*09e0*/  IMAD R8, R15, UR6, RZ ;  /* 0x000000060f087c24 */ /* 0x000fe2000f8e02ff */
[----:B------:R-:W-:-:S04]  /*09f0*/  ULOP3.LUT UR11, UR7, 0xffff, URZ, 0xc0, !UPT ;  /* 0x0000ffff070b7892 */ /* 0x000fc8000f8ec0ff */
[----:B------:R-:W-:Y:S01]  /*0a00*/  IMAD R2, R2, UR5, RZ ;  /* 0x0000000502027c24 */ /* 0x000fe2000f8e02ff */
[----:B------:R-:W-:Y:S02]  /*0a10*/  UIMAD UR5, UR9, UR10, URZ ;  /* 0x0000000a090572a4 */ /* 0x000fe4000f8e02ff */
[----:B------:R-:W-:Y:S01]  /*0a20*/  UIADD3 UR10, UPT, UPT, UR17, -0x1, URZ ;  /* 0xffffffff110a7890 */ /* 0x000fe2000fffe0ff */
[----:B------:R-:W-:Y:S01]  /*0a30*/  IMAD.MOV R2, RZ, RZ, -R2 ;  /* 0x000000ffff027224 */ /* 0x000fe200078e0a02 */
[----:B------:R-:W-:Y:S02]  /*0a40*/  UIMAD UR5, UR8, UR5, UR5 ;  /* 0x00000005080572a4 */ /* 0x000fe4000f8e0205 */
[----:B-1----:R-:W-:Y:S02]  /*0a50*/  UIADD3 UR7, UPT, UPT, UR19, -0x1, URZ ;  /* 0xffffffff13077890 */ /* 0x002fe4000fffe0ff */
[----:B------:R-:W-:Y:S01]  /*0a60*/  PRMT R2, R2, 0x7710, RZ ;  /* 0x0000771002027816 */ /* 0x000fe200000000ff */
[----:B------:R-:W-:Y:S01]  /*0a70*/  UIMAD UR9, UR11, UR5, URZ ;  /* 0x000000050b0972a4 */ /* 0x000fe2000f8e02ff */
[----:B------:R-:W-:Y:S01]  /*0a80*/  IMAD R6, R12, UR10, R13 ;  /* 0x0000000a0c067c24 */ /* 0x000fe2000f8e020d */
[----:B------:R-:W-:-:S02]  /*0a90*/  UIMAD UR7, UR15, UR7, UR14 ;  /* 0x000000070f0772a4 */ /* 0x000fc4000f8e020e */
[----:B------:R-:W-:Y:S01]  /*0aa0*/  VIADD R2, R2, UR16 ;  /* 0x0000001002027c36 */ /* 0x000fe20008000000 */
[----:B------:R-:W-:-:S04]  /*0ab0*/  UIADD3 UR16, UPT, UPT, UR18, -0x1, URZ ;  /* 0xffffffff12107890 */ /* 0x000fc8000fffe0ff */
[----:B------:R-:W-:Y:S02]  /*0ac0*/  LOP3.LUT R2, R2, 0xffff, RZ, 0xc0, !PT ;  /* 0x0000ffff02027812 */ /* 0x000fe400078ec0ff */
[----:B0-----:R-:W-:Y:S01]  /*0ad0*/  ISETP.GE.AND P0, PT, R9, UR7, PT ;  /* 0x0000000709007c0c */ /* 0x001fe2000bf06270 */
[----:B------:R-:W-:Y:S02]  /*0ae0*/  IMAD R5, R15, UR16, R0 ;  /* 0x000000100f057c24 */ /* 0x000fe4000f8e0200 */
[----:B------:R-:W-:-:S04]  /*0af0*/  IMAD R16, R2, UR19, RZ ;  /* 0x0000001302107c24 */ /* 0x000fc8000f8e02ff */
[----:B------:R-:W-:-:S06]  /*0b00*/  IMAD R4, R16, UR15, RZ ;  /* 0x0000000f10047c24 */ /* 0x000fcc000f8e02ff */
[----:B------:R-:W-:Y:S05]  /*0b10*/  @P0 BRA `(.L_x_68) ;  /* 0x0000000000c40947 */ /* 0x000fea0003800000 */
[----:B------:R-:W-:Y:S02]  /*0b20*/  IMAD R3, R10, R11, RZ ;  /* 0x0000000b0a037224 */ /* 0x000fe400078e02ff */
[----:B------:R-:W-:Y:S02]  /*0b30*/  IMAD.MOV.U32 R18, RZ, RZ, R9 ;  /* 0x000000ffff127224 */ /* 0x000fe400078e0009 */
[----:B------:R-:W-:-:S04]  /*0b40*/  IMAD R3, R14, R3, RZ ;  /* 0x000000030e037224 */ /* 0x000fc800078e02ff */
[----:B------:R-:W-:-:S05]  /*0b50*/  IMAD R17, R3, UR11, RZ ;  /* 0x0000000b03117c24 */ /* 0x000fca000f8e02ff */
[----:B------:R-:W-:-:S07]  /*0b60*/  SHF.R.S32.HI R19, RZ, 0x1f, R17 ;  /* 0x0000001fff137819 */ /* 0x000fce0000011411 */
.L_x_77:
[----:B0-----:R-:W0:Y:S01]  /*0b70*/  S2R R20, SR_TID.Y ;  /* 0x0000000000147919 */ /* 0x001e220000002200 */
[----:B------:R-:W-:Y:S01]  /*0b80*/  BSSY.RECONVERGENT B1, `(.L_x_69) ;  /* 0x0000027000017945 */ /* 0x000fe20003800200 */
[----:B0-----:R-:W-:-:S13]  /*0b90*/  ISETP.GE.AND P0, PT, R20, R5, PT ;  /* 0x000000051400720c */ /* 0x001fda0003f06270 */
[----:B------:R-:W-:Y:S05]  /*0ba0*/  @P0 BRA `(.L_x_70) ;  /* 0x0000000000900947 */ /* 0x000fea0003800000 */
[----:B------:R-:W-:-:S07]  /*0bb0*/  IMAD.IADD R21, R4, 0x1, R18 ;  /* 0x0000000104157824 */ /* 0x000fce00078e0212 */
.L_x_76:
[----:B0-----:R-:W0:Y:S01]  /*0bc0*/  S2R R23, SR_TID.X ;  /* 0x0000000000177919 */ /* 0x001e220000002100 */
[----:B------:R-:W-:Y:S01]  /*0bd0*/  BSSY.RECONVERGENT B2, `(.L_x_71) ;  /* 0x000001e000027945 */ /* 0x000fe20003800200 */
[----:B0-----:R-:W-:-:S13]  /*0be0*/  ISETP.GE.AND P0, PT, R23, R6, PT ;  /* 0x000000061700720c */ /* 0x001fda0003f06270 */
[----:B------:R-:W-:Y:S05]  /*0bf0*/  @P0 BRA `(.L_x_72) ;  /* 0x00000000006c0947 */ /* 0x000fea0003800000 */
[----:B------:R-:W-:-:S04]  /*0c00*/  IMAD.IADD R2, R8, 0x1, R20 ;  /* 0x0000000108027824 */ /* 0x000fc800078e0214 */
[----:B------:R-:W-:Y:S01]  /*0c10*/  IMAD R3, R11, R21, R2 ;  /* 0x000000150b037224 */ /* 0x000fe200078e0202 */
[----:B------:R-:W-:-:S03]  /*0c20*/  ISETP.GE.AND P1, PT, R2, R11, PT ;  /* 0x0000000b0200720c */ /* 0x000fc60003f26270 */
[----:B------:R-:W-:-:S10]  /*0c30*/  IMAD R22, R10, R3, RZ ;  /* 0x000000030a167224 */ /* 0x000fd400078e02ff */
.L_x_75:
[----:B------:R-:W-:Y:S01]  /*0c40*/  IMAD.IADD R3, R7, 0x1, R23 ;  /* 0x0000000107037824 */ /* 0x000fe200078e0217 */
[----:B------:R-:W-:Y:S04]  /*0c50*/  BSSY.RECONVERGENT B3, `(.L_x_73) ;  /* 0x0000012000037945 */ /* 0x000fe80003800200 */
[----:B------:R-:W-:-:S04]  /*0c60*/  ISETP.GE.OR P0, PT, R3, R10, P1 ;  /* 0x0000000a0300720c */ /* 0x000fc80000f06670 */
[----:B------:R-:W-:-:S13]  /*0c70*/  ISETP.GE.OR P0, PT, R21, R14, P0 ;  /* 0x0000000e1500720c */ /* 0x000fda0000706670 */
[----:B0-----:R-:W-:Y:S05]  /*0c80*/  @P0 BRA `(.L_x_74) ;  /* 0x0000000000380947 */ /* 0x001fea0003800000 */
[----:B------:R-:W0:Y:S01]  /*0c90*/  LDCU.64 UR4, c[0x0][0x390] ;  /* 0x00007200ff0477ac */ /* 0x000e220008000a00 */
[----:B------:R-:W-:-:S05]  /*0ca0*/  IMAD.IADD R2, R22, 0x1, R3 ;  /* 0x0000000116027824 */ /* 0x000fca00078e0203 */
[----:B------:R-:W-:-:S04]  /*0cb0*/  IADD3 R3, P0, PT, R17, R2, RZ ;  /* 0x0000000211037210 */ /* 0x000fc80007f1e0ff */
[----:B------:R-:W-:Y:S02]  /*0cc0*/  LEA.HI.X.SX32 R24, R2, R19, 0x1, P0 ;  /* 0x0000001302187211 */ /* 0x000fe400000f0eff */
[----:B0-----:R-:W-:-:S04]  /*0cd0*/  LEA R2, P0, R3, UR4, 0x2 ;  /* 0x0000000403027c11 */ /* 0x001fc8000f8010ff */
[----:B------:R-:W-:-:S05]  /*0ce0*/  LEA.HI.X R3, R3, UR5, R24, 0x2, P0 ;  /* 0x0000000503037c11 */ /* 0x000fca00080f1418 */
[----:B------:R-:W2:Y:S01]  /*0cf0*/  LDG.E.CONSTANT R2, desc[UR12][R2.64] ;  /* 0x0000000c02027981 */ /* 0x000ea2000c1e9900 */
[----:B------:R-:W0:Y:S01]  /*0d00*/  S2UR UR5, SR_CgaCtaId ;  /* 0x00000000000579c3 */ /* 0x000e220000008800 */
[----:B------:R-:W-:Y:S01]  /*0d10*/  IMAD R24, R5, R18, R20 ;  /* 0x0000001205187224 */ /* 0x000fe200078e0214 */
[----:B------:R-:W-:-:S03]  /*0d20*/  UMOV UR4, 0x400 ;  /* 0x0000040000047882 */ /* 0x000fc60000000000 */
[----:B------:R-:W-:Y:S01]  /*0d30*/  IMAD R24, R6, R24, R23 ;  /* 0x0000001806187224 */ /* 0x000fe200078e0217 */
[----:B0-----:R-:W-:-:S06]  /*0d40*/  ULEA UR4, UR5, UR4, 0x18 ;  /* 0x0000000405047291 */ /* 0x001fcc000f8ec0ff */
[----:B------:R-:W-:-:S05]  /*0d50*/  LEA R25, R24, UR4, 0x2 ;  /* 0x0000000418197c11 */ /* 0x000fca000f8e10ff */
[----:B--2---:R0:W-:Y:S02]  /*0d60*/  STS [R25], R2 ;  /* 0x0000000219007388 */ /* 0x0041e40000000800 */
.L_x_74:
[----:B------:R-:W-:Y:S05]  /*0d70*/  BSYNC.RECONVERGENT B3 ;  /* 0x0000000000037941 */ /* 0x000fea0003800200 */
.L_x_73:
[----:B------:R-:W-:-:S05]  /*0d80*/  VIADD R23, R23, UR17 ;  /* 0x0000001117177c36 */ /* 0x000fca0008000000 */
[----:B------:R-:W-:-:S13]  /*0d90*/  ISETP.GE.AND P0, PT, R23, R6, PT ;  /* 0x000000061700720c */ /* 0x000fda0003f06270 */
[----:B------:R-:W-:Y:S05]  /*0da0*/  @!P0 BRA `(.L_x_75) ;  /* 0xfffffffc00a48947 */ /* 0x000fea000383ffff */
.L_x_72:
[----:B------:R-:W-:Y:S05]  /*0db0*/  BSYNC.RECONVERGENT B2 ;  /* 0x0000000000027941 */ /* 0x000fea0003800200 */
.L_x_71:
[----:B------:R-:W-:-:S05]  /*0dc0*/  VIADD R20, R20, UR18 ;  /* 0x0000001214147c36 */ /* 0x000fca0008000000 */
[----:B------:R-:W-:-:S13]  /*0dd0*/  ISETP.GE.AND P0, PT, R20, R5, PT ;  /* 0x000000051400720c */ /* 0x000fda0003f06270 */
[----:B------:R-:W-:Y:S05]  /*0de0*/  @!P0 BRA `(.L_x_76) ;  /* 0xfffffffc00748947 */ /* 0x000fea000383ffff */
.L_x_70:
[----:B------:R-:W-:Y:S05]  /*0df0*/  BSYNC.RECONVERGENT B1 ;  /* 0x0000000000017941 */ /* 0x000fea0003800200 */
.L_x_69:
[----:B------:R-:W-:-:S05]  /*0e00*/  VIADD R18, R18, UR19 ;  /* 0x0000001312127c36 */ /* 0x000fca0008000000 */
[----:B------:R-:W-:-:S13]  /*0e10*/  ISETP.GE.AND P0, PT, R18, UR7, PT ;  /* 0x0000000712007c0c */ /* 0x000fda000bf06270 */
[----:B------:R-:W-:Y:S05]  /*0e20*/  @!P0 BRA `(.L_x_77) ;  /* 0xfffffffc00508947 */ /* 0x000fea000383ffff */
.L_x_68:
[----:B------:R-:W-:Y:S05]  /*0e30*/  BSYNC.RECONVERGENT B0 ;  /* 0x0000000000007941 */ /* 0x000fea0003800200 */
.L_x_67:
        /* <DEDUP_REMOVED lines=9> */
[----:B------:R-:W-:Y:S01]  /*0ed0*/  ISETP.GT.AND P0, PT, R2, UR21, PT ;  /* 0x0000001502007c0c */ /* 0x000fe2000bf04270 */
[----:B-1----:R-:W-:-:S05]  /*0ee0*/  IMAD R3, R20, UR4, R19 ;  /* 0x0000000414037c24 */ /* 0x002fca000f8e0213 */
[----:B------:R-:W-:-:S04]  /*0ef0*/  ISETP.GT.OR P0, PT, R3, UR20, P0 ;  /* 0x0000001403007c0c */ /* 0x000fc80008704670 */
[----:B------:R-:W-:-:S13]  /*0f00*/  ISETP.GT.OR P0, PT, R17, UR8, P0 ;  /* 0x0000000811007c0c */ /* 0x000fda0008704670 */
[----:B------:R-:W-:Y:S05]  /*0f10*/  @P0 EXIT ;  /* 0x000000000000094d */ /* 0x000fea0003800000 */
[----:B------:R-:W0:Y:S01]  /*0f20*/  S2UR UR5, SR_CgaCtaId ;  /* 0x00000000000579c3 */ /* 0x000e220000008800 */
[----:B------:R-:W-:Y:S01]  /*0f30*/  IMAD R16, R15, R18, RZ ;  /* 0x000000120f107224 */ /* 0x000fe200078e02ff */
[----:B------:R-:W-:Y:S01]  /*0f40*/  UMOV UR4, 0x400 ;  /* 0x0000040000047882 */ /* 0x000fe20000000000 */
[----:B------:R-:W-:Y:S02]  /*0f50*/  IMAD R18, R9, UR15, RZ ;  /* 0x0000000f09127c24 */ /* 0x000fe4000f8e02ff */
[----:B------:R-:W-:Y:S02]  /*0f60*/  IMAD R9, R12, R19, RZ ;  /* 0x000000130c097224 */ /* 0x000fe400078e02ff */
[----:B------:R-:W-:-:S04]  /*0f70*/  IMAD R16, R5, R18, R16 ;  /* 0x0000001205107224 */ /* 0x000fc800078e0210 */
[----:B------:R-:W-:Y:S02]  /*0f80*/  IMAD R9, R6, R16, R9 ;  /* 0x0000001006097224 */ /* 0x000fe400078e0209 */
[----:B------:R-:W-:-:S05]  /*0f90*/  IMAD.U32 R16, RZ, RZ, UR14 ;  /* 0x0000000eff107e24 */ /* 0x000fca000f8e00ff */
[----:B------:R-:W-:Y:S01]  /*0fa0*/  ISETP.GE.AND P0, PT, R16, 0x1, PT ;  /* 0x000000011000780c */ /* 0x000fe20003f06270 */
[----:B0-----:R-:W-:-:S06]  /*0fb0*/  ULEA UR4, UR5, UR4, 0x18 ;  /* 0x0000000405047291 */ /* 0x001fcc000f8ec0ff */
[----:B------:R-:W-:-:S06]  /*0fc0*/  LEA R9, R9, UR4, 0x2 ;  /* 0x0000000409097c11 */ /* 0x000fcc000f8e10ff */
[----:B------:R-:W0:Y:S01]  /*0fd0*/  LDS R9, [R9] ;  /* 0x0000000009097984 */ /* 0x000e220000000800 */
[----:B------:R-:W-:Y:S05]  /*0fe0*/  @!P0 BRA `(.L_x_78) ;  /* 0x0000000800808947 */ /* 0x000fea0003800000 */
[----:B------:R-:W-:-:S04]  /*0ff0*/  VIMNMX R16, PT, PT, R13, R0, PT ;  /* 0x000000000d107248 */ /* 0x000fc80003fe0100 */
[----:B------:R-:W-:-:S13]  /*1000*/  ISETP.GE.AND P0, PT, R16, 0x1, PT ;  /* 0x000000011000780c */ /* 0x000fda0003f06270 */
[----:B------:R-:W-:Y:S05]  /*1010*/  @!P0 BRA `(.L_x_78) ;  /* 0x0000000800748947 */ /* 0x000fea0003800000 */
[----:B------:R-:W-:Y:S01]  /*1020*/  LOP3.LUT R16, R13, 0x7, RZ, 0xc0, !PT ;  /* 0x000000070d107812 */ /* 0x000fe200078ec0ff */
[----:B------:R-:W-:Y:S01]  /*1030*/  IMAD R12, R12, R3, RZ ;  /* 0x000000030c0c7224 */ /* 0x000fe200078e02ff */
[----:B------:R-:W-:Y:S01]  /*1040*/  UMOV UR4, URZ ;  /* 0x000000ff00047c82 */ /* 0x000fe20008000000 */
[----:B------:R-:W-:Y:S02]  /*1050*/  IMAD R15, R15, R2, RZ ;  /* 0x000000020f0f7224 */ /* 0x000fe400078e02ff */
[----:B------:R-:W-:Y:S02]  /*1060*/  VIADD R16, R16, 0xffffffff ;  /* 0xffffffff10107836 */ /* 0x000fe40000000000 */
[----:B------:R-:W-:-:S03]  /*1070*/  IMAD R25, R17, UR15, RZ ;  /* 0x0000000f11197c24 */ /* 0x000fc6000f8e02ff */
[----:B------:R-:W-:Y:S02]  /*1080*/  ISETP.GE.U32.AND P2, PT, R16, 0x3, PT ;  /* 0x000000031000780c */ /* 0x000fe40003f46070 */
[----:B------:R-:W-:-:S11]  /*1090*/  LOP3.LUT R16, R13, 0x7ffffff8, RZ, 0xc0, !PT ;  /* 0x7ffffff80d107812 */ /* 0x000fd600078ec0ff */
.L_x_85:
[----:B------:R-:W-:Y:S01]  /*10a0*/  VIADD R19, R25, UR4 ;  /* 0x0000000419137c36 */ /* 0x000fe20008000000 */
[----:B------:R-:W-:Y:S01]  /*10b0*/  UIADD3 UR4, UPT, UPT, UR4, 0x1, URZ ;  /* 0x0000000104047890 */ /* 0x000fe2000fffe0ff */
[----:B------:R-:W-:-:S05]  /*10c0*/  UMOV UR5, URZ ;  /* 0x000000ff00057c82 */ /* 0x000fca0008000000 */
[----:B------:R-:W-:-:S05]  /*10d0*/  IMAD.U32 R18, RZ, RZ, UR4 ;  /* 0x00000004ff127e24 */ /* 0x000fca000f8e00ff */
[----:B------:R-:W-:-:S13]  /*10e0*/  ISETP.NE.AND P3, PT, R18, UR14, PT ;  /* 0x0000000e12007c0c */ /* 0x000fda000bf65270 */
.L_x_84:
[----:B------:R-:W-:Y:S01]  /*10f0*/  ISETP.GE.U32.AND P0, PT, R13, 0x8, PT ;  /* 0x000000080d00780c */ /* 0x000fe20003f06070 */
[----:B------:R-:W-:Y:S02]  /*1100*/  IMAD.IADD R20, R19, 0x1, -R4 ;  /* 0x0000000113147824 */ /* 0x000fe400078e0a04 */
[----:B------:R-:W-:Y:S01]  /*1110*/  VIADD R18, R15, UR5 ;  /* 0x000000050f127c36 */ /* 0x000fe20008000000 */
[----:B------:R-:W-:Y:S01]  /*1120*/  UIADD3 UR5, UPT, UPT, UR5, 0x1, URZ ;  /* 0x0000000105057890 */ /* 0x000fe2000fffe0ff */
[----:B------:R-:W-:-:S04]  /*1130*/  IMAD R21, R5, R20, -R8 ;  /* 0x0000001405157224 */ /* 0x000fc800078e0a08 */
[----:B------:R-:W-:Y:S01]  /*1140*/  IMAD.IADD R20, R21, 0x1, R18 ;  /* 0x0000000115147824 */ /* 0x000fe200078e0212 */
[----:B------:R-:W-:Y:S01]  /*1150*/  ISETP.NE.AND P4, PT, R0, UR5, PT ;  /* 0x0000000500007c0c */ /* 0x000fe2000bf85270 */
[----:B------:R-:W-:Y:S02]  /*1160*/  IMAD.MOV.U32 R21, RZ, RZ, RZ ;  /* 0x000000ffff157224 */ /* 0x000fe400078e00ff */
[----:B------:R-:W-:Y:S01]  /*1170*/  IMAD R20, R6, R20, -R7 ;  /* 0x0000001406147224 */ /* 0x000fe200078e0a07 */
[----:B------:R-:W-:Y:S09]  /*1180*/  @!P0 BRA `(.L_x_79) ;  /* 0x0000000000ec8947 */ /* 0x000ff20003800000 */
[----:B------:R-:W1:Y:S01]  /*1190*/  S2UR UR7, SR_CgaCtaId ;  /* 0x00000000000779c3 */ /* 0x000e620000008800 */
[----:B------:R-:W-:Y:S01]  /*11a0*/  UMOV UR6, 0x400 ;  /* 0x0000040000067882 */ /* 0x000fe20000000000 */
[----:B------:R-:W-:Y:S01]  /*11b0*/  ISETP.GE.AND P5, PT, R18, R11, PT ;  /* 0x0000000b1200720c */ /* 0x000fe20003fa6270 */
[----:B-1----:R-:W-:-:S03]  /*11c0*/  ULEA UR7, UR7, UR6, 0x18 ;  /* 0x0000000607077291 */ /* 0x002fc6000f8ec0ff */
[----:B------:R-:W-:-:S09]  /*11d0*/  UMOV UR6, URZ ;  /* 0x000000ff00067c82 */ /* 0x000fd20008000000 */
.L_x_80:
[----:B------:R-:W-:Y:S01]  /*11e0*/  VIADD R21, R12, UR6 ;  /* 0x000000060c157c36 */ /* 0x000fe20008000000 */
[----:B------:R-:W-:-:S03]  /*11f0*/  UIADD3 UR6, UPT, UPT, UR6, 0x8, URZ ;  /* 0x0000000806067890 */ /* 0x000fc6000fffe0ff */
[----:B------:R-:W-:Y:S01]  /*1200*/  IMAD.IADD R22, R20, 0x1, R21 ;  /* 0x0000000114167824 */ /* 0x000fe200078e0215 */
[C---:B------:R-:W-:Y:S01]  /*1210*/  ISETP.GE.OR P1, PT, R21.reuse, R10, P5 ;  /* 0x0000000a1500720c */ /* 0x040fe20002f26670 */
[----:B------:R-:W-:-:S03]  /*1220*/  VIADD R23, R21, 0x1 ;  /* 0x0000000115177836 */ /* 0x000fc60000000000 */
[----:B------:R-:W-:Y:S02]  /*1230*/  ISETP.GE.OR P1, PT, R19, R14, P1 ;  /* 0x0000000e1300720c */ /* 0x000fe40000f26670 */
[----:B------:R-:W-:Y:S02]  /*1240*/  LEA R22, R22, UR7, 0x2 ;  /* 0x0000000716167c11 */ /* 0x000fe4000f8e10ff */
[----:B------:R-:W-:Y:S01]  /*1250*/  ISETP.GE.OR P0, PT, R23, R10, P5 ;  /* 0x0000000a1700720c */ /* 0x000fe20002f06670 */
[----:B------:R-:W-:-:S03]  /*1260*/  VIADD R23, R21, 0x2 ;  /* 0x0000000215177836 */ /* 0x000fc60000000000 */
[----:B------:R-:W-:-:S05]  /*1270*/  ISETP.GE.OR P0, PT, R19, R14, P0 ;  /* 0x0000000e1300720c */ /* 0x000fca0000706670 */
[----:B------:R-:W0:Y:S08]  /*1280*/  @!P1 LDS R24, [R22] ;  /* 0x0000000016189984 */ /* 0x000e300000000800 */
[----:B------:R-:W1:Y:S01]  /*1290*/  @!P0 LDS R26, [R22+0x4] ;  /* 0x00000400161a8984 */ /* 0x000e620000000800 */
[----:B0-----:R-:W-:-:S04]  /*12a0*/  @!P1 FSETP.GT.AND P6, PT, R24, R9, PT ;  /* 0x000000091800920b */ /* 0x001fc80003fc4000 */
[----:B------:R-:W-:Y:S02]  /*12b0*/  @!P1 FSEL R9, R24, R9, P6 ;  /* 0x0000000918099208 */ /* 0x000fe40003000000 */
[----:B------:R-:W-:Y:S01]  /*12c0*/  ISETP.GE.OR P1, PT, R23, R10, P5 ;  /* 0x0000000a1700720c */ /* 0x000fe20002f26670 */
[----:B------:R-:W-:Y:S01]  /*12d0*/  VIADD R23, R21, 0x3 ;  /* 0x0000000315177836 */ /* 0x000fe20000000000 */
[CC--:B-1----:R-:W-:Y:S02]  /*12e0*/  @!P0 FSETP.GT.AND P6, PT, R26.reuse, R9.reuse, PT ;  /* 0x000000091a00820b */ /* 0x0c2fe40003fc4000 */
[----:B------:R-:W-:Y:S02]  /*12f0*/  ISETP.GE.OR P1, PT, R19, R14, P1 ;  /* 0x0000000e1300720c */ /* 0x000fe40000f26670 */
[----:B------:R-:W-:Y:S02]  /*1300*/  @!P0 FSEL R9, R26, R9, P6 ;  /* 0x000000091a098208 */ /* 0x000fe40003000000 */
[----:B------:R-:W-:Y:S01]  /*1310*/  ISETP.GE.OR P0, PT, R23, R10, P5 ;  /* 0x0000000a1700720c */ /* 0x000fe20002f06670 */
[----:B------:R-:W-:-:S03]  /*1320*/  VIADD R23, R21, 0x4 ;  /* 0x0000000415177836 */ /* 0x000fc60000000000 */
[----:B------:R-:W-:-:S05]  /*1330*/  ISETP.GE.OR P0, PT, R19, R14, P0 ;  /* 0x0000000e1300720c */ /* 0x000fca0000706670 */
[----:B------:R-:W0:Y:S08]  /*1340*/  @!P1 LDS R24, [R22+0x8] ;  /* 0x0000080016189984 */ /* 0x000e300000000800 */
        /* <DEDUP_REMOVED lines=9> */
[----:B------:R-:W-:-:S02]  /*13e0*/  VIADD R23, R21, 0x6 ;  /* 0x0000000615177836 */ /* 0x000fc40000000000 */
[----:B------:R-:W-:Y:S01]  /*13f0*/  VIADD R21, R21, 0x7 ;  /* 0x0000000715157836 */ /* 0x000fe20000000000 */
[----:B------:R-:W-:-:S05]  /*1400*/  ISETP.GE.OR P0, PT, R19, R14, P0 ;  /* 0x0000000e1300720c */ /* 0x000fca0000706670 */
[----:B------:R-:W0:Y:S08]  /*1410*/  @!P1 LDS R24, [R22+0x10] ;  /* 0x0000100016189984 */ /* 0x000e300000000800 */
[----:B------:R-:W1:Y:S01]  /*1420*/  @!P0 LDS R26, [R22+0x14] ;  /* 0x00001400161a8984 */ /* 0x000e620000000800 */
[----:B0-----:R-:W-:-:S04]  /*1430*/  @!P1 FSETP.GT.AND P6, PT, R24, R9, PT ;  /* 0x000000091800920b */ /* 0x001fc80003fc4000 */
[----:B------:R-:W-:Y:S02]  /*1440*/  @!P1 FSEL R9, R24, R9, P6 ;  /* 0x0000000918099208 */ /* 0x000fe40003000000 */
[----:B------:R-:W-:Y:S02]  /*1450*/  ISETP.GE.OR P1, PT, R23, R10, P5 ;  /* 0x0000000a1700720c */ /* 0x000fe40002f26670 */
[CC--:B-1----:R-:W-:Y:S02]  /*1460*/  @!P0 FSETP.GT.AND P6, PT, R26.reuse, R9.reuse, PT ;  /* 0x000000091a00820b */ /* 0x0c2fe40003fc4000 */
[----:B------:R-:W-:Y:S02]  /*1470*/  ISETP.GE.OR P1, PT, R19, R14, P1 ;  /* 0x0000000e1300720c */ /* 0x000fe40000f26670 */
[----:B------:R-:W-:Y:S02]  /*1480*/  @!P0 FSEL R9, R26, R9, P6 ;  /* 0x000000091a098208 */ /* 0x000fe40003000000 */
[----:B------:R-:W-:-:S04]  /*1490*/  ISETP.GE.OR P0, PT, R21, R10, P5 ;  /* 0x0000000a1500720c */ /* 0x000fc80002f06670 */
[----:B------:R-:W-:-:S05]  /*14a0*/  ISETP.GE.OR P0, PT, R19, R14, P0 ;  /* 0x0000000e1300720c */ /* 0x000fca0000706670 */
[----:B------:R-:W0:Y:S08]  /*14b0*/  @!P1 LDS R24, [R22+0x18] ;  /* 0x0000180016189984 */ /* 0x000e300000000800 */
[----:B------:R-:W1:Y:S01]  /*14c0*/  @!P0 LDS R26, [R22+0x1c] ;  /* 0x00001c00161a8984 */ /* 0x000e620000000800 */
[----:B0-----:R-:W-:-:S04]  /*14d0*/  @!P1 FSETP.GT.AND P6, PT, R24, R9, PT ;  /* 0x000000091800920b */ /* 0x001fc80003fc4000 */
[----:B------:R-:W-:Y:S02]  /*14e0*/  @!P1 FSEL R9, R24, R9, P6 ;  /* 0x0000000918099208 */ /* 0x000fe40003000000 */
[----:B------:R-:W-:Y:S02]  /*14f0*/  ISETP.NE.AND P6, PT, R16, UR6, PT ;  /* 0x0000000610007c0c */ /* 0x000fe4000bfc5270 */
[----:B-1----:R-:W-:-:S04]  /*1500*/  @!P0 FSETP.GT.AND P1, PT, R26, R9, PT ;  /* 0x000000091a00820b */ /* 0x002fc80003f24000 */
[----:B------:R-:W-:-:S07]  /*1510*/  @!P0 FSEL R9, R26, R9, P1 ;  /* 0x000000091a098208 */ /* 0x000fce0000800000 */
[----:B------:R-:W-:Y:S05]  /*1520*/  @P6 BRA `(.L_x_80) ;  /* 0xfffffffc002c6947 */ /* 0x000fea000383ffff */
[----:B------:R-:W-:-:S07]  /*1530*/  IMAD.MOV.U32 R21, RZ, RZ, R16 ;  /* 0x000000ffff157224 */ /* 0x000fce00078e0010 */
.L_x_79:
[----:B------:R-:W-:-:S04]  /*1540*/  LOP3.LUT R22, R13, 0x7, RZ, 0xc0, !PT ;  /* 0x000000070d167812 */ /* 0x000fc800078ec0ff */
[----:B------:R-:W-:-:S13]  /*1550*/  ISETP.NE.AND P0, PT, R22, RZ, PT ;  /* 0x000000ff1600720c */ /* 0x000fda0003f05270 */
[----:B------:R-:W-:Y:S05]  /*1560*/  @!P0 BRA `(.L_x_81) ;  /* 0x0000000400188947 */ /* 0x000fea0003800000 */
[----:B------:R-:W-:Y:S05]  /*1570*/  @!P2 BRA `(.L_x_82) ;  /* 0x00000000007ca947 */ /* 0x000fea0003800000 */
[----:B------:R-:W1:Y:S01]  /*1580*/  S2UR UR7, SR_CgaCtaId ;  /* 0x00000000000779c3 */ /* 0x000e620000008800 */
[----:B------:R-:W-:Y:S01]  /*1590*/  IMAD.IADD R27, R12, 0x1, R21 ;  /* 0x000000010c1b7824 */ /* 0x000fe200078e0215 */
[----:B------:R-:W-:Y:S01]  /*15a0*/  ISETP.GE.AND P0, PT, R18, R11, PT ;  /* 0x0000000b1200720c */ /* 0x000fe20003f06270 */
[----:B------:R-:W-:Y:S01]  /*15b0*/  UMOV UR6, 0x400 ;  /* 0x0000040000067882 */ /* 0x000fe20000000000 */
[----:B------:R-:W-:Y:S02]  /*15c0*/  VIADD R21, R21, 0x4 ;  /* 0x0000000415157836 */ /* 0x000fe40000000000 */
[C---:B------:R-:W-:Y:S01]  /*15d0*/  ISETP.GE.OR P1, PT, R27.reuse, R10, P0 ;  /* 0x0000000a1b00720c */ /* 0x040fe20000726670 */
[----:B------:R-:W-:Y:S02]  /*15e0*/  IMAD.IADD R22, R20, 0x1, R27 ;  /* 0x0000000114167824 */ /* 0x000fe400078e021b */
[----:B------:R-:W-:Y:S01]  /*15f0*/  VIADD R23, R27, 0x1 ;  /* 0x000000011b177836 */ /* 0x000fe20000000000 */
[----:B------:R-:W-:-:S04]  /*1600*/  ISETP.GE.OR P1, PT, R19, R14, P1 ;  /* 0x0000000e1300720c */ /* 0x000fc80000f26670 */
[----:B------:R-:W-:Y:S01]  /*1610*/  ISETP.GE.OR P5, PT, R23, R10, P0 ;  /* 0x0000000a1700720c */ /* 0x000fe200007a6670 */
[----:B------:R-:W-:Y:S01]  /*1620*/  VIADD R23, R27, 0x2 ;  /* 0x000000021b177836 */ /* 0x000fe20000000000 */
[----:B-1----:R-:W-:-:S06]  /*1630*/  ULEA UR6, UR7, UR6, 0x18 ;  /* 0x0000000607067291 */ /* 0x002fcc000f8ec0ff */
[----:B------:R-:W-:-:S05]  /*1640*/  LEA R22, R22, UR6, 0x2 ;  /* 0x0000000616167c11 */ /* 0x000fca000f8e10ff */
[----:B------:R-:W0:Y:S02]  /*1650*/  @!P1 LDS R24, [R22] ;  /* 0x0000000016189984 */ /* 0x000e240000000800 */
[----:B0-----:R-:W-:-:S04]  /*1660*/  @!P1 FSETP.GT.AND P6, PT, R24, R9, PT ;  /* 0x000000091800920b */ /* 0x001fc80003fc4000 */
[----:B------:R-:W-:Y:S02]  /*1670*/  @!P1 FSEL R9, R24, R9, P6 ;  /* 0x0000000918099208 */ /* 0x000fe40003000000 */
[----:B------:R-:W-:Y:S02]  /*1680*/  ISETP.GE.OR P1, PT, R19, R14, P5 ;  /* 0x0000000e1300720c */ /* 0x000fe40002f26670 */
[----:B------:R-:W-:Y:S01]  /*1690*/  ISETP.GE.OR P5, PT, R23, R10, P0 ;  /* 0x0000000a1700720c */ /* 0x000fe200007a6670 */
[----:B------:R-:W-:-:S03]  /*16a0*/  VIADD R23, R27, 0x3 ;  /* 0x000000031b177836 */ /* 0x000fc60000000000 */
[----:B------:R-:W-:Y:S02]  /*16b0*/  ISETP.GE.OR P5, PT, R19, R14, P5 ;  /* 0x0000000e1300720c */ /* 0x000fe40002fa6670 */
[----:B------:R-:W-:-:S04]  /*16c0*/  ISETP.GE.OR P0, PT, R23, R10, P0 ;  /* 0x0000000a1700720c */ /* 0x000fc80000706670 */
[----:B------:R-:W-:Y:S01]  /*16d0*/  ISETP.GE.OR P0, PT, R19, R14, P0 ;  /* 0x0000000e1300720c */ /* 0x000fe20000706670 */
[----:B------:R-:W0:Y:S06]  /*16e0*/  @!P1 LDS R24, [R22+0x4] ;  /* 0x0000040016189984 */ /* 0x000e2c0000000800 */
[----:B------:R-:W1:Y:S06]  /*16f0*/  @!P5 LDS R26, [R22+0x8] ;  /* 0x00000800161ad984 */ /* 0x000e6c0000000800 */
[----:B------:R-:W2:Y:S01]  /*1700*/  @!P0 LDS R28, [R22+0xc] ;  /* 0x00000c00161c8984 */ /* 0x000ea20000000800 */
[----:B0-----:R-:W-:-:S04]  /*1710*/  @!P1 FSETP.GT.AND P6, PT, R24, R9, PT ;  /* 0x000000091800920b */ /* 0x001fc80003fc4000 */
[----:B------:R-:W-:-:S04]  /*1720*/  @!P1 FSEL R9, R24, R9, P6 ;  /* 0x0000000918099208 */ /* 0x000fc80003000000 */
[----:B-1----:R-:W-:-:S04]  /*1730*/  @!P5 FSETP.GT.AND P1, PT, R26, R9, PT ;  /* 0x000000091a00d20b */ /* 0x002fc80003f24000 */
[----:B------:R-:W-:-:S04]  /*1740*/  @!P5 FSEL R9, R26, R9, P1 ;  /* 0x000000091a09d208 */ /* 0x000fc80000800000 */
[----:B--2---:R-:W-:-:S04]  /*1750*/  @!P0 FSETP.GT.AND P1, PT, R28, R9, PT ;  /* 0x000000091c00820b */ /* 0x004fc80003f24000 */
[----:B------:R-:W-:-:S09]  /*1760*/  @!P0 FSEL R9, R28, R9, P1 ;  /* 0x000000091c098208 */ /* 0x000fd20000800000 */
.L_x_82:
[----:B------:R-:W-:-:S04]  /*1770*/  LOP3.LUT R22, R13, 0x3, RZ, 0xc0, !PT ;  /* 0x000000030d167812 */ /* 0x000fc800078ec0ff */
[----:B------:R-:W-:-:S13]  /*1780*/  ISETP.NE.AND P0, PT, R22, RZ, PT ;  /* 0x000000ff1600720c */ /* 0x000fda0003f05270 */
[----:B------:R-:W-:Y:S05]  /*1790*/  @!P0 BRA `(.L_x_81) ;  /* 0x00000000008c8947 */ /* 0x000fea0003800000 */
[----:B------:R-:W-:Y:S02]  /*17a0*/  ISETP.NE.AND P0, PT, R22, 0x1, PT ;  /* 0x000000011600780c */ /* 0x000fe40003f05270 */
[----:B------:R-:W-:-:S11]  /*17b0*/  LOP3.LUT P5, RZ, R13, 0x1, RZ, 0xc0, !PT ;  /* 0x000000010dff7812 */ /* 0x000fd600078ac0ff */
[----:B------:R-:W-:Y:S05]  /*17c0*/  @!P0 BRA `(.L_x_83) ;  /* 0x00000000004c8947 */ /* 0x000fea0003800000 */
[----:B------:R-:W1:Y:S01]  /*17d0*/  S2UR UR7, SR_CgaCtaId ;  /* 0x00000000000779c3 */ /* 0x000e620000008800 */
[----:B------:R-:W-:Y:S01]  /*17e0*/  IMAD.IADD R27, R12, 0x1, R21 ;  /* 0x000000010c1b7824 */ /* 0x000fe200078e0215 */
[----:B------:R-:W-:Y:S01]  /*17f0*/  ISETP.GE.AND P1, PT, R18, R11, PT ;  /* 0x0000000b1200720c */ /* 0x000fe20003f26270 */
[----:B------:R-:W-:Y:S01]  /*1800*/  UMOV UR6, 0x400 ;  /* 0x0000040000067882 */ /* 0x000fe20000000000 */
[----:B------:R-:W-:Y:S02]  /*1810*/  VIADD R21, R21, 0x2 ;  /* 0x0000000215157836 */ /* 0x000fe40000000000 */
[C---:B------:R-:W-:Y:S01]  /*1820*/  ISETP.GE.OR P0, PT, R27.reuse, R10, P1 ;  /* 0x0000000a1b00720c */ /* 0x040fe20000f06670 */
[----:B------:R-:W-:Y:S02]  /*1830*/  VIADD R23, R27, 0x1 ;  /* 0x000000011b177836 */ /* 0x000fe40000000000 */
[----:B------:R-:W-:Y:S01]  /*1840*/  IMAD.IADD R22, R20, 0x1, R27 ;  /* 0x0000000114167824 */ /* 0x000fe200078e021b */
[----:B------:R-:W-:-:S02]  /*1850*/  ISETP.GE.OR P0, PT, R19, R14, P0 ;  /* 0x0000000e1300720c */ /* 0x000fc40000706670 */
[----:B------:R-:W-:-:S04]  /*1860*/  ISETP.GE.OR P1, PT, R23, R10, P1 ;  /* 0x0000000a1700720c */ /* 0x000fc80000f26670 */
[----:B------:R-:W-:Y:S01]  /*1870*/  ISETP.GE.OR P1, PT, R19, R14, P1 ;  /* 0x0000000e1300720c */ /* 0x000fe20000f26670 */
[----:B-1----:R-:W-:-:S06]  /*1880*/  ULEA UR6, UR7, UR6, 0x18 ;  /* 0x0000000607067291 */ /* 0x002fcc000f8ec0ff */
[----:B------:R-:W-:-:S05]  /*1890*/  LEA R23, R22, UR6, 0x2 ;  /* 0x0000000616177c11 */ /* 0x000fca000f8e10ff */
[----:B------:R-:W0:Y:S04]  /*18a0*/  @!P0 LDS R22, [R23] ;  /* 0x0000000017168984 */ /* 0x000e280000000800 */
[----:B------:R-:W1:Y:S01]  /*18b0*/  @!P1 LDS R24, [R23+0x4] ;  /* 0x0000040017189984 */ /* 0x000e620000000800 */
[----:B0-----:R-:W-:-:S04]  /*18c0*/  @!P0 FSETP.GT.AND P6, PT, R22, R9, PT ;  /* 0x000000091600820b */ /* 0x001fc80003fc4000 */
[----:B------:R-:W-:-:S04]  /*18d0*/  @!P0 FSEL R9, R22, R9, P6 ;  /* 0x0000000916098208 */ /* 0x000fc80003000000 */
[----:B-1----:R-:W-:-:S04]  /*18e0*/  @!P1 FSETP.GT.AND P0, PT, R24, R9, PT ;  /* 0x000000091800920b */ /* 0x002fc80003f04000 */
[----:B------:R-:W-:-:S09]  /*18f0*/  @!P1 FSEL R9, R24, R9, P0 ;  /* 0x0000000918099208 */ /* 0x000fd20000000000 */
.L_x_83:
[----:B------:R-:W-:Y:S05]  /*1900*/  @!P5 BRA `(.L_x_81) ;  /* 0x000000000030d947 */ /* 0x000fea0003800000 */
[----:B------:R-:W-:Y:S01]  /*1910*/  IMAD.IADD R21, R12, 0x1, R21 ;  /* 0x000000010c157824 */ /* 0x000fe200078e0215 */
[----:B------:R-:W-:-:S04]  /*1920*/  ISETP.GE.AND P0, PT, R18, R11, PT ;  /* 0x0000000b1200720c */ /* 0x000fc80003f06270 */
[----:B------:R-:W-:-:S04]  /*1930*/  ISETP.GE.OR P0, PT, R21, R10, P0 ;  /* 0x0000000a1500720c */ /* 0x000fc80000706670 */
[----:B------:R-:W-:-:S13]  /*1940*/  ISETP.GE.OR P0, PT, R19, R14, P0 ;  /* 0x0000000e1300720c */ /* 0x000fda0000706670 */
[----:B------:R-:W1:Y:S01]  /*1950*/  @!P0 S2R R23, SR_CgaCtaId ;  /* 0x0000000000178919 */ /* 0x000e620000008800 */
[----:B------:R-:W-:Y:S01]  /*1960*/  @!P0 MOV R18, 0x400 ;  /* 0x0000040000128802 */ /* 0x000fe20000000f00 */
[----:B------:R-:W-:-:S03]  /*1970*/  @!P0 IMAD.IADD R20, R20, 0x1, R21 ;  /* 0x0000000114148824 */ /* 0x000fc600078e0215 */
[----:B-1----:R-:W-:-:S05]  /*1980*/  @!P0 LEA R23, R23, R18, 0x18 ;  /* 0x0000001217178211 */ /* 0x002fca00078ec0ff */
[----:B------:R-:W-:-:S06]  /*1990*/  @!P0 IMAD R20, R20, 0x4, R23 ;  /* 0x0000000414148824 */ /* 0x000fcc00078e0217 */
[----:B------:R-:W0:Y:S02]  /*19a0*/  @!P0 LDS R20, [R20] ;  /* 0x0000000014148984 */ /* 0x000e240000000800 */
[----:B0-----:R-:W-:-:S04]  /*19b0*/  @!P0 FSETP.GT.AND P1, PT, R20, R9, PT ;  /* 0x000000091400820b */ /* 0x001fc80003f24000 */
[----:B------:R-:W-:-:S09]  /*19c0*/  @!P0 FSEL R9, R20, R9, P1 ;  /* 0x0000000914098208 */ /* 0x000fd20000800000 */
.L_x_81:
[----:B------:R-:W-:Y:S05]  /*19d0*/  @P4 BRA `(.L_x_84) ;  /* 0xfffffff400c44947 */ /* 0x000fea000383ffff */
[----:B------:R-:W-:Y:S05]  /*19e0*/  @P3 BRA `(.L_x_85) ;  /* 0xfffffff400ac3947 */ /* 0x000fea000383ffff */
.L_x_78:
[----:B------:R-:W-:Y:S01]  /*19f0*/  IMAD.U32 R4, RZ, RZ, UR21 ;  /* 0x00000015ff047e24 */ /* 0x000fe2000f8e00ff */
[----:B------:R-:W1:Y:S01]  /*1a00*/  LDCU.64 UR6, c[0x0][0x388] ;  /* 0x00007100ff0677ac */ /* 0x000e620008000a00 */
[----:B------:R-:W-:Y:S02]  /*1a10*/  IMAD.U32 R0, RZ, RZ, UR20 ;  /* 0x00000014ff007e24 */ /* 0x000fe4000f8e00ff */
[----:B------:R-:W-:Y:S01]  /*1a20*/  VIADD R4, R4, 0x1 ;  /* 0x0000000104047836 */ /* 0x000fe20000000000 */
[----:B------:R-:W-:Y:S01]  /*1a30*/  USHF.R.S32.HI UR4, URZ, 0x1f, UR9 ;  /* 0x0000001fff047899 */ /* 0x000fe20008011409 */
[----:B------:R-:W-:Y:S02]  /*1a40*/  VIADD R0, R0, 0x1 ;  /* 0x0000000100007836 */ /* 0x000fe40000000000 */
[----:B------:R-:W-:-:S04]  /*1a50*/  IMAD R2, R4, R17, R2 ;  /* 0x0000001104027224 */ /* 0x000fc800078e0202 */
[----:B------:R-:W-:-:S05]  /*1a60*/  IMAD R2, R0, R2, R3 ;  /* 0x0000000200027224 */ /* 0x000fca00078e0203 */
[----:B------:R-:W-:-:S04]  /*1a70*/  IADD3 R0, P0, PT, R2, UR9, RZ ;  /* 0x0000000902007c10 */ /* 0x000fc8000ff1e0ff */
[----:B------:R-:W-:Y:S02]  /*1a80*/  LEA.HI.X.SX32 R3, R2, UR4, 0x1, P0 ;  /* 0x0000000402037c11 */ /* 0x000fe400080f0eff */
[----:B-1----:R-:W-:-:S04]  /*1a90*/  LEA R2, P0, R0, UR6, 0x2 ;  /* 0x0000000600027c11 */ /* 0x002fc8000f8010ff */
[----:B------:R-:W-:-:S05]  /*1aa0*/  LEA.HI.X R3, R0, UR7, R3, 0x2, P0 ;  /* 0x0000000700037c11 */ /* 0x000fca00080f1403 */
[----:B0-----:R-:W-:Y:S01]  /*1ab0*/  STG.E desc[UR12][R2.64], R9 ;  /* 0x0000000902007986 */ /* 0x001fe2000c10190c */
[----:B------:R-:W-:Y:S05]  /*1ac0*/  EXIT ;  /* 0x000000000000794d */ /* 0x000fea0003800000 */
        .weak           $__internal_6_$__cuda_sm20_div_u16
        .type           $__internal_6_$__cuda_sm20_div_u16,@function
        .size           $__internal_6_$__cuda_sm20_div_u16,($__internal_7_$__cuda_sm20_div_u64 - $__internal_6_$__cuda_sm20_div_u16)
$__internal_6_$__cuda_sm20_div_u16:
[----:B------:R-:W0:Y:S01]  /*1ad0*/  I2F.U16 R2, UR7 ;  /* 0x0000000700027d06 */ /* 0x000e220008101000 */
[----:B------:R-:W-:Y:S01]  /*1ae0*/  IMAD.MOV.U32 R3, RZ, RZ, 0x4b800000 ;  /* 0x4b800000ff037424 */ /* 0x000fe200078e00ff */
[----:B------:R-:W-:Y:S01]  /*1af0*/  UISETP.NE.U32.AND UP0, UPT, UR7, URZ, UPT ;  /* 0x000000ff0700728c */ /* 0x000fe2000bf05070 */
[C---:B0-----:R-:W-:Y:S02]  /*1b00*/  FSETP.GEU.AND P1, PT, |R2|.reuse, 1.175494350822287508e-38, PT ;  /* 0x008000000200780b */ /* 0x041fe40003f2e200 */
[----:B------:R-:W-:Y:S02]  /*1b10*/  FSETP.GT.AND P0, PT, |R2|, 8.50705917302346158658e+37, PT ;  /* 0x7e8000000200780b */ /* 0x000fe40003f04200 */
[----:B------:R-:W-:-:S04]  /*1b20*/  FSEL R3, R3, 1, !P1 ;  /* 0x3f80000003037808 */ /* 0x000fc80004800000 */
[----:B------:R-:W-:-:S05]  /*1b30*/  FSEL R3, R3, 0.25, !P0 ;  /* 0x3e80000003037808 */ /* 0x000fca0004000000 */
[----:B------:R-:W-:Y:S01]  /*1b40*/  FMUL R4, R2, R3 ;  /* 0x0000000302047220 */ /* 0x000fe20000400000 */
[----:B------:R-:W-:-:S05]  /*1b50*/  I2FP.F32.U32.RZ R2, UR5 ;  /* 0x0000000500027c45 */ /* 0x000fca000820d000 */
[----:B------:R-:W0:Y:S02]  /*1b60*/  MUFU.RCP R4, R4 ;  /* 0x0000000400047308 */ /* 0x000e240000001000 */
[----:B0-----:R-:W-:-:S04]  /*1b70*/  FMUL R3, R3, R4 ;  /* 0x0000000403037220 */ /* 0x001fc80000400000 */
[----:B------:R-:W-:-:S04]  /*1b80*/  VIADD R3, R3, 0x2 ;  /* 0x0000000203037836 */ /* 0x000fc80000000000 */
[----:B------:R-:W-:Y:S01]  /*1b90*/  FMUL.RZ R6, R2, R3 ;  /* 0x0000000302067220 */ /* 0x000fe2000040c000 */
[----:B------:R-:W-:Y:S02]  /*1ba0*/  IMAD.MOV.U32 R2, RZ, RZ, R7 ;  /* 0x000000ffff027224 */ /* 0x000fe400078e0007 */
[----:B------:R-:W-:-:S03]  /*1bb0*/  IMAD.MOV.U32 R3, RZ, RZ, 0x0 ;  /* 0x00000000ff037424 */ /* 0x000fc600078e00ff */
[----:B------:R-:W0:Y:S02]  /*1bc0*/  F2I.U32.TRUNC.NTZ R6, R6 ;  /* 0x0000000600067305 */ /* 0x000e24000020f000 */
[----:B0-----:R-:W-:-:S13]  /*1bd0*/  R2UR UR5, R6 ;  /* 0x00000000060572ca */ /* 0x001fda00000e0000 */
[----:B------:R-:W-:-:S07]  /*1be0*/  ULOP3.LUT UR7, UR5, 0xffff, URZ, 0xc0, !UPT ;  /* 0x0000ffff05077892 */ /* 0x000fce000f8ec0ff */
[----:B------:R-:W-:Y:S01]  /*1bf0*/  @!UP0 UMOV UR7, 0xffffffff ;  /* 0xffffffff00078882 */ /* 0x000fe20000000000 */
[----:B------:R-:W-:Y:S05]  /*1c00*/  RET.REL.NODEC R2 `(pool_Float32) ;  /* 0xffffffe002fc7950 */ /* 0x000fea0003c3ffff */
        .weak           $__internal_7_$__cuda_sm20_div_u64
        .type           $__internal_7_$__cuda_sm20_div_u64,@function
        .size           $__internal_7_$__cuda_sm20_div_u64,(.L_x_210 - $__internal_7_$__cuda_sm20_div_u64)
$__internal_7_$__cuda_sm20_div_u64:
        /* <DEDUP_REMOVED lines=34> */
[----:B------:R-:W-:-:S05]  /*1e30*/  IMAD.HI.U32 R5, P0, R5, UR7, R6 ;  /* 0x0000000705057c27 */ /* 0x000fca000f800006 */
[----:B------:R-:W-:Y:S01]  /*1e40*/  IADD3 R9, P1, PT, RZ, R5, RZ ;  /* 0x00000005ff097210 */ /* 0x000fe20007f3e0ff */
[----:B------:R-:W-:-:S04]  /*1e50*/  IMAD.X R5, RZ, RZ, RZ, P0 ;  /* 0x000000ffff057224 */ /* 0x000fc800000e06ff */
        /* <DEDUP_REMOVED lines=12> */
[----:B------:R-:W-:Y:S02]  /*1f20*/  SEL R5, R5, R17, P0 ;  /* 0x0000001105057207 */ /* 0x000fe40000000000 */
[----:B------:R-:W-:Y:S02]  /*1f30*/  SEL R9, R6, R9, P0 ;  /* 0x0000000906097207 */ /* 0x000fe40000000000 */
[----:B------:R-:W-:Y:S02]  /*1f40*/  SEL R8, R8, R16, P0 ;  /* 0x0000001008087207 */ /* 0x000fe40000000000 */
[----:B------:R-:W-:Y:S01]  /*1f50*/  ISETP.GE.U32.AND P0, PT, R5, R2, PT ;  /* 0x000000020500720c */ /* 0x000fe20003f06070 */
[----:B------:R-:W-:Y:S01]  /*1f60*/  VIADD R2, R9, 0x1 ;  /* 0x0000000109027836 */ /* 0x000fe20000000000 */
[----:B------:R-:W-:Y:S01]  /*1f70*/  ISETP.NE.AND.EX P1, PT, R3, RZ, PT, P1 ;  /* 0x000000ff0300720c */ /* 0x000fe20003f25310 */
[----:B------:R-:W-:Y:S01]  /*1f80*/  IMAD.MOV.U32 R5, RZ, RZ, 0x0 ;  /* 0x00000000ff057424 */ /* 0x000fe200078e00ff */
[----:B------:R-:W-:-:S04]  /*1f90*/  ISETP.GE.U32.AND.EX P0, PT, R8, R3, PT, P0 ;  /* 0x000000030800720c */ /* 0x000fc80003f06100 */
[----:B------:R-:W-:-:S04]  /*1fa0*/  SEL R2, R2, R9, P0 ;  /* 0x0000000902027207 */ /* 0x000fc80000000000 */
[----:B------:R-:W-:Y:S01]  /*1fb0*/  SEL R2, R2, 0xffffffff, P1 ;  /* 0xffffffff02027807 */ /* 0x000fe20000800000 */
[----:B------:R-:W-:Y:S06]  /*1fc0*/  RET.REL.NODEC R4 `(pool_Float32) ;  /* 0xffffffe0040c7950 */ /* 0x000fec0003c3ffff */
.L_x_86:
        /* <DEDUP_REMOVED lines=11> */
.L_x_210:


//--------------------- .text.conv3_bp_filter_Float64 --------------------------
	.section	.text.conv3_bp_filter_Float64,"ax",@progbits
	.align	128
        .global         conv3_bp_filter_Float64
        .type           conv3_bp_filter_Float64,@function
        .size           conv3_bp_filter_Float64,(.L_x_211 - conv3_bp_filter_Float64)
        .other          conv3_bp_filter_Float64,@"STO_CUDA_ENTRY STV_DEFAULT"
conv3_bp_filter_Float64:
.text.conv3_bp_filter_Float64:
[----:B------:R-:W-:Y:S08]  /*0000*/  LDC R1, c[0x0][0x37c] ;  /* 0x0000df00ff017b82 */ /* 0x000ff00000000800 */
[----:B------:R-:W0:Y:S01]  /*0010*/  LDC.64 R10, c[0x0][0x380] ;  /* 0x0000e000ff0a7b82 */ /* 0x000e220000000a00 */
[----:B------:R-:W0:Y:S01]  /*0020*/  LDCU.64 UR8, c[0x0][0x358] ;  /* 0x00006b00ff0877ac */ /* 0x000e220008000a00 */
[----:B------:R-:W1:Y:S01]  /*0030*/  LDCU UR4, c[0x0][0x360] ;  /* 0x00006c00ff0477ac */ /* 0x000e620008000800 */
[----:B------:R-:W2:Y:S01]  /*0040*/  LDCU UR6, c[0x0][0x38c] ;  /* 0x00007180ff0677ac */ /* 0x000ea20008000800 */
[----:B0-----:R-:W3:Y:S04]  /*0050*/  LDG.E R0, desc[UR8][R10.64+0x50] ;  /* 0x000050080a007981 */ /* 0x001ee8000c1e1900 */
        /* <DEDUP_REMOVED lines=10> */
[----:B------:R0:W5:Y:S01]  /*0100*/  LDG.E R14, desc[UR8][R10.64+0x60] ;  /* 0x000060080a0e7981 */ /* 0x000162000c1e1900 */
[----:B--2---:R-:W-:Y:S01]  /*0110*/  UISETP.NE.U32.AND UP0, UPT, UR6, URZ, UPT ;  /* 0x000000ff0600728c */ /* 0x004fe2000bf05070 */
[----:B---3--:R-:W-:-:S04]  /*0120*/  IABS R9, R0 ;  /* 0x0000000000097213 */ /* 0x008fc80000000000 */
[----:B------:R-:W2:Y:S01]  /*0130*/  I2F.RP R19, R9 ;  /* 0x0000000900137306 */ /* 0x000ea20000209400 */
[----:B----4-:R-:W-:-:S07]  /*0140*/  IABS R17, R2 ;  /* 0x0000000200117213 */ /* 0x010fce0000000000 */
[----:B------:R-:W3:Y:S08]  /*0150*/  I2F.RP R18, R17 ;  /* 0x0000001100127306 */ /* 0x000ef00000209400 */
[----:B--2---:R-:W0:Y:S01]  /*0160*/  MUFU.RCP R19, R19 ;  /* 0x0000001300137308 */ /* 0x004e220000001000 */
[----:B-----5:R-:W-:-:S07]  /*0170*/  IABS R15, R3 ;  /* 0x00000003000f7213 */ /* 0x020fce0000000000 */
[----:B------:R-:W2:Y:S08]  /*0180*/  I2F.RP R20, R15 ;  /* 0x0000000f00147306 */ /* 0x000eb00000209400 */
[----:B---3--:R-:W3:Y:S01]  /*0190*/  MUFU.RCP R18, R18 ;  /* 0x0000001200127308 */ /* 0x008ee20000001000 */
[----:B0-----:R-:W-:-:S07]  /*01a0*/  VIADD R10, R19, 0xffffffe ;  /* 0x0ffffffe130a7836 */ /* 0x001fce0000000000 */
[----:B------:R0:W4:Y:S08]  /*01b0*/  F2I.FTZ.U32.TRUNC.NTZ R11, R10 ;  /* 0x0000000a000b7305 */ /* 0x000130000021f000 */
[----:B--2---:R-:W2:Y:S01]  /*01c0*/  MUFU.RCP R20, R20 ;  /* 0x0000001400147308 */ /* 0x004ea20000001000 */
[----:B---3--:R-:W-:Y:S01]  /*01d0*/  VIADD R13, R18, 0xffffffe ;  /* 0x0ffffffe120d7836 */ /* 0x008fe20000000000 */
[----:B------:R-:W-:Y:S01]  /*01e0*/  IADD3 R19, PT, PT, R4, -R16, RZ ;  /* 0x8000001004137210 */ /* 0x000fe20007ffe0ff */
[----:B0-----:R-:W-:-:S02]  /*01f0*/  IMAD.MOV.U32 R10, RZ, RZ, RZ ;  /* 0x000000ffff0a7224 */ /* 0x001fc400078e00ff */
[----:B----4-:R-:W-:-:S03]  /*0200*/  IMAD.MOV R22, RZ, RZ, -R11 ;  /* 0x000000ffff167224 */ /* 0x010fc600078e0a0b */
[----:B------:R-:W0:Y:S01]  /*0210*/  F2I.FTZ.U32.TRUNC.NTZ R13, R13 ;  /* 0x0000000d000d7305 */ /* 0x000e22000021f000 */
[----:B------:R-:W-:Y:S02]  /*0220*/  IMAD R23, R22, R9, RZ ;  /* 0x0000000916177224 */ /* 0x000fe400078e02ff */
[----:B------:R-:W-:Y:S02]  /*0230*/  IMAD R19, R12, 0x2, R19 ;  /* 0x000000020c137824 */ /* 0x000fe400078e0213 */
[----:B------:R-:W-:-:S04]  /*0240*/  IMAD.HI.U32 R10, R11, R23, R10 ;  /* 0x000000170b0a7227 */ /* 0x000fc800078e000a */
[----:B--2---:R-:W-:Y:S01]  /*0250*/  VIADD R11, R20, 0xffffffe ;  /* 0x0ffffffe140b7836 */ /* 0x004fe20000000000 */
[----:B------:R-:W-:Y:S02]  /*0260*/  IABS R12, R19 ;  /* 0x00000013000c7213 */ /* 0x000fe40000000000 */
[----:B------:R-:W-:-:S03]  /*0270*/  IABS R18, R0 ;  /* 0x0000000000127213 */ /* 0x000fc60000000000 */
[----:B------:R-:W2:Y:S01]  /*0280*/  F2I.FTZ.U32.TRUNC.NTZ R11, R11 ;  /* 0x0000000b000b7305 */ /* 0x000ea2000021f000 */
[----:B------:R-:W-:Y:S02]  /*0290*/  IMAD.MOV.U32 R23, RZ, RZ, R12 ;  /* 0x000000ffff177224 */ /* 0x000fe400078e000c */
[----:B0-----:R-:W-:Y:S01]  /*02a0*/  IMAD.MOV R12, RZ, RZ, -R13 ;  /* 0x000000ffff0c7224 */ /* 0x001fe200078e0a0d */
[----:B------:R-:W-:Y:S01]  /*02b0*/  IADD3 R20, PT, PT, RZ, -R18, RZ ;  /* 0x80000012ff147210 */ /* 0x000fe20007ffe0ff */
[----:B------:R-:W-:-:S04]  /*02c0*/  IMAD.HI.U32 R18, R10, R23, RZ ;  /* 0x000000170a127227 */ /* 0x000fc800078e00ff */
[----:B------:R-:W-:Y:S02]  /*02d0*/  IMAD R25, R12, R17, RZ ;  /* 0x000000110c197224 */ /* 0x000fe400078e02ff */
[----:B------:R-:W-:Y:S02]  /*02e0*/  IMAD.MOV.U32 R12, RZ, RZ, RZ ;  /* 0x000000ffff0c7224 */ /* 0x000fe400078e00ff */
[----:B------:R-:W-:Y:S02]  /*02f0*/  IMAD.IADD R10, R7, 0x1, -R8 ;  /* 0x00000001070a7824 */ /* 0x000fe400078e0a08 */
[----:B------:R-:W-:Y:S01]  /*0300*/  IMAD R20, R18, R20, R23 ;  /* 0x0000001412147224 */ /* 0x000fe200078e0217 */
[----:B------:R-:W-:Y:S01]  /*0310*/  IADD3 R23, PT, PT, R5, -R6, RZ ;  /* 0x8000000605177210 */ /* 0x000fe20007ffe0ff */
[----:B------:R-:W-:-:S04]  /*0320*/  IMAD.HI.U32 R22, R13, R25, R12 ;  /* 0x000000190d167227 */ /* 0x000fc800078e000c */
[----:B------:R-:W-:Y:S01]  /*0330*/  IMAD R12, R21, 0x2, R10 ;  /* 0x00000002150c7824 */ /* 0x000fe200078e020a */
[----:B------:R-:W-:Y:S01]  /*0340*/  IABS R10, R2 ;  /* 0x00000002000a7213 */ /* 0x000fe20000000000 */
[--C-:B--2---:R-:W-:Y:S01]  /*0350*/  IMAD.MOV R26, RZ, RZ, -R11.reuse ;  /* 0x000000ffff1a7224 */ /* 0x104fe200078e0a0b */
[----:B------:R-:W-:Y:S02]  /*0360*/  LEA R13, R14, R23, 0x1 ;  /* 0x000000170e0d7211 */ /* 0x000fe400078e08ff */
[----:B------:R-:W-:Y:S01]  /*0370*/  IADD3 R24, PT, PT, RZ, -R10, RZ ;  /* 0x8000000aff187210 */ /* 0x000fe20007ffe0ff */
[----:B------:R-:W-:Y:S01]  /*0380*/  IMAD R21, R26, R15, RZ ;  /* 0x0000000f1a157224 */ /* 0x000fe200078e02ff */
[----:B------:R-:W-:Y:S01]  /*0390*/  IABS R27, R3 ;  /* 0x00000003001b7213 */ /* 0x000fe20000000000 */
[----:B------:R-:W-:Y:S01]  /*03a0*/  IMAD.MOV.U32 R10, RZ, RZ, RZ ;  /* 0x000000ffff0a7224 */ /* 0x000fe200078e00ff */
[----:B------:R-:W-:Y:S02]  /*03b0*/  IABS R23, R13 ;  /* 0x0000000d00177213 */ /* 0x000fe40000000000 */
[----:B------:R-:W-:Y:S01]  /*03c0*/  IABS R26, R12 ;  /* 0x0000000c001a7213 */ /* 0x000fe20000000000 */
[----:B------:R-:W-:Y:S01]  /*03d0*/  IMAD.HI.U32 R10, R11, R21, R10 ;  /* 0x000000150b0a7227 */ /* 0x000fe200078e000a */
[----:B------:R-:W1:Y:S03]  /*03e0*/  S2R R14, SR_CTAID.X ;  /* 0x00000000000e7919 */ /* 0x000e660000002500 */
[----:B------:R-:W-:-:S02]  /*03f0*/  IMAD.MOV R27, RZ, RZ, -R27 ;  /* 0x000000ffff1b7224 */ /* 0x000fc400078e0a1b */
[----:B------:R-:W-:Y:S01]  /*0400*/  IMAD.HI.U32 R11, R22, R23, RZ ;  /* 0x00000017160b7227 */ /* 0x000fe200078e00ff */
[----:B------:R-:W1:Y:S02]  /*0410*/  S2R R25, SR_TID.X ;  /* 0x0000000000197919 */ /* 0x000e640000002100 */
[----:B------:R-:W-:Y:S01]  /*0420*/  MOV R22, R27 ;  /* 0x0000001b00167202 */ /* 0x000fe20000000f00 */
[----:B------:R-:W-:-:S04]  /*0430*/  IMAD.HI.U32 R21, R10, R26, RZ ;  /* 0x0000001a0a157227 */ /* 0x000fc800078e00ff */
[----:B------:R-:W-:Y:S01]  /*0440*/  IMAD R10, R11, R24, R23 ;  /* 0x000000180b0a7224 */ /* 0x000fe200078e0217 */
[----:B------:R-:W-:Y:S01]  /*0450*/  ISETP.GT.U32.AND P4, PT, R9, R20, PT ;  /* 0x000000140900720c */ /* 0x000fe20003f84070 */
[----:B------:R-:W-:-:S03]  /*0460*/  IMAD R22, R21, R22, R26 ;  /* 0x0000001615167224 */ /* 0x000fc600078e021a */
[----:B------:R-:W-:Y:S02]  /*0470*/  ISETP.GT.U32.AND P5, PT, R17, R10, PT ;  /* 0x0000000a1100720c */ /* 0x000fe40003fa4070 */
[----:B------:R-:W-:Y:S01]  /*0480*/  ISETP.GT.U32.AND P0, PT, R15, R22, PT ;  /* 0x000000160f00720c */ /* 0x000fe20003f04070 */
[----:B------:R-:W0:Y:S01]  /*0490*/  S2R R23, SR_CTAID.Y ;  /* 0x0000000000177919 */ /* 0x000e220000002600 */
[----:B------:R-:W0:Y:S05]  /*04a0*/  S2R R26, SR_TID.Y ;  /* 0x00000000001a7919 */ /* 0x000e2a0000002200 */
[----:B------:R-:W-:Y:S01]  /*04b0*/  @!P4 IMAD.IADD R20, R20, 0x1, -R9 ;  /* 0x000000011414c824 */ /* 0x000fe200078e0a09 */
[----:B------:R-:W2:Y:S03]  /*04c0*/  S2R R24, SR_CTAID.Z ;  /* 0x0000000000187919 */ /* 0x000ea60000002700 */
[----:B------:R-:W-:Y:S01]  /*04d0*/  @!P5 IMAD.IADD R10, R10, 0x1, -R17 ;  /* 0x000000010a0ad824 */ /* 0x000fe200078e0a11 */
[----:B------:R-:W2:Y:S01]  /*04e0*/  S2R R27, SR_TID.Z ;  /* 0x00000000001b7919 */ /* 0x000ea20000002300 */
[----:B------:R-:W-:-:S02]  /*04f0*/  ISETP.GE.U32.AND P6, PT, R20, R9, PT ;  /* 0x000000091400720c */ /* 0x000fc40003fc6070 */
[----:B------:R-:W-:Y:S02]  /*0500*/  @!P0 IADD3 R22, PT, PT, R22, -R15, RZ ;  /* 0x8000000f16168210 */ /* 0x000fe40007ffe0ff */
[----:B------:R-:W-:Y:S02]  /*0510*/  ISETP.GE.U32.AND P2, PT, R10, R17, PT ;  /* 0x000000110a00720c */ /* 0x000fe40003f46070 */
[----:B------:R-:W-:Y:S01]  /*0520*/  ISETP.GE.U32.AND P3, PT, R22, R15, PT ;  /* 0x0000000f1600720c */ /* 0x000fe20003f66070 */
[----:B-1----:R-:W-:Y:S01]  /*0530*/  IMAD R14, R14, UR4, R25 ;  /* 0x000000040e0e7c24 */ /* 0x002fe2000f8e0219 */
[----:B------:R-:W0:Y:S01]  /*0540*/  LDCU UR4, c[0x0][0x364] ;  /* 0x00006c80ff0477ac */ /* 0x000e220008000800 */
[----:B------:R-:W-:Y:S01]  /*0550*/  @!P4 VIADD R18, R18, 0x1 ;  /* 0x000000011212c836 */ /* 0x000fe20000000000 */
[----:B------:R-:W-:Y:S01]  /*0560*/  LOP3.LUT R19, R19, R0, RZ, 0x3c, !PT ;  /* 0x0000000013137212 */ /* 0x000fe200078e3cff */
[----:B------:R-:W-:Y:S01]  /*0570*/  @!P5 VIADD R11, R11, 0x1 ;  /* 0x000000010b0bd836 */ /* 0x000fe20000000000 */
[----:B------:R-:W-:Y:S01]  /*0580*/  LOP3.LUT R13, R13, R2, RZ, 0x3c, !PT ;  /* 0x000000020d0d7212 */ /* 0x000fe200078e3cff */
[----:B------:R-:W2:Y:S01]  /*0590*/  LDCU UR5, c[0x0][0x368] ;  /* 0x00006d00ff0577ac */ /* 0x000ea20008000800 */
[----:B------:R-:W-:Y:S01]  /*05a0*/  LOP3.LUT R12, R12, R3, RZ, 0x3c, !PT ;  /* 0x000000030c0c7212 */ /* 0x000fe200078e3cff */
[----:B------:R-:W-:Y:S01]  /*05b0*/  @!P0 VIADD R21, R21, 0x1 ;  /* 0x0000000115158836 */ /* 0x000fe20000000000 */
[----:B------:R-:W-:Y:S01]  /*05c0*/  @P6 IADD3 R18, PT, PT, R18, 0x1, RZ ;  /* 0x0000000112126810 */ /* 0x000fe20007ffe0ff */
[----:B------:R-:W-:Y:S01]  /*05d0*/  @P2 VIADD R11, R11, 0x1 ;  /* 0x000000010b0b2836 */ /* 0x000fe20000000000 */
[----:B------:R-:W-:-:S02]  /*05e0*/  ISETP.GE.AND P1, PT, R19, RZ, PT ;  /* 0x000000ff1300720c */ /* 0x000fc40003f26270 */
[----:B------:R-:W-:Y:S02]  /*05f0*/  ISETP.GE.AND P4, PT, R13, RZ, PT ;  /* 0x000000ff0d00720c */ /* 0x000fe40003f86270 */
[----:B------:R-:W-:Y:S02]  /*0600*/  ISETP.GE.AND P6, PT, R12, RZ, PT ;  /* 0x000000ff0c00720c */ /* 0x000fe40003fc6270 */
[----:B------:R-:W-:Y:S02]  /*0610*/  ISETP.NE.AND P5, PT, R0, RZ, PT ;  /* 0x000000ff0000720c */ /* 0x000fe40003fa5270 */
[----:B------:R-:W-:Y:S02]  /*0620*/  ISETP.NE.AND P0, PT, R2, RZ, PT ;  /* 0x000000ff0200720c */ /* 0x000fe40003f05270 */
[----:B------:R-:W-:Y:S02]  /*0630*/  ISETP.NE.AND P2, PT, R3, RZ, PT ;  /* 0x000000ff0300720c */ /* 0x000fe40003f45270 */
[----:B------:R-:W-:Y:S01]  /*0640*/  @P3 IADD3 R21, PT, PT, R21, 0x1, RZ ;  /* 0x0000000115153810 */ /* 0x000fe20007ffe0ff */
[----:B------:R-:W-:-:S04]  /*0650*/  IMAD.MOV.U32 R10, RZ, RZ, R18 ;  /* 0x000000ffff0a7224 */ /* 0x000fc800078e0012 */
[----:B------:R-:W-:Y:S01]  /*0660*/  IMAD.MOV.U32 R12, RZ, RZ, R21 ;  /* 0x000000ffff0c7224 */ /* 0x000fe200078e0015 */
[----:B------:R-:W-:Y:S01]  /*0670*/  @!P1 IADD3 R10, PT, PT, -R10, RZ, RZ ;  /* 0x000000ff0a0a9210 */ /* 0x000fe20007ffe1ff */
[----:B------:R-:W-:Y:S01]  /*0680*/  @!P4 IMAD.MOV R11, RZ, RZ, -R11 ;  /* 0x000000ffff0bc224 */ /* 0x000fe200078e0a0b */
[----:B------:R-:W-:Y:S01]  /*0690*/  @!P5 LOP3.LUT R10, RZ, R0, RZ, 0x33, !PT ;  /* 0x00000000ff0ad212 */ /* 0x000fe200078e33ff */
[----:B------:R-:W-:Y:S01]  /*06a0*/  @!P6 IMAD.MOV R12, RZ, RZ, -R12 ;  /* 0x000000ffff0ce224 */ /* 0x000fe200078e0a0c */
[----:B------:R-:W-:Y:S01]  /*06b0*/  @!P0 LOP3.LUT R11, RZ, R2, RZ, 0x33, !PT ;  /* 0x00000002ff0b8212 */ /* 0x000fe200078e33ff */
[----:B0-----:R-:W-:Y:S01]  /*06c0*/  IMAD R9, R23, UR4, R26 ;  /* 0x0000000417097c24 */ /* 0x001fe2000f8e021a */
[----:B------:R-:W-:Y:S01]  /*06d0*/  @!P2 LOP3.LUT R12, RZ, R3, RZ, 0x33, !PT ;  /* 0x00000003ff0ca212 */ /* 0x000fe200078e33ff */
[----:B--2---:R-:W-:Y:S01]  /*06e0*/  IMAD R13, R24, UR5, R27 ;  /* 0x00000005180d7c24 */ /* 0x004fe2000f8e021b */
[----:B------:R-:W-:Y:S06]  /*06f0*/  BRA.U UP0, `(.L_x_87) ;  /* 0x00000001005c7547 */ /* 0x000fec000b800000 */
[----:B------:R-:W0:Y:S02]  /*0700*/  LDCU UR4, c[0x0][0x388] ;  /* 0x00007100ff0477ac */ /* 0x000e240008000800 */
[----:B0-----:R-:W0:Y:S01]  /*0710*/  I2F.U32.RP R15, UR4 ;  /* 0x00000004000f7d06 */ /* 0x001e220008209000 */
[----:B------:R-:W-:-:S07]  /*0720*/  ISETP.NE.U32.AND P2, PT, RZ, UR4, PT ;  /* 0x00000004ff007c0c */ /* 0x000fce000bf45070 */
[----:B0-----:R-:W0:Y:S02]  /*0730*/  MUFU.RCP R15, R15 ;  /* 0x0000000f000f7308 */ /* 0x001e240000001000 */
[----:B0-----:R-:W-:Y:S01]  /*0740*/  IADD3 R18, PT, PT, R15, 0xffffffe, RZ ;  /* 0x0ffffffe0f127810 */ /* 0x001fe20007ffe0ff */
[----:B------:R-:W-:-:S05]  /*0750*/  IMAD.MOV.U32 R15, RZ, RZ, RZ ;  /* 0x000000ffff0f7224 */ /* 0x000fca00078e00ff */
[----:B------:R0:W1:Y:S02]  /*0760*/  F2I.FTZ.U32.TRUNC.NTZ R19, R18 ;  /* 0x0000001200137305 */ /* 0x000064000021f000 */
[----:B0-----:R-:W-:Y:S02]  /*0770*/  IMAD.MOV.U32 R18, RZ, RZ, RZ ;  /* 0x000000ffff127224 */ /* 0x001fe400078e00ff */
[----:B-1----:R-:W-:-:S04]  /*0780*/  IMAD.MOV R17, RZ, RZ, -R19 ;  /* 0x000000ffff117224 */ /* 0x002fc800078e0a13 */
[----:B------:R-:W-:-:S04]  /*0790*/  IMAD R17, R17, UR4, RZ ;  /* 0x0000000411117c24 */ /* 0x000fc8000f8e02ff */
[----:B------:R-:W-:-:S06]  /*07a0*/  IMAD.HI.U32 R19, R19, R17, R18 ;  /* 0x0000001113137227 */ /* 0x000fcc00078e0012 */
[----:B------:R-:W-:-:S05]  /*07b0*/  IMAD.HI.U32 R17, R19, R14, RZ ;  /* 0x0000000e13117227 */ /* 0x000fca00078e00ff */
[----:B------:R-:W-:-:S05]  /*07c0*/  IADD3 R19, PT, PT, -R17, RZ, RZ ;  /* 0x000000ff11137210 */ /* 0x000fca0007ffe1ff */
[----:B------:R-:W-:-:S05]  /*07d0*/  IMAD R19, R19, UR4, R14 ;  /* 0x0000000413137c24 */ /* 0x000fca000f8e020e */
[----:B------:R-:W-:-:S13]  /*07e0*/  ISETP.GE.U32.AND P0, PT, R19, UR4, PT ;  /* 0x0000000413007c0c */ /* 0x000fda000bf06070 */
[----:B------:R-:W-:Y:S02]  /*07f0*/  @P0 VIADD R19, R19, -UR4 ;  /* 0x8000000413130c36 */ /* 0x000fe40008000000 */
[----:B------:R-:W-:-:S03]  /*0800*/  @P0 VIADD R17, R17, 0x1 ;  /* 0x0000000111110836 */ /* 0x000fc60000000000 */
[----:B------:R-:W-:-:S13]  /*0810*/  ISETP.GE.U32.AND P1, PT, R19, UR4, PT ;  /* 0x0000000413007c0c */ /* 0x000fda000bf26070 */
[----:B------:R-:W-:Y:S02]  /*0820*/  @P1 IADD3 R17, PT, PT, R17, 0x1, RZ ;  /* 0x0000000111111810 */ /* 0x000fe40007ffe0ff */
[----:B------:R-:W-:-:S05]  /*0830*/  @!P2 LOP3.LUT R17, RZ, UR4, RZ, 0x33, !PT ;  /* 0x00000004ff11ac12 */ /* 0x000fca000f8e33ff */
[----:B------:R-:W-:-:S04]  /*0840*/  IMAD.MOV R19, RZ, RZ, -R17 ;  /* 0x000000ffff137224 */ /* 0x000fc800078e0a11 */
[----:B------:R-:W-:Y:S01]  /*0850*/  IMAD R14, R19, UR4, R14 ;  /* 0x00000004130e7c24 */ /* 0x000fe2000f8e020e */
[----:B------:R-:W-:Y:S06]  /*0860*/  BRA `(.L_x_88) ;  /* 0x0000000000287947 */ /* 0x000fec0003800000 */
.L_x_87:
[----:B------:R-:W-:-:S07]  /*0870*/  MOV R22, 0x890 ;  /* 0x0000089000167802 */ /* 0x000fce0000000f00 */
[----:B------:R-:W-:Y:S05]  /*0880*/  CALL.REL.NOINC `($__internal_8_$__cuda_sm20_div_u64) ;  /* 0x00000010002c7944 */ /* 0x000fea0003c00000 */
[----:B------:R-:W0:Y:S01]  /*0890*/  LDCU.64 UR4, c[0x0][0x388] ;  /* 0x00007100ff0477ac */ /* 0x000e220008000a00 */
[----:B------:R-:W-:Y:S01]  /*08a0*/  IADD3 R19, P0, PT, RZ, -R17, RZ ;  /* 0x80000011ff137210 */ /* 0x000fe20007f1e0ff */
[----:B------:R-:W-:-:S03]  /*08b0*/  IMAD.MOV.U32 R15, RZ, RZ, RZ ;  /* 0x000000ffff0f7224 */ /* 0x000fc600078e00ff */
[----:B------:R-:W-:-:S05]  /*08c0*/  IADD3.X R18, PT, PT, RZ, ~R18, RZ, P0, !PT ;  /* 0x80000012ff127210 */ /* 0x000fca00007fe4ff */
[----:B0-----:R-:W-:Y:S02]  /*08d0*/  IMAD R18, R18, UR4, RZ ;  /* 0x0000000412127c24 */ /* 0x001fe4000f8e02ff */
[----:B------:R-:W-:-:S04]  /*08e0*/  IMAD.WIDE.U32 R14, R19, UR4, R14 ;  /* 0x00000004130e7c25 */ /* 0x000fc8000f8e000e */
[----:B------:R-:W-:-:S04]  /*08f0*/  IMAD R19, R19, UR5, R18 ;  /* 0x0000000513137c24 */ /* 0x000fc8000f8e0212 */
[----:B------:R-:W-:-:S07]  /*0900*/  IMAD.IADD R15, R15, 0x1, R19 ;  /* 0x000000010f0f7824 */ /* 0x000fce00078e0213 */
.L_x_88:
[----:B------:R-:W-:-:S04]  /*0910*/  ISETP.GE.AND P0, PT, R9, R8, PT ;  /* 0x000000080900720c */ /* 0x000fc80003f06270 */
[----:B------:R-:W-:-:S04]  /*0920*/  ISETP.GE.OR P0, PT, R17, R6, P0 ;  /* 0x000000061100720c */ /* 0x000fc80000706670 */
[----:B------:R-:W-:-:S13]  /*0930*/  ISETP.GE.OR P0, PT, R13, R16, P0 ;  /* 0x000000100d00720c */ /* 0x000fda0000706670 */
[----:B------:R-:W-:Y:S05]  /*0940*/  @P0 EXIT ;  /* 0x000000000000094d */ /* 0x000fea0003800000 */
[----:B------:R-:W0:Y:S02]  /*0950*/  LDC.64 R18, c[0x0][0x380] ;  /* 0x0000e000ff127b82 */ /* 0x000e240000000a00 */
[----:B0-----:R-:W2:Y:S01]  /*0960*/  LDG.E.64 R18, desc[UR8][R18.64+0x18] ;  /* 0x0000180812127981 */ /* 0x001ea2000c1e1b00 */
[----:B------:R-:W-:Y:S02]  /*0970*/  CS2R R20, SRZ ;  /* 0x0000000000147805 */ /* 0x000fe4000001ff00 */
[----:B--2---:R-:W-:-:S04]  /*0980*/  ISETP.NE.U32.AND P0, PT, R18, RZ, PT ;  /* 0x000000ff1200720c */ /* 0x004fc80003f05070 */
[----:B------:R-:W-:-:S13]  /*0990*/  ISETP.NE.AND.EX P0, PT, R19, RZ, PT, P0 ;  /* 0x000000ff1300720c */ /* 0x000fda0003f05300 */
[----:B------:R-:W-:Y:S05]  /*09a0*/  @!P0 BRA `(.L_x_89) ;  /* 0x0000000c00b08947 */ /* 0x000fea0003800000 */
[----:B------:R-:W-:Y:S01]  /*09b0*/  CS2R R20, SRZ ;  /* 0x0000000000147805 */ /* 0x000fe2000001ff00 */
[----:B------:R-:W-:Y:S01]  /*09c0*/  UMOV UR6, URZ ;  /* 0x000000ff00067c82 */ /* 0x000fe20008000000 */
[----:B------:R-:W-:-:S05]  /*09d0*/  UMOV UR7, URZ ;  /* 0x000000ff00077c82 */ /* 0x000fca0008000000 */
.L_x_102:
[----:B------:R-:W-:-:S13]  /*09e0*/  ISETP.GE.AND P0, PT, R10, RZ, PT ;  /* 0x000000ff0a00720c */ /* 0x000fda0003f06270 */
[----:B------:R-:W-:Y:S05]  /*09f0*/  @!P0 BRA `(.L_x_90) ;  /* 0x0000000c00888947 */ /* 0x000fea0003800000 */
[----:B------:R-:W-:-:S05]  /*0a00*/  IMAD R19, R11, R12, R11 ;  /* 0x0000000c0b137224 */ /* 0x000fca00078e020b */
[----:B------:R-:W-:-:S05]  /*0a10*/  IADD3 R19, PT, PT, R12, R19, RZ ;  /* 0x000000130c137210 */ /* 0x000fca0007ffe0ff */
[----:B------:R-:W-:-:S05]  /*0a20*/  IMAD R16, R10, R19, R10 ;  /* 0x000000130a107224 */ /* 0x000fca00078e020a */
[----:B------:R-:W-:Y:S01]  /*0a30*/  IADD3 R16, PT, PT, R19, 0x1, R16 ;  /* 0x0000000113107810 */ /* 0x000fe20007ffe010 */
[----:B------:R-:W-:-:S04]  /*0a40*/  IMAD.MOV.U32 R19, RZ, RZ, RZ ;  /* 0x000000ffff137224 */ /* 0x000fc800078e00ff */
[C---:B------:R-:W-:Y:S02]  /*0a50*/  IMAD R25, R16.reuse, UR7, RZ ;  /* 0x0000000710197c24 */ /* 0x040fe4000f8e02ff */
[----:B------:R-:W-:-:S04]  /*0a60*/  IMAD.WIDE.U32 R22, R16, UR6, RZ ;  /* 0x0000000610167c25 */ /* 0x000fc8000f8e00ff */
[----:B------:R-:W-:-:S07]  /*0a70*/  IMAD.IADD R16, R23, 0x1, R25 ;  /* 0x0000000117107824 */ /* 0x000fce00078e0219 */
.L_x_101:
[----:B------:R-:W-:-:S13]  /*0a80*/  ISETP.GE.AND P0, PT, R12, RZ, PT ;  /* 0x000000ff0c00720c */ /* 0x000fda0003f06270 */
[----:B------:R-:W-:Y:S05]  /*0a90*/  @!P0 BRA `(.L_x_91) ;  /* 0x0000000c004c8947 */ /* 0x000fea0003800000 */
[----:B------:R-:W-:Y:S01]  /*0aa0*/  IMAD R31, R0, R19, R13 ;  /* 0x00000013001f7224 */ /* 0x000fe200078e020d */
[----:B------:R-:W-:-:S06]  /*0ab0*/  UMOV UR4, URZ ;  /* 0x000000ff00047c82 */ /* 0x000fcc0008000000 */
.L_x_100:
[----:B------:R-:W-:-:S13]  /*0ac0*/  ISETP.GE.AND P0, PT, R11, RZ, PT ;  /* 0x000000ff0b00720c */ /* 0x000fda0003f06270 */
[----:B------:R-:W-:Y:S05]  /*0ad0*/  @!P0 BRA `(.L_x_92) ;  /* 0x0000000c00308947 */ /* 0x000fea0003800000 */
[----:B------:R-:W-:Y:S01]  /*0ae0*/  ISETP.GE.U32.AND P0, PT, R11, 0x3, PT ;  /* 0x000000030b00780c */ /* 0x000fe20003f06070 */
[----:B------:R-:W-:Y:S02]  /*0af0*/  IMAD R26, R4, UR6, R31 ;  /* 0x00000006041a7c24 */ /* 0x000fe4000f8e021f */
[----:B------:R-:W-:Y:S02]  /*0b00*/  IMAD R24, R12, R19, R19 ;  /* 0x000000130c187224 */ /* 0x000fe400078e0213 */
[----:B------:R-:W-:Y:S02]  /*0b10*/  IMAD R18, R3, UR4, R9 ;  /* 0x0000000403127c24 */ /* 0x000fe4000f8e0209 */
[----:B------:R-:W-:Y:S01]  /*0b20*/  IMAD R25, R7, R26, RZ ;  /* 0x0000001a07197224 */ /* 0x000fe200078e02ff */
[----:B------:R-:W-:Y:S01]  /*0b30*/  IADD3 R24, PT, PT, R24, UR4, RZ ;  /* 0x0000000418187c10 */ /* 0x000fe2000fffe0ff */
[----:B------:R-:W-:Y:S02]  /*0b40*/  IMAD.MOV.U32 R32, RZ, RZ, RZ ;  /* 0x000000ffff207224 */ /* 0x000fe400078e00ff */
[----:B------:R-:W-:-:S02]  /*0b50*/  IMAD.IADD R30, R25, 0x1, R18 ;  /* 0x00000001191e7824 */ /* 0x000fc400078e0212 */
[----:B------:R-:W-:Y:S02]  /*0b60*/  IMAD R24, R11, R24, R24 ;  /* 0x000000180b187224 */ /* 0x000fe400078e0218 */
[----:B------:R-:W-:Y:S01]  /*0b70*/  IMAD R30, R5, R30, RZ ;  /* 0x0000001e051e7224 */ /* 0x000fe200078e02ff */
[----:B------:R-:W-:Y:S06]  /*0b80*/  @!P0 BRA `(.L_x_93) ;  /* 0x0000000400908947 */ /* 0x000fec0003800000 */
[----:B------:R-:W-:Y:S01]  /*0b90*/  IADD3 R32, PT, PT, R11, 0x1, RZ ;  /* 0x000000010b207810 */ /* 0x000fe20007ffe0ff */
[----:B------:R-:W-:Y:S01]  /*0ba0*/  VIADD R33, R24, 0x1 ;  /* 0x0000000118217836 */ /* 0x000fe20000000000 */
[----:B------:R-:W-:Y:S02]  /*0bb0*/  UMOV UR5, URZ ;  /* 0x000000ff00057c82 */ /* 0x000fe40008000000 */
[----:B------:R-:W-:-:S05]  /*0bc0*/  LOP3.LUT R32, R32, 0xfffffffc, RZ, 0xc0, !PT ;  /* 0xfffffffc20207812 */ /* 0x000fca00078ec0ff */
[----:B------:R-:W-:-:S07]  /*0bd0*/  IMAD.MOV R32, RZ, RZ, -R32 ;  /* 0x000000ffff207224 */ /* 0x000fce00078e0a20 */
.L_x_94:
[----:B------:R-:W-:Y:S01]  /*0be0*/  IMAD R41, R2, UR5, R17 ;  /* 0x0000000502297c24 */ /* 0x000fe2000f8e0211 */
[----:B------:R-:W-:-:S04]  /*0bf0*/  ISETP.GE.AND P0, PT, R18, R7, PT ;  /* 0x000000071200720c */ /* 0x000fc80003f06270 */
[----:B------:R-:W-:Y:S02]  /*0c00*/  ISETP.GE.OR P1, PT, R41, R5, P0 ;  /* 0x000000052900720c */ /* 0x000fe40000726670 */
[C---:B------:R-:W-:Y:S02]  /*0c10*/  LOP3.LUT R24, R31.reuse, R41, R18, 0xfe, !PT ;  /* 0x000000291f187212 */ /* 0x040fe400078efe12 */
[----:B------:R-:W-:-:S04]  /*0c20*/  ISETP.GE.OR P1, PT, R31, R4, P1 ;  /* 0x000000041f00720c */ /* 0x000fc80000f26670 */
[----:B------:R-:W-:-:S13]  /*0c30*/  ISETP.LT.OR P1, PT, R24, RZ, P1 ;  /* 0x000000ff1800720c */ /* 0x000fda0000f21670 */
[----:B------:R-:W0:Y:S01]  /*0c40*/  @!P1 LDC.64 R24, c[0x0][0x388] ;  /* 0x0000e200ff189b82 */ /* 0x000e220000000a00 */
[----:B------:R-:W-:-:S04]  /*0c50*/  @!P1 IADD3 R35, PT, PT, R33, -0x1, RZ ;  /* 0xffffffff21239810 */ /* 0x000fc80007ffe0ff */
[----:B------:R-:W-:-:S03]  /*0c60*/  @!P1 IADD3 R37, P2, PT, R35, R22, RZ ;  /* 0x0000001623259210 */ /* 0x000fc60007f5e0ff */
[----:B------:R-:W1:Y:S02]  /*0c70*/  @!P1 LDC.64 R26, c[0x0][0x3a0] ;  /* 0x0000e800ff1a9b82 */ /* 0x000e640000000a00 */
[----:B------:R-:W-:-:S06]  /*0c80*/  @!P1 IMAD.X R35, RZ, RZ, R16, P2 ;  /* 0x000000ffff239224 */ /* 0x000fcc00010e0610 */
[----:B------:R-:W2:Y:S01]  /*0c90*/  @!P1 LDC.64 R28, c[0x0][0x398] ;  /* 0x0000e600ff1c9b82 */ /* 0x000ea20000000a00 */
[-C--:B0-----:R-:W-:Y:S02]  /*0ca0*/  @!P1 IMAD R36, R35, R24.reuse, RZ ;  /* 0x0000001823249224 */ /* 0x081fe400078e02ff */
[----:B------:R-:W-:-:S04]  /*0cb0*/  @!P1 IMAD.WIDE.U32 R34, R37, R24, R14 ;  /* 0x0000001825229225 */ /* 0x000fc800078e000e */
[----:B------:R-:W-:Y:S02]  /*0cc0*/  @!P1 IMAD R37, R37, R25, R36 ;  /* 0x0000001925259224 */ /* 0x000fe400078e0224 */
[----:B------:R-:W-:Y:S01]  /*0cd0*/  @!P1 IMAD.IADD R25, R30, 0x1, R41 ;  /* 0x000000011e199824 */ /* 0x000fe200078e0229 */
[----:B-1----:R-:W-:Y:S02]  /*0ce0*/  @!P1 LEA R24, P2, R34, R26, 0x3 ;  /* 0x0000001a22189211 */ /* 0x002fe400078418ff */
[----:B------:R-:W-:Y:S01]  /*0cf0*/  @!P1 IADD3 R26, PT, PT, R35, R37, RZ ;  /* 0x00000025231a9210 */ /* 0x000fe20007ffe0ff */
[----:B--2---:R-:W-:-:S03]  /*0d00*/  @!P1 IMAD.WIDE R28, R25, 0x8, R28 ;  /* 0x00000008191c9825 */ /* 0x004fc600078e021c */
[----:B------:R-:W-:Y:S02]  /*0d10*/  @!P1 LEA.HI.X R25, R34, R27, R26, 0x3, P2 ;  /* 0x0000001b22199211 */ /* 0x000fe400010f1c1a */
[----:B------:R0:W2:Y:S04]  /*0d20*/  @!P1 LDG.E.64.CONSTANT R34, desc[UR8][R28.64] ;  /* 0x000000081c229981 */ /* 0x0000a8000c1e9b00 */
[----:B------:R-:W2:Y:S01]  /*0d30*/  @!P1 LDG.E.64.CONSTANT R24, desc[UR8][R24.64] ;  /* 0x0000000818189981 */ /* 0x000ea2000c1e9b00 */
[----:B------:R-:W-:-:S04]  /*0d40*/  IMAD.IADD R41, R2, 0x1, R41 ;  /* 0x0000000102297824 */ /* 0x000fc800078e0229 */
[----:B------:R-:W-:Y:S01]  /*0d50*/  IMAD.IADD R39, R2, 0x1, R41 ;  /* 0x0000000102277824 */ /* 0x000fe200078e0229 */
[----:B------:R-:W-:Y:S02]  /*0d60*/  ISETP.GE.OR P2, PT, R41, R5, P0 ;  /* 0x000000052900720c */ /* 0x000fe40000746670 */
[C-C-:B------:R-:W-:Y:S02]  /*0d70*/  LOP3.LUT R26, R31.reuse, R41, R18.reuse, 0xfe, !PT ;  /* 0x000000291f1a7212 */ /* 0x140fe400078efe12 */
[----:B------:R-:W-:Y:S02]  /*0d80*/  ISETP.GE.OR P2, PT, R31, R4, P2 ;  /* 0x000000041f00720c */ /* 0x000fe40001746670 */
[----:B------:R-:W-:Y:S02]  /*0d90*/  ISETP.GE.OR P3, PT, R39, R5, P0 ;  /* 0x000000052700720c */ /* 0x000fe40000766670 */
[----:B------:R-:W-:Y:S02]  /*0da0*/  ISETP.LT.OR P2, PT, R26, RZ, P2 ;  /* 0x000000ff1a00720c */ /* 0x000fe40001741670 */
[----:B------:R-:W-:-:S02]  /*0db0*/  LOP3.LUT R26, R31, R39, R18, 0xfe, !PT ;  /* 0x000000271f1a7212 */ /* 0x000fc400078efe12 */
[----:B------:R-:W-:Y:S02]  /*0dc0*/  ISETP.GE.OR P3, PT, R31, R4, P3 ;  /* 0x000000041f00720c */ /* 0x000fe40001f66670 */
[----:B------:R-:W-:Y:S02]  /*0dd0*/  IADD3 R38, PT, PT, R2, R39, RZ ;  /* 0x0000002702267210 */ /* 0x000fe40007ffe0ff */
[----:B------:R-:W-:Y:S02]  /*0de0*/  ISETP.LT.OR P3, PT, R26, RZ, P3 ;  /* 0x000000ff1a00720c */ /* 0x000fe40001f61670 */
[----:B------:R-:W-:-:S03]  /*0df0*/  ISETP.GE.OR P0, PT, R38, R5, P0 ;  /* 0x000000052600720c */ /* 0x000fc60000706670 */
[----:B------:R-:W1:Y:S01]  /*0e00*/  @!P2 LDC.64 R26, c[0x0][0x388] ;  /* 0x0000e200ff1aab82 */ /* 0x000e620000000a00 */
[----:B------:R-:W-:Y:S01]  /*0e10*/  @!P2 IADD3 R43, P4, PT, R33, R22, RZ ;  /* 0x00000016212ba210 */ /* 0x000fe20007f9e0ff */
[----:B------:R-:W-:Y:S01]  /*0e20*/  @!P2 IMAD.IADD R41, R30, 0x1, R41 ;  /* 0x000000011e29a824 */ /* 0x000fe200078e0229 */
[----:B------:R-:W-:-:S03]  /*0e30*/  ISETP.GE.OR P0, PT, R31, R4, P0 ;  /* 0x000000041f00720c */ /* 0x000fc60000706670 */
[----:B------:R-:W-:Y:S02]  /*0e40*/  @!P2 IMAD.X R45, RZ, RZ, R16, P4 ;  /* 0x000000ffff2da224 */ /* 0x000fe400020e0610 */
[----:B0-----:R-:W0:Y:S01]  /*0e50*/  @!P3 LDC.64 R28, c[0x0][0x388] ;  /* 0x0000e200ff1cbb82 */ /* 0x001e220000000a00 */
[----:B------:R-:W-:Y:S02]  /*0e60*/  @!P3 IADD3 R37, PT, PT, R33, 0x1, RZ ;  /* 0x000000012125b810 */ /* 0x000fe40007ffe0ff */
[----:B------:R-:W-:Y:S02]  /*0e70*/  @!P3 IADD3 R39, PT, PT, R30, R39, RZ ;  /* 0x000000271e27b210 */ /* 0x000fe40007ffe0ff */
[----:B------:R-:W-:Y:S01]  /*0e80*/  @!P3 IADD3 R37, P4, PT, R37, R22, RZ ;  /* 0x000000162525b210 */ /* 0x000fe20007f9e0ff */
[----:B--2---:R-:W-:Y:S01]  /*0e90*/  @!P1 DFMA R20, R34, R24, R20 ;  /* 0x000000182214922b */ /* 0x004fe20000000014 */
[----:B-1----:R-:W-:-:S03]  /*0ea0*/  @!P2 IMAD R24, R45, R26, RZ ;  /* 0x0000001a2d18a224 */ /* 0x002fc600078e02ff */
[----:B------:R-:W-:Y:S02]  /*0eb0*/  @!P3 IMAD.X R25, RZ, RZ, R16, P4 ;  /* 0x000000ffff19b224 */ /* 0x000fe400020e0610 */
[----:B------:R-:W-:Y:S02]  /*0ec0*/  @!P2 IMAD R45, R43, R27, R24 ;  /* 0x0000001b2b2da224 */ /* 0x000fe400078e0218 */
[----:B0-----:R-:W-:Y:S02]  /*0ed0*/  @!P3 IMAD R34, R25, R28, RZ ;  /* 0x0000001c1922b224 */ /* 0x001fe400078e02ff */
[----:B------:R-:W0:Y:S01]  /*0ee0*/  @!P2 LDC.64 R24, c[0x0][0x3a0] ;  /* 0x0000e800ff18ab82 */ /* 0x000e220000000a00 */
[----:B------:R-:W-:-:S04]  /*0ef0*/  @!P2 IMAD.WIDE.U32 R42, R43, R26, R14 ;  /* 0x0000001a2b2aa225 */ /* 0x000fc800078e000e */
[----:B------:R-:W-:Y:S02]  /*0f00*/  @!P3 IMAD R35, R37, R29, R34 ;  /* 0x0000001d2523b224 */ /* 0x000fe400078e0222 */
[----:B------:R-:W-:Y:S01]  /*0f10*/  @!P2 IMAD.IADD R45, R43, 0x1, R45 ;  /* 0x000000012b2da824 */ /* 0x000fe200078e022d */
[----:B------:R-:W1:Y:S01]  /*0f20*/  @!P3 LDC.64 R26, c[0x0][0x3a0] ;  /* 0x0000e800ff1abb82 */ /* 0x000e620000000a00 */
[----:B------:R-:W-:Y:S01]  /*0f30*/  @!P3 IMAD.WIDE.U32 R36, R37, R28, R14 ;  /* 0x0000001c2524b225 */ /* 0x000fe200078e000e */
[----:B------:R-:W-:-:S03]  /*0f40*/  LOP3.LUT R28, R31, R38, R18, 0xfe, !PT ;  /* 0x000000261f1c7212 */ /* 0x000fc600078efe12 */
[----:B------:R-:W-:Y:S01]  /*0f50*/  @!P3 IMAD.IADD R35, R37, 0x1, R35 ;  /* 0x000000012523b824 */ /* 0x000fe200078e0223 */
[----:B------:R-:W-:Y:S02]  /*0f60*/  ISETP.LT.OR P0, PT, R28, RZ, P0 ;  /* 0x000000ff1c00720c */ /* 0x000fe40000701670 */
[----:B0-----:R-:W-:-:S11]  /*0f70*/  @!P2 LEA R24, P1, R42, R24, 0x3 ;  /* 0x000000182a18a211 */ /* 0x001fd600078218ff */
[----:B------:R-:W0:Y:S01]  /*0f80*/  @!P0 LDC.64 R28, c[0x0][0x388] ;  /* 0x0000e200ff1c8b82 */ /* 0x000e220000000a00 */
[----:B------:R-:W-:Y:S02]  /*0f90*/  @!P2 LEA.HI.X R25, R42, R25, R45, 0x3, P1 ;  /* 0x000000192a19a211 */ /* 0x000fe400008f1c2d */
[----:B------:R-:W-:Y:S02]  /*0fa0*/  @!P0 IADD3 R43, PT, PT, R33, 0x2, RZ ;  /* 0x00000002212b8810 */ /* 0x000fe40007ffe0ff */
[C---:B-1----:R-:W-:Y:S02]  /*0fb0*/  @!P3 LEA R34, P1, R36.reuse, R26, 0x3 ;  /* 0x0000001a2422b211 */ /* 0x042fe400078218ff */
[----:B------:R-:W2:Y:S02]  /*0fc0*/  @!P2 LDG.E.64.CONSTANT R24, desc[UR8][R24.64] ;  /* 0x000000081818a981 */ /* 0x000ea4000c1e9b00 */
[----:B------:R-:W-:Y:S02]  /*0fd0*/  @!P3 LEA.HI.X R35, R36, R27, R35, 0x3, P1 ;  /* 0x0000001b2423b211 */ /* 0x000fe400008f1c23 */
[----:B------:R-:W1:Y:S01]  /*0fe0*/  @!P2 LDC.64 R36, c[0x0][0x398] ;  /* 0x0000e600ff24ab82 */ /* 0x000e620000000a00 */
[----:B------:R-:W-:-:S03]  /*0ff0*/  @!P0 IADD3 R42, P1, PT, R43, R22, RZ ;  /* 0x000000162b2a8210 */ /* 0x000fc60007f3e0ff */
[----:B------:R-:W3:Y:S02]  /*1000*/  @!P3 LDG.E.64.CONSTANT R34, desc[UR8][R34.64] ;  /* 0x000000082222b981 */ /* 0x000ee4000c1e9b00 */
[----:B------:R-:W-:Y:S02]  /*1010*/  @!P0 IMAD.X R43, RZ, RZ, R16, P1 ;  /* 0x000000ffff2b8224 */ /* 0x000fe400008e0610 */
[----:B------:R-:W4:Y:S02]  /*1020*/  @!P3 LDC.64 R26, c[0x0][0x398] ;  /* 0x0000e600ff1abb82 */ /* 0x000f240000000a00 */
[----:B0-----:R-:W-:-:S04]  /*1030*/  @!P0 IMAD R43, R43, R28, RZ ;  /* 0x0000001c2b2b8224 */ /* 0x001fc800078e02ff */
[C---:B------:R-:W-:Y:S02]  /*1040*/  @!P0 IMAD R29, R42.reuse, R29, R43 ;  /* 0x0000001d2a1d8224 */ /* 0x040fe400078e022b */
[----:B------:R-:W-:-:S04]  /*1050*/  @!P0 IMAD.WIDE.U32 R42, R42, R28, R14 ;  /* 0x0000001c2a2a8225 */ /* 0x000fc800078e000e */
[----:B------:R-:W-:Y:S02]  /*1060*/  @!P0 IMAD.IADD R29, R43, 0x1, R29 ;  /* 0x000000012b1d8824 */ /* 0x000fe400078e021d */
[----:B-1----:R-:W-:-:S06]  /*1070*/  @!P2 IMAD.WIDE R36, R41, 0x8, R36 ;  /* 0x000000082924a825 */ /* 0x002fcc00078e0224 */
[----:B------:R-:W2:Y:S01]  /*1080*/  @!P2 LDG.E.64.CONSTANT R36, desc[UR8][R36.64] ;  /* 0x000000082424a981 */ /* 0x000ea2000c1e9b00 */
[----:B----4-:R-:W-:Y:S02]  /*1090*/  @!P3 IMAD.WIDE R40, R39, 0x8, R26 ;  /* 0x000000082728b825 */ /* 0x010fe400078e021a */
[----:B------:R-:W0:Y:S02]  /*10a0*/  @!P0 LDC.64 R26, c[0x0][0x398] ;  /* 0x0000e600ff1a8b82 */ /* 0x000e240000000a00 */
[----:B------:R-:W-:Y:S02]  /*10b0*/  @!P0 IMAD.IADD R39, R30, 0x1, R38 ;  /* 0x000000011e278824 */ /* 0x000fe400078e0226 */
[----:B------:R-:W3:Y:S02]  /*10c0*/  @!P3 LDG.E.64.CONSTANT R40, desc[UR8][R40.64] ;  /* 0x000000082828b981 */ /* 0x000ee4000c1e9b00 */
[----:B0-----:R-:W-:Y:S02]  /*10d0*/  @!P0 IMAD.WIDE R38, R39, 0x8, R26 ;  /* 0x0000000827268825 */ /* 0x001fe400078e021a */
[----:B------:R-:W0:Y:S04]  /*10e0*/  @!P0 LDC.64 R26, c[0x0][0x3a0] ;  /* 0x0000e800ff1a8b82 */ /* 0x000e280000000a00 */
[----:B------:R-:W4:Y:S01]  /*10f0*/  @!P0 LDG.E.64.CONSTANT R38, desc[UR8][R38.64] ;  /* 0x0000000826268981 */ /* 0x000f22000c1e9b00 */
[----:B0-----:R-:W-:-:S04]  /*1100*/  @!P0 LEA R26, P1, R42, R26, 0x3 ;  /* 0x0000001a2a1a8211 */ /* 0x001fc800078218ff */
[----:B------:R-:W-:-:S06]  /*1110*/  @!P0 LEA.HI.X R27, R42, R27, R29, 0x3, P1 ;  /* 0x0000001b2a1b8211 */ /* 0x000fcc00008f1c1d */
[----:B------:R-:W4:Y:S01]  /*1120*/  @!P0 LDG.E.64.CONSTANT R26, desc[UR8][R26.64] ;  /* 0x000000081a1a8981 */ /* 0x000f22000c1e9b00 */
[----:B------:R-:W-:-:S04]  /*1130*/  IADD3 R32, PT, PT, R32, 0x4, RZ ;  /* 0x0000000420207810 */ /* 0x000fc80007ffe0ff */
[----:B------:R-:W-:Y:S01]  /*1140*/  ISETP.NE.AND P1, PT, R32, RZ, PT ;  /* 0x000000ff2000720c */ /* 0x000fe20003f25270 */
[----:B------:R-:W-:Y:S01]  /*1150*/  UIADD3 UR5, UPT, UPT, UR5, 0x4, URZ ;  /* 0x0000000405057890 */ /* 0x000fe2000fffe0ff */
[----:B------:R-:W-:Y:S01]  /*1160*/  VIADD R33, R33, 0x4 ;  /* 0x0000000421217836 */ /* 0x000fe20000000000 */
[----:B--2---:R-:W-:-:S08]  /*1170*/  @!P2 DFMA R20, R36, R24, R20 ;  /* 0x000000182414a22b */ /* 0x004fd00000000014 */
[----:B---3--:R-:W-:-:S08]  /*1180*/  @!P3 DFMA R20, R40, R34, R20 ;  /* 0x000000222814b22b */ /* 0x008fd00000000014 */
[----:B----4-:R-:W-:Y:S01]  /*1190*/  @!P0 DFMA R20, R38, R26, R20 ;  /* 0x0000001a2614822b */ /* 0x010fe20000000014 */
[----:B------:R-:W-:Y:S10]  /*11a0*/  @P1 BRA `(.L_x_94) ;  /* 0xfffffff8008c1947 */ /* 0x000ff4000383ffff */
[----:B------:R-:W-:-:S05]  /*11b0*/  VIADD R32, R11, 0x1 ;  /* 0x000000010b207836 */ /* 0x000fca0000000000 */
[----:B------:R-:W-:-:S07]  /*11c0*/  LOP3.LUT R32, R32, 0xfffffffc, RZ, 0xc0, !PT ;  /* 0xfffffffc20207812 */ /* 0x000fce00078ec0ff */
.L_x_93:
[----:B------:R-:W-:-:S04]  /*11d0*/  IADD3 R34, PT, PT, R11, 0x1, RZ ;  /* 0x000000010b227810 */ /* 0x000fc80007ffe0ff */
[----:B------:R-:W-:-:S04]  /*11e0*/  LOP3.LUT R34, R34, 0x3, RZ, 0xc0, !PT ;  /* 0x0000000322227812 */ /* 0x000fc800078ec0ff */
[----:B------:R-:W-:-:S13]  /*11f0*/  ISETP.NE.AND P0, PT, R34, RZ, PT ;  /* 0x000000ff2200720c */ /* 0x000fda0003f05270 */
[----:B------:R-:W-:Y:S05]  /*1200*/  @!P0 BRA `(.L_x_92) ;  /* 0x0000000400648947 */ /* 0x000fea0003800000 */
[----:B------:R-:W-:Y:S01]  /*1210*/  IMAD R33, R2, R32, R17 ;  /* 0x0000002002217224 */ /* 0x000fe200078e0211 */
[----:B------:R-:W-:Y:S01]  /*1220*/  ISETP.GE.AND P0, PT, R18, R7, PT ;  /* 0x000000071200720c */ /* 0x000fe20003f06270 */
[----:B------:R-:W-:Y:S01]  /*1230*/  BSSY.RECONVERGENT B0, `(.L_x_95) ;  /* 0x000001b000007945 */ /* 0x000fe20003800200 */
[----:B------:R-:W-:Y:S02]  /*1240*/  ISETP.NE.AND P2, PT, R34, 0x1, PT ;  /* 0x000000012200780c */ /* 0x000fe40003f45270 */
[----:B------:R-:W-:Y:S02]  /*1250*/  ISETP.GE.OR P1, PT, R33, R5, P0 ;  /* 0x000000052100720c */ /* 0x000fe40000726670 */
[C---:B------:R-:W-:Y:S02]  /*1260*/  LOP3.LUT R24, R31.reuse, R33, R18, 0xfe, !PT ;  /* 0x000000211f187212 */ /* 0x040fe400078efe12 */
[----:B------:R-:W-:-:S04]  /*1270*/  ISETP.GE.OR P1, PT, R31, R4, P1 ;  /* 0x000000041f00720c */ /* 0x000fc80000f26670 */
[----:B------:R-:W-:-:S13]  /*1280*/  ISETP.LT.OR P1, PT, R24, RZ, P1 ;  /* 0x000000ff1800720c */ /* 0x000fda0000f21670 */
[----:B------:R-:W-:Y:S05]  /*1290*/  @P1 BRA `(.L_x_96) ;  /* 0x0000000000501947 */ /* 0x000fea0003800000 */
[----:B------:R-:W-:Y:S01]  /*12a0*/  IMAD R24, R12, R19, R19 ;  /* 0x000000130c187224 */ /* 0x000fe200078e0213 */
[----:B------:R-:W0:Y:S03]  /*12b0*/  LDCU.64 UR10, c[0x0][0x388] ;  /* 0x00007100ff0a77ac */ /* 0x000e260008000a00 */
[----:B------:R-:W-:Y:S01]  /*12c0*/  VIADD R24, R24, UR4 ;  /* 0x0000000418187c36 */ /* 0x000fe20008000000 */
[----:B------:R-:W1:Y:S03]  /*12d0*/  LDCU.64 UR12, c[0x0][0x3a0] ;  /* 0x00007400ff0c77ac */ /* 0x000e660008000a00 */
[----:B------:R-:W-:Y:S02]  /*12e0*/  IMAD R27, R11, R24, R24 ;  /* 0x000000180b1b7224 */ /* 0x000fe400078e0218 */
[----:B------:R-:W2:Y:S02]  /*12f0*/  LDC.64 R24, c[0x0][0x398] ;  /* 0x0000e600ff187b82 */ /* 0x000ea40000000a00 */
[----:B------:R-:W-:-:S05]  /*1300*/  IMAD.IADD R27, R32, 0x1, R27 ;  /* 0x00000001201b7824 */ /* 0x000fca00078e021b */
[----:B------:R-:W-:-:S04]  /*1310*/  IADD3 R27, P1, PT, R27, R22, RZ ;  /* 0x000000161b1b7210 */ /* 0x000fc80007f3e0ff */
[----:B------:R-:W-:Y:S01]  /*1320*/  IADD3.X R26, PT, PT, RZ, R16, RZ, P1, !PT ;  /* 0x00000010ff1a7210 */ /* 0x000fe20000ffe4ff */
[----:B0-----:R-:W-:-:S04]  /*1330*/  IMAD.WIDE.U32 R28, R27, UR10, R14 ;  /* 0x0000000a1b1c7c25 */ /* 0x001fc8000f8e000e */
[----:B------:R-:W-:-:S04]  /*1340*/  IMAD R26, R26, UR10, RZ ;  /* 0x0000000a1a1a7c24 */ /* 0x000fc8000f8e02ff */
[----:B------:R-:W-:Y:S01]  /*1350*/  IMAD R35, R27, UR11, R26 ;  /* 0x0000000b1b237c24 */ /* 0x000fe2000f8e021a */
[----:B-1----:R-:W-:Y:S01]  /*1360*/  LEA R26, P1, R28, UR12, 0x3 ;  /* 0x0000000c1c1a7c11 */ /* 0x002fe2000f8218ff */
[----:B------:R-:W-:Y:S02]  /*1370*/  IMAD.IADD R27, R30, 0x1, R33 ;  /* 0x000000011e1b7824 */ /* 0x000fe400078e0221 */
[----:B------:R-:W-:Y:S02]  /*1380*/  IMAD.IADD R29, R29, 0x1, R35 ;  /* 0x000000011d1d7824 */ /* 0x000fe400078e0223 */
[----:B--2---:R-:W-:-:S03]  /*1390*/  IMAD.WIDE R24, R27, 0x8, R24 ;  /* 0x000000081b187825 */ /* 0x004fc600078e0218 */
[----:B------:R-:W-:-:S03]  /*13a0*/  LEA.HI.X R27, R28, UR13, R29, 0x3, P1 ;  /* 0x0000000d1c1b7c11 */ /* 0x000fc600088f1c1d */
[----:B------:R-:W2:Y:S04]  /*13b0*/  LDG.E.64.CONSTANT R24, desc[UR8][R24.64] ;  /* 0x0000000818187981 */ /* 0x000ea8000c1e9b00 */
[----:B------:R-:W2:Y:S02]  /*13c0*/  LDG.E.64.CONSTANT R26, desc[UR8][R26.64] ;  /* 0x000000081a1a7981 */ /* 0x000ea4000c1e9b00 */
[----:B--2---:R-:W-:-:S11]  /*13d0*/  DFMA R20, R24, R26, R20 ;  /* 0x0000001a1814722b */ /* 0x004fd60000000014 */
.L_x_96:
[----:B------:R-:W-:Y:S05]  /*13e0*/  BSYNC.RECONVERGENT B0 ;  /* 0x0000000000007941 */ /* 0x000fea0003800200 */
.L_x_95:
[----:B------:R-:W-:Y:S05]  /*13f0*/  @!P2 BRA `(.L_x_92) ;  /* 0x0000000000e8a947 */ /* 0x000fea0003800000 */
[----:B------:R-:W-:Y:S01]  /*1400*/  IADD3 R33, PT, PT, R2, R33, RZ ;  /* 0x0000002102217210 */ /* 0x000fe20007ffe0ff */
        /* <DEDUP_REMOVED lines=12> */
[----:B------:R-:W2:Y:S03]  /*14d0*/  LDC.64 R24, c[0x0][0x398] ;  /* 0x0000e600ff187b82 */ /* 0x000ea60000000a00 */
[----:B------:R-:W-:-:S04]  /*14e0*/  IADD3 R27, PT, PT, R32, 0x1, R27 ;  /* 0x00000001201b7810 */ /* 0x000fc80007ffe01b */
[----:B------:R-:W-:-:S05]  /*14f0*/  IADD3 R27, P1, PT, R27, R22, RZ ;  /* 0x000000161b1b7210 */ /* 0x000fca0007f3e0ff */
[----:B------:R-:W-:Y:S02]  /*1500*/  IMAD.X R26, RZ, RZ, R16, P1 ;  /* 0x000000ffff1a7224 */ /* 0x000fe400008e0610 */
[----:B0-----:R-:W-:-:S04]  /*1510*/  IMAD.WIDE.U32 R28, R27, UR10, R14 ;  /* 0x0000000a1b1c7c25 */ /* 0x001fc8000f8e000e */
[----:B------:R-:W-:-:S04]  /*1520*/  IMAD R26, R26, UR10, RZ ;  /* 0x0000000a1a1a7c24 */ /* 0x000fc8000f8e02ff */
[----:B------:R-:W-:Y:S01]  /*1530*/  IMAD R35, R27, UR11, R26 ;  /* 0x0000000b1b237c24 */ /* 0x000fe2000f8e021a */
[----:B------:R-:W-:Y:S02]  /*1540*/  IADD3 R27, PT, PT, R30, R33, RZ ;  /* 0x000000211e1b7210 */ /* 0x000fe40007ffe0ff */
[----:B-1----:R-:W-:Y:S01]  /*1550*/  LEA R26, P1, R28, UR12, 0x3 ;  /* 0x0000000c1c1a7c11 */ /* 0x002fe2000f8218ff */
[----:B------:R-:W-:Y:S02]  /*1560*/  IMAD.IADD R29, R29, 0x1, R35 ;  /* 0x000000011d1d7824 */ /* 0x000fe400078e0223 */
[----:B--2---:R-:W-:-:S03]  /*1570*/  IMAD.WIDE R24, R27, 0x8, R24 ;  /* 0x000000081b187825 */ /* 0x004fc600078e0218 */
[----:B------:R-:W-:-:S03]  /*1580*/  LEA.HI.X R27, R28, UR13, R29, 0x3, P1 ;  /* 0x0000000d1c1b7c11 */ /* 0x000fc600088f1c1d */
[----:B------:R-:W2:Y:S04]  /*1590*/  LDG.E.64.CONSTANT R24, desc[UR8][R24.64] ;  /* 0x0000000818187981 */ /* 0x000ea8000c1e9b00 */
[----:B------:R-:W2:Y:S02]  /*15a0*/  LDG.E.64.CONSTANT R26, desc[UR8][R26.64] ;  /* 0x000000081a1a7981 */ /* 0x000ea4000c1e9b00 */
[----:B--2---:R-:W-:-:S11]  /*15b0*/  DFMA R20, R24, R26, R20 ;  /* 0x0000001a1814722b */ /* 0x004fd60000000014 */
.L_x_98:
[----:B------:R-:W-:Y:S05]  /*15c0*/  BSYNC.RECONVERGENT B0 ;  /* 0x0000000000007941 */ /* 0x000fea0003800200 */
.L_x_97:
[----:B------:R-:W-:Y:S05]  /*15d0*/  @!P2 BRA `(.L_x_92) ;  /* 0x000000000070a947 */ /* 0x000fea0003800000 */
[----:B------:R-:W-:Y:S01]  /*15e0*/  IMAD.IADD R28, R2, 0x1, R33 ;  /* 0x00000001021c7824 */ /* 0x000fe200078e0221 */
[----:B------:R-:W-:Y:S04]  /*15f0*/  BSSY.RECONVERGENT B0, `(.L_x_92) ;  /* 0x000001a000007945 */ /* 0x000fe80003800200 */
[----:B------:R-:W-:Y:S02]  /*1600*/  ISETP.GE.OR P0, PT, R28, R5, P0 ;  /* 0x000000051c00720c */ /* 0x000fe40000706670 */
[C---:B------:R-:W-:Y:S02]  /*1610*/  LOP3.LUT R18, R31.reuse, R28, R18, 0xfe, !PT ;  /* 0x0000001c1f127212 */ /* 0x040fe400078efe12 */
[----:B------:R-:W-:-:S04]  /*1620*/  ISETP.GE.OR P0, PT, R31, R4, P0 ;  /* 0x000000041f00720c */ /* 0x000fc80000706670 */
[----:B------:R-:W-:-:S13]  /*1630*/  ISETP.LT.OR P0, PT, R18, RZ, P0 ;  /* 0x000000ff1200720c */ /* 0x000fda0000701670 */
[----:B------:R-:W-:Y:S05]  /*1640*/  @P0 BRA `(.L_x_99) ;  /* 0x0000000000500947 */ /* 0x000fea0003800000 */
[----:B------:R-:W-:Y:S01]  /*1650*/  IMAD R18, R12, R19, R19 ;  /* 0x000000130c127224 */ /* 0x000fe200078e0213 */
[----:B------:R-:W0:Y:S01]  /*1660*/  LDCU.64 UR10, c[0x0][0x388] ;  /* 0x00007100ff0a77ac */ /* 0x000e220008000a00 */
[----:B------:R-:W1:Y:S03]  /*1670*/  LDC.64 R24, c[0x0][0x398] ;  /* 0x0000e600ff187b82 */ /* 0x000e660000000a00 */
[----:B------:R-:W-:Y:S01]  /*1680*/  IADD3 R18, PT, PT, R18, UR4, RZ ;  /* 0x0000000412127c10 */ /* 0x000fe2000fffe0ff */
[----:B------:R-:W2:Y:S04]  /*1690*/  LDCU.64 UR12, c[0x0][0x3a0] ;  /* 0x00007400ff0c77ac */ /* 0x000ea80008000a00 */
[----:B------:R-:W-:-:S05]  /*16a0*/  IMAD R27, R11, R18, R18 ;  /* 0x000000120b1b7224 */ /* 0x000fca00078e0212 */
[----:B------:R-:W-:-:S04]  /*16b0*/  IADD3 R27, PT, PT, R32, 0x2, R27 ;  /* 0x00000002201b7810 */ /* 0x000fc80007ffe01b */
[----:B------:R-:W-:-:S05]  /*16c0*/  IADD3 R29, P0, PT, R27, R22, RZ ;  /* 0x000000161b1d7210 */ /* 0x000fca0007f1e0ff */
[----:B------:R-:W-:Y:S02]  /*16d0*/  IMAD.X R18, RZ, RZ, R16, P0 ;  /* 0x000000ffff127224 */ /* 0x000fe400000e0610 */
[----:B0-----:R-:W-:-:S04]  /*16e0*/  IMAD.WIDE.U32 R26, R29, UR10, R14 ;  /* 0x0000000a1d1a7c25 */ /* 0x001fc8000f8e000e */
[----:B------:R-:W-:-:S04]  /*16f0*/  IMAD R18, R18, UR10, RZ ;  /* 0x0000000a12127c24 */ /* 0x000fc8000f8e02ff */
[----:B------:R-:W-:Y:S02]  /*1700*/  IMAD R33, R29, UR11, R18 ;  /* 0x0000000b1d217c24 */ /* 0x000fe4000f8e0212 */
[----:B------:R-:W-:Y:S01]  /*1710*/  IMAD.IADD R29, R30, 0x1, R28 ;  /* 0x000000011e1d7824 */ /* 0x000fe200078e021c */
[----:B--2---:R-:W-:Y:S02]  /*1720*/  LEA R28, P0, R26, UR12, 0x3 ;  /* 0x0000000c1a1c7c11 */ /* 0x004fe4000f8018ff */
[----:B------:R-:W-:Y:S01]  /*1730*/  IADD3 R27, PT, PT, R27, R33, RZ ;  /* 0x000000211b1b7210 */ /* 0x000fe20007ffe0ff */
[----:B-1----:R-:W-:-:S03]  /*1740*/  IMAD.WIDE R24, R29, 0x8, R24 ;  /* 0x000000081d187825 */ /* 0x002fc600078e0218 */
[----:B------:R-:W-:-:S03]  /*1750*/  LEA.HI.X R29, R26, UR13, R27, 0x3, P0 ;  /* 0x0000000d1a1d7c11 */ /* 0x000fc600080f1c1b */
[----:B------:R-:W2:Y:S04]  /*1760*/  LDG.E.64.CONSTANT R24, desc[UR8][R24.64] ;  /* 0x0000000818187981 */ /* 0x000ea8000c1e9b00 */
[----:B------:R-:W2:Y:S02]  /*1770*/  LDG.E.64.CONSTANT R28, desc[UR8][R28.64] ;  /* 0x000000081c1c7981 */ /* 0x000ea4000c1e9b00 */
[----:B--2---:R-:W-:-:S11]  /*1780*/  DFMA R20, R24, R28, R20 ;  /* 0x0000001c1814722b */ /* 0x004fd60000000014 */
.L_x_99:
[----:B------:R-:W-:Y:S05]  /*1790*/  BSYNC.RECONVERGENT B0 ;  /* 0x0000000000007941 */ /* 0x000fea0003800200 */
.L_x_92:
[----:B------:R-:W-:Y:S01]  /*17a0*/  ISETP.NE.AND P0, PT, R12, UR4, PT ;  /* 0x000000040c007c0c */ /* 0x000fe2000bf05270 */
[----:B------:R-:W-:-:S12]  /*17b0*/  UIADD3 UR4, UPT, UPT, UR4, 0x1, URZ ;  /* 0x0000000104047890 */ /* 0x000fd8000fffe0ff */
[----:B------:R-:W-:Y:S05]  /*17c0*/  @P0 BRA `(.L_x_100) ;  /* 0xfffffff000bc0947 */ /* 0x000fea000383ffff */
.L_x_91:
[C---:B------:R-:W-:Y:S01]  /*17d0*/  ISETP.NE.AND P0, PT, R19.reuse, R10, PT ;  /* 0x0000000a1300720c */ /* 0x040fe20003f05270 */
[----:B------:R-:W-:-:S12]  /*17e0*/  VIADD R19, R19, 0x1 ;  /* 0x0000000113137836 */ /* 0x000fd80000000000 */
[----:B------:R-:W-:Y:S05]  /*17f0*/  @P0 BRA `(.L_x_101) ;  /* 0xfffffff000a00947 */ /* 0x000fea000383ffff */
[----:B------:R-:W0:Y:S02]  /*1800*/  LDC.64 R18, c[0x0][0x380] ;  /* 0x0000e000ff127b82 */ /* 0x000e240000000a00 */
[----:B0-----:R-:W5:Y:S02]  /*1810*/  LDG.E.64 R18, desc[UR8][R18.64+0x18] ;  /* 0x0000180812127981 */ /* 0x001f64000c1e1b00 */
.L_x_90:
[----:B------:R-:W-:-:S04]  /*1820*/  UIADD3 UR6, UP0, UPT, UR6, 0x1, URZ ;  /* 0x0000000106067890 */ /* 0x000fc8000ff1e0ff */
[----:B------:R-:W-:Y:S02]  /*1830*/  UIADD3.X UR7, UPT, UPT, URZ, UR7, URZ, UP0, !UPT ;  /* 0x00000007ff077290 */ /* 0x000fe400087fe4ff */
[----:B-----5:R-:W-:-:S04]  /*1840*/  ISETP.GT.U32.AND P0, PT, R18, UR6, PT ;  /* 0x0000000612007c0c */ /* 0x020fc8000bf04070 */
[----:B------:R-:W-:-:S13]  /*1850*/  ISETP.GT.U32.AND.EX P0, PT, R19, UR7, PT, P0 ;  /* 0x0000000713007c0c */ /* 0x000fda000bf04100 */
[----:B------:R-:W-:Y:S05]  /*1860*/  @P0 BRA `(.L_x_102) ;  /* 0xfffffff0005c0947 */ /* 0x000fea000383ffff */
.L_x_89:
[----:B------:R-:W0:Y:S01]  /*1870*/  LDCU.64 UR10, c[0x0][0x388] ;  /* 0x00007100ff0a77ac */ /* 0x000e220008000a00 */
[----:B------:R-:W-:Y:S01]  /*1880*/  IMAD R8, R8, R13, R9 ;  /* 0x0000000d08087224 */ /* 0x000fe200078e0209 */
[----:B------:R-:W1:Y:S03]  /*1890*/  LDCU.64 UR4, c[0x0][0x390] ;  /* 0x00007200ff0477ac */ /* 0x000e660008000a00 */
[----:B------:R-:W-:-:S05]  /*18a0*/  IMAD R17, R6, R8, R17 ;  /* 0x0000000806117224 */ /* 0x000fca00078e0211 */
[----:B------:R-:W-:-:S05]  /*18b0*/  SHF.R.S32.HI R0, RZ, 0x1f, R17 ;  /* 0x0000001fff007819 */ /* 0x000fca0000011411 */
[----:B0-----:R-:W-:Y:S02]  /*18c0*/  IMAD R0, R0, UR10, RZ ;  /* 0x0000000a00007c24 */ /* 0x001fe4000f8e02ff */
[----:B------:R-:W-:-:S04]  /*18d0*/  IMAD.WIDE.U32 R2, R17, UR10, R14 ;  /* 0x0000000a11027c25 */ /* 0x000fc8000f8e000e */
[----:B------:R-:W-:Y:S01]  /*18e0*/  IMAD R17, R17, UR11, R0 ;  /* 0x0000000b11117c24 */ /* 0x000fe2000f8e0200 */
[----:B-1----:R-:W-:-:S03]  /*18f0*/  LEA R4, P0, R2, UR4, 0x3 ;  /* 0x0000000402047c11 */ /* 0x002fc6000f8018ff */
[----:B------:R-:W-:-:S05]  /*1900*/  IMAD.IADD R3, R3, 0x1, R17 ;  /* 0x0000000103037824 */ /* 0x000fca00078e0211 */
[----:B------:R-:W-:-:S05]  /*1910*/  LEA.HI.X R5, R2, UR5, R3, 0x3, P0 ;  /* 0x0000000502057c11 */ /* 0x000fca00080f1c03 */
[----:B------:R-:W-:Y:S01]  /*1920*/  STG.E.64 desc[UR8][R4.64], R20 ;  /* 0x0000001404007986 */ /* 0x000fe2000c101b08 */
[----:B------:R-:W-:Y:S05]  /*1930*/  EXIT ;  /* 0x000000000000794d */ /* 0x000fea0003800000 */
        .weak           $__internal_8_$__cuda_sm20_div_u64
        .type           $__internal_8_$__cuda_sm20_div_u64,@function
        .size           $__internal_8_$__cuda_sm20_div_u64,(.L_x_211 - $__internal_8_$__cuda_sm20_div_u64)
$__internal_8_$__cuda_sm20_div_u64:
[----:B------:R-:W0:Y:S01]  /*1940*/  LDCU.64 UR4, c[0x0][0x388] ;  /* 0x00007100ff0477ac */ /* 0x000e220008000a00 */
[----:B------:R-:W1:Y:S01]  /*1950*/  LDC.64 R18, c[0x0][0x388] ;  /* 0x0000e200ff127b82 */ /* 0x000e620000000a00 */
[----:B0-----:R-:W0:Y:S08]  /*1960*/  I2F.U64.RP R17, UR4 ;  /* 0x0000000400117d12 */ /* 0x001e300008309000 */
[----:B0-----:R-:W0:Y:S02]  /*1970*/  MUFU.RCP R17, R17 ;  /* 0x0000001100117308 */ /* 0x001e240000001000 */
[----:B0-----:R-:W-:-:S06]  /*1980*/  IADD3 R20, PT, PT, R17, 0x1ffffffe, RZ ;  /* 0x1ffffffe11147810 */ /* 0x001fcc0007ffe0ff */
[----:B------:R-:W1:Y:S02]  /*1990*/  F2I.U64.TRUNC R20, R20 ;  /* 0x0000001400147311 */ /* 0x000e64000020d800 */
[----:B-1----:R-:W-:-:S04]  /*19a0*/  IMAD.WIDE.U32 R24, R20, R18, RZ ;  /* 0x0000001214187225 */ /* 0x002fc800078e00ff */
[C---:B------:R-:W-:Y:S01]  /*19b0*/  IMAD R23, R20.reuse, R19, R25 ;  /* 0x0000001314177224 */ /* 0x040fe200078e0219 */
[----:B------:R-:W-:Y:S01]  /*19c0*/  IADD3 R27, P0, PT, RZ, -R24, RZ ;  /* 0x80000018ff1b7210 */ /* 0x000fe20007f1e0ff */
[----:B------:R-:W-:Y:S02]  /*19d0*/  IMAD.MOV.U32 R25, RZ, RZ, R20 ;  /* 0x000000ffff197224 */ /* 0x000fe400078e0014 */
[----:B------:R-:W-:Y:S02]  /*19e0*/  IMAD R23, R21, R18, R23 ;  /* 0x0000001215177224 */ /* 0x000fe400078e0217 */
[----:B------:R-:W-:-:S04]  /*19f0*/  IMAD.HI.U32 R24, R20, R27, RZ ;  /* 0x0000001b14187227 */ /* 0x000fc800078e00ff */
[----:B------:R-:W-:-:S04]  /*1a00*/  IMAD.X R23, RZ, RZ, ~R23, P0 ;  /* 0x000000ffff177224 */ /* 0x000fc800000e0e17 */
[----:B------:R-:W-:-:S04]  /*1a10*/  IMAD.WIDE.U32 R24, P0, R20, R23, R24 ;  /* 0x0000001714187225 */ /* 0x000fc80007800018 */
[C---:B------:R-:W-:Y:S02]  /*1a20*/  IMAD R29, R21.reuse, R23, RZ ;  /* 0x00000017151d7224 */ /* 0x040fe400078e02ff */
[----:B------:R-:W-:-:S04]  /*1a30*/  IMAD.HI.U32 R24, P1, R21, R27, R24 ;  /* 0x0000001b15187227 */ /* 0x000fc80007820018 */
[----:B------:R-:W-:Y:S01]  /*1a40*/  IMAD.HI.U32 R17, R21, R23, RZ ;  /* 0x0000001715117227 */ /* 0x000fe200078e00ff */
[----:B------:R-:W-:-:S04]  /*1a50*/  IADD3 R25, P2, PT, R29, R24, RZ ;  /* 0x000000181d197210 */ /* 0x000fc80007f5e0ff */
[----:B------:R-:W-:Y:S01]  /*1a60*/  IADD3.X R17, PT, PT, R17, R21, RZ, P0, !PT ;  /* 0x0000001511117210 */ /* 0x000fe200007fe4ff */
[----:B------:R-:W-:-:S03]  /*1a70*/  IMAD.WIDE.U32 R20, R25, R18, RZ ;  /* 0x0000001219147225 */ /* 0x000fc600078e00ff */
[----:B------:R-:W-:Y:S01]  /*1a80*/  IADD3.X R17, PT, PT, RZ, RZ, R17, P2, P1 ;  /* 0x000000ffff117210 */ /* 0x000fe200017e2411 */
[----:B------:R-:W-:Y:S01]  /*1a90*/  IMAD R21, R25, R19, R21 ;  /* 0x0000001319157224 */ /* 0x000fe200078e0215 */
[----:B------:R-:W-:-:S03]  /*1aa0*/  IADD3 R23, P0, PT, RZ, -R20, RZ ;  /* 0x80000014ff177210 */ /* 0x000fc60007f1e0ff */
[----:B------:R-:W-:Y:S02]  /*1ab0*/  IMAD R21, R17, R18, R21 ;  /* 0x0000001211157224 */ /* 0x000fe400078e0215 */
[----:B------:R-:W-:-:S04]  /*1ac0*/  IMAD.HI.U32 R24, R25, R23, RZ ;  /* 0x0000001719187227 */ /* 0x000fc800078e00ff */
[----:B------:R-:W-:Y:S02]  /*1ad0*/  IMAD.X R20, RZ, RZ, ~R21, P0 ;  /* 0x000000ffff147224 */ /* 0x000fe400000e0e15 */
[----:B------:R-:W-:Y:S02]  /*1ae0*/  HFMA2 R21, -RZ, RZ, 0, 0 ;  /* 0x00000000ff157431 */ /* 0x000fe400000001ff */
[----:B------:R-:W-:-:S04]  /*1af0*/  IMAD.WIDE.U32 R24, P0, R25, R20, R24 ;  /* 0x0000001419187225 */ /* 0x000fc80007800018 */
[C---:B------:R-:W-:Y:S02]  /*1b00*/  IMAD R26, R17.reuse, R20, RZ ;  /* 0x00000014111a7224 */ /* 0x040fe400078e02ff */
[----:B------:R-:W-:-:S04]  /*1b10*/  IMAD.HI.U32 R23, P1, R17, R23, R24 ;  /* 0x0000001711177227 */ /* 0x000fc80007820018 */
[----:B------:R-:W-:Y:S01]  /*1b20*/  IMAD.HI.U32 R24, R17, R20, RZ ;  /* 0x0000001411187227 */ /* 0x000fe200078e00ff */
[----:B------:R-:W-:-:S03]  /*1b30*/  IADD3 R23, P2, PT, R26, R23, RZ ;  /* 0x000000171a177210 */ /* 0x000fc60007f5e0ff */
[----:B------:R-:W-:Y:S02]  /*1b40*/  IMAD.X R17, R24, 0x1, R17, P0 ;  /* 0x0000000118117824 */ /* 0x000fe400000e0611 */
[----:B------:R-:W-:-:S03]  /*1b50*/  IMAD.HI.U32 R20, R23, R14, RZ ;  /* 0x0000000e17147227 */ /* 0x000fc600078e00ff */
[----:B------:R-:W-:Y:S01]  /*1b60*/  IADD3.X R17, PT, PT, RZ, RZ, R17, P2, P1 ;  /* 0x000000ffff117210 */ /* 0x000fe200017e2411 */
[----:B------:R-:W-:-:S04]  /*1b70*/  IMAD.WIDE.U32 R20, RZ, R23, R20 ;  /* 0x00000017ff147225 */ /* 0x000fc800078e0014 */
[----:B------:R-:W-:-:S05]  /*1b80*/  IMAD.HI.U32 R17, P0, R17, R14, R20 ;  /* 0x0000000e11117227 */ /* 0x000fca0007800014 */
[----:B------:R-:W-:Y:S01]  /*1b90*/  IADD3 R23, P1, PT, RZ, R17, RZ ;  /* 0x00000011ff177210 */ /* 0x000fe20007f3e0ff */
[----:B------:R-:W-:-:S04]  /*1ba0*/  IMAD.X R17, RZ, RZ, RZ, P0 ;  /* 0x000000ffff117224 */ /* 0x000fc800000e06ff */
[----:B------:R-:W-:-:S04]  /*1bb0*/  IMAD.WIDE.U32 R20, R23, R18, RZ ;  /* 0x0000001217147225 */ /* 0x000fc800078e00ff */
[----:B------:R-:W-:Y:S01]  /*1bc0*/  IMAD.X R17, RZ, RZ, R17, P1 ;  /* 0x000000ffff117224 */ /* 0x000fe200008e0611 */
[----:B------:R-:W-:Y:S01]  /*1bd0*/  IADD3 R27, P1, PT, -R20, R14, RZ ;  /* 0x0000000e141b7210 */ /* 0x000fe20007f3e1ff */
[C---:B------:R-:W-:Y:S01]  /*1be0*/  IMAD R21, R23.reuse, R19, R21 ;  /* 0x0000001317157224 */ /* 0x040fe200078e0215 */
[----:B------:R-:W-:Y:S02]  /*1bf0*/  IADD3 R20, P2, PT, R23, 0x1, RZ ;  /* 0x0000000117147810 */ /* 0x000fe40007f5e0ff */
[-C--:B------:R-:W-:Y:S01]  /*1c00*/  ISETP.GE.U32.AND P0, PT, R27, R18.reuse, PT ;  /* 0x000000121b00720c */ /* 0x080fe20003f06070 */
[----:B------:R-:W-:Y:S02]  /*1c10*/  IMAD R21, R17, R18, R21 ;  /* 0x0000001211157224 */ /* 0x000fe400078e0215 */
[----:B------:R-:W-:-:S03]  /*1c20*/  IMAD.X R24, RZ, RZ, R17, P2 ;  /* 0x000000ffff187224 */ /* 0x000fc600010e0611 */
[----:B------:R-:W-:Y:S02]  /*1c30*/  IADD3.X R28, PT, PT, RZ, ~R21, RZ, P1, !PT ;  /* 0x80000015ff1c7210 */ /* 0x000fe40000ffe4ff */
[----:B------:R-:W-:Y:S02]  /*1c40*/  IADD3 R25, P1, PT, R27, -R18, RZ ;  /* 0x800000121b197210 */ /* 0x000fe40007f3e0ff */
[----:B------:R-:W-:-:S03]  /*1c50*/  ISETP.GE.U32.AND.EX P0, PT, R28, R19, PT, P0 ;  /* 0x000000131c00720c */ /* 0x000fc60003f06100 */
[----:B------:R-:W-:Y:S01]  /*1c60*/  IMAD.X R26, R28, 0x1, ~R19, P1 ;  /* 0x000000011c1a7824 */ /* 0x000fe200008e0e13 */
[----:B------:R-:W-:Y:S02]  /*1c70*/  SEL R25, R25, R27, P0 ;  /* 0x0000001b19197207 */ /* 0x000fe40000000000 */
[----:B------:R-:W-:Y:S01]  /*1c80*/  SEL R20, R20, R23, P0 ;  /* 0x0000001714147207 */ /* 0x000fe20000000000 */
[----:B------:R-:W-:Y:S01]  /*1c90*/  IMAD.MOV.U32 R23, RZ, RZ, 0x0 ;  /* 0x00000000ff177424 */ /* 0x000fe200078e00ff */
[----:B------:R-:W-:Y:S02]  /*1ca0*/  SEL R26, R26, R28, P0 ;  /* 0x0000001c1a1a7207 */ /* 0x000fe40000000000 */
[----:B------:R-:W-:Y:S02]  /*1cb0*/  SEL R21, R24, R17, P0 ;  /* 0x0000001118157207 */ /* 0x000fe40000000000 */
[----:B------:R-:W-:Y:S02]  /*1cc0*/  ISETP.GE.U32.AND P0, PT, R25, R18, PT ;  /* 0x000000121900720c */ /* 0x000fe40003f06070 */
[----:B------:R-:W-:-:S02]  /*1cd0*/  IADD3 R17, P2, PT, R20, 0x1, RZ ;  /* 0x0000000114117810 */ /* 0x000fc40007f5e0ff */
[----:B------:R-:W-:Y:S02]  /*1ce0*/  ISETP.NE.U32.AND P1, PT, R18, RZ, PT ;  /* 0x000000ff1200720c */ /* 0x000fe40003f25070 */
[----:B------:R-:W-:Y:S02]  /*1cf0*/  ISETP.GE.U32.AND.EX P0, PT, R26, R19, PT, P0 ;  /* 0x000000131a00720c */ /* 0x000fe40003f06100 */
[-C--:B------:R-:W-:Y:S02]  /*1d00*/  IADD3.X R18, PT, PT, RZ, R21.reuse, RZ, P2, !PT ;  /* 0x00000015ff127210 */ /* 0x080fe400017fe4ff */
[----:B------:R-:W-:Y:S02]  /*1d10*/  ISETP.NE.AND.EX P1, PT, R19, RZ, PT, P1 ;  /* 0x000000ff1300720c */ /* 0x000fe40003f25310 */
[----:B------:R-:W-:Y:S02]  /*1d20*/  SEL R17, R17, R20, P0 ;  /* 0x0000001411117207 */ /* 0x000fe40000000000 */
[----:B------:R-:W-:-:S02]  /*1d30*/  SEL R18, R18, R21, P0 ;  /* 0x0000001512127207 */ /* 0x000fc40000000000 */
[----:B------:R-:W-:Y:S02]  /*1d40*/  SEL R17, R17, 0xffffffff, P1 ;  /* 0xffffffff11117807 */ /* 0x000fe40000800000 */
[----:B------:R-:W-:Y:S01]  /*1d50*/  SEL R18, R18, 0xffffffff, P1 ;  /* 0xffffffff12127807 */ /* 0x000fe20000800000 */
[----:B------:R-:W-:Y:S06]  /*1d60*/  RET.REL.NODEC R22 `(conv3_bp_filter_Float64) ;  /* 0xffffffe016a47950 */ /* 0x000fec0003c3ffff */
.L_x_103:
        /* <DEDUP_REMOVED lines=9> */
.L_x_211:


//--------------------- .text.conv3_bp_filter_Float32 --------------------------
	.section	.text.conv3_bp_filter_Float32,"ax",@progbits
	.align	128
        .global         conv3_bp_filter_Float32
        .type           conv3_bp_filter_Float32,@function
        .size           conv3_bp_filter_Float32,(.L_x_212 - conv3_bp_filter_Float32)
        .other          conv3_bp_filter_Float32,@"STO_CUDA_ENTRY STV_DEFAULT"
conv3_bp_filter_Float32:
.text.conv3_bp_filter_Float32:
[----:B------:R-:W-:Y:S08]  /*0000*/  LDC R1, c[0x0][0x37c] ;  /* 0x0000df00ff017b82 */ /* 0x000ff00000000800 */
[----:B------:R-:W0:Y:S01]  /*0010*/  LDC.64 R4, c[0x0][0x380] ;  /* 0x0000e000ff047b82 */ /* 0x000e220000000a00 */
[----:B------:R-:W0:Y:S01]  /*0020*/  LDCU.64 UR16, c[0x0][0x358] ;  /* 0x00006b00ff1077ac */ /* 0x000e220008000a00 */
[----:B------:R-:W1:Y:S01]  /*0030*/  LDCU UR7, c[0x0][0x38c] ;  /* 0x00007180ff0777ac */ /* 0x000e620008000800 */
        /* <DEDUP_REMOVED lines=12> */
[----:B------:R-:W1:Y:S01]  /*0100*/  LDCU UR4, c[0x0][0x360] ;  /* 0x00006c00ff0477ac */ /* 0x000e620008000800 */
[----:B------:R-:W1:Y:S01]  /*0110*/  LDCU UR5, c[0x0][0x364] ;  /* 0x00006c80ff0577ac */ /* 0x000e620008000800 */
[----:B------:R-:W1:Y:S01]  /*0120*/  LDCU UR6, c[0x0][0x368] ;  /* 0x00006d00ff0677ac */ /* 0x000e620008000800 */
[----:B--2---:R-:W-:-:S02]  /*0130*/  R2UR UR18, R7 ;  /* 0x00000000071272ca */ /* 0x004fc400000e0000 */
[----:B---3--:R-:W-:Y:S02]  /*0140*/  R2UR UR19, R3 ;  /* 0x00000000031372ca */ /* 0x008fe400000e0000 */
[----:B----4-:R-:W-:-:S04]  /*0150*/  IABS R11, R0 ;  /* 0x00000000000b7213 */ /* 0x010fc80000000000 */
[----:B------:R-:W2:Y:S05]  /*0160*/  I2F.RP R14, R11 ;  /* 0x0000000b000e7306 */ /* 0x000eaa0000209400 */
[----:B------:R-:W-:Y:S01]  /*0170*/  IABS R10, UR18 ;  /* 0x00000012000a7c13 */ /* 0x000fe20008000000 */
[----:B------:R-:W-:Y:S01]  /*0180*/  UISETP.NE.AND UP0, UPT, UR18, URZ, UPT ;  /* 0x000000ff1200728c */ /* 0x000fe2000bf05270 */
[----:B------:R-:W-:Y:S01]  /*0190*/  IABS R3, UR19 ;  /* 0x0000001300037c13 */ /* 0x000fe20008000000 */
[----:B------:R-:W-:Y:S01]  /*01a0*/  UISETP.NE.AND UP1, UPT, UR19, URZ, UPT ;  /* 0x000000ff1300728c */ /* 0x000fe2000bf25270 */
[----:B------:R-:W3:Y:S08]  /*01b0*/  I2F.RP R15, R10 ;  /* 0x0000000a000f7306 */ /* 0x000ef00000209400 */
[----:B------:R-:W4:Y:S08]  /*01c0*/  I2F.RP R16, R3 ;  /* 0x0000000300107306 */ /* 0x000f300000209400 */
[----:B--2---:R-:W0:Y:S08]  /*01d0*/  MUFU.RCP R14, R14 ;  /* 0x0000000e000e7308 */ /* 0x004e300000001000 */
[----:B---3--:R-:W2:Y:S08]  /*01e0*/  MUFU.RCP R15, R15 ;  /* 0x0000000f000f7308 */ /* 0x008eb00000001000 */
[----:B----4-:R-:W3:Y:S01]  /*01f0*/  MUFU.RCP R16, R16 ;  /* 0x0000001000107308 */ /* 0x010ee20000001000 */
[----:B0-----:R-:W-:-:S07]  /*0200*/  VIADD R4, R14, 0xffffffe ;  /* 0x0ffffffe0e047836 */ /* 0x001fce0000000000 */
[----:B------:R0:W4:Y:S01]  /*0210*/  F2I.FTZ.U32.TRUNC.NTZ R5, R4 ;  /* 0x0000000400057305 */ /* 0x000122000021f000 */
[----:B--2---:R-:W-:Y:S02]  /*0220*/  VIADD R7, R15, 0xffffffe ;  /* 0x0ffffffe0f077836 */ /* 0x004fe40000000000 */
[----:B-----5:R-:W-:-:S05]  /*0230*/  IMAD.IADD R15, R23, 0x1, -R18 ;  /* 0x00000001170f7824 */ /* 0x020fca00078e0a12 */
[----:B------:R-:W2:Y:S01]  /*0240*/  F2I.FTZ.U32.TRUNC.NTZ R7, R7 ;  /* 0x0000000700077305 */ /* 0x000ea2000021f000 */
[----:B---3--:R-:W-:Y:S01]  /*0250*/  IADD3 R9, PT, PT, R16, 0xffffffe, RZ ;  /* 0x0ffffffe10097810 */ /* 0x008fe20007ffe0ff */
[----:B0-----:R-:W-:Y:S02]  /*0260*/  IMAD.MOV.U32 R4, RZ, RZ, RZ ;  /* 0x000000ffff047224 */ /* 0x001fe400078e00ff */
[----:B----4-:R-:W-:-:S04]  /*0270*/  IMAD.MOV R20, RZ, RZ, -R5 ;  /* 0x000000ffff147224 */ /* 0x010fc800078e0a05 */
[----:B------:R-:W0:Y:S01]  /*0280*/  F2I.FTZ.U32.TRUNC.NTZ R9, R9 ;  /* 0x0000000900097305 */ /* 0x000e22000021f000 */
[----:B------:R-:W-:Y:S01]  /*0290*/  IMAD R17, R20, R11, RZ ;  /* 0x0000000b14117224 */ /* 0x000fe200078e02ff */
[----:B------:R-:W-:Y:S01]  /*02a0*/  IABS R20, R0 ;  /* 0x0000000000147213 */ /* 0x000fe20000000000 */
[----:B--2---:R-:W-:Y:S02]  /*02b0*/  IMAD.MOV R25, RZ, RZ, -R7 ;  /* 0x000000ffff197224 */ /* 0x004fe400078e0a07 */
[----:B------:R-:W-:Y:S01]  /*02c0*/  IMAD.HI.U32 R4, R5, R17, R4 ;  /* 0x0000001105047227 */ /* 0x000fe200078e0004 */
[----:B------:R-:W-:-:S03]  /*02d0*/  LEA R5, R6, R15, 0x1 ;  /* 0x0000000f06057211 */ /* 0x000fc600078e08ff */
[----:B------:R-:W-:Y:S01]  /*02e0*/  IMAD R17, R25, R10, RZ ;  /* 0x0000000a19117224 */ /* 0x000fe200078e02ff */
[----:B0-----:R-:W-:Y:S01]  /*02f0*/  IADD3 R14, PT, PT, RZ, -R9, RZ ;  /* 0x80000009ff0e7210 */ /* 0x001fe20007ffe0ff */
[----:B------:R-:W-:Y:S02]  /*0300*/  IMAD.MOV.U32 R6, RZ, RZ, RZ ;  /* 0x000000ffff067224 */ /* 0x000fe400078e00ff */
[----:B------:R-:W-:Y:S02]  /*0310*/  IMAD.IADD R15, R21, 0x1, -R2 ;  /* 0x00000001150f7824 */ /* 0x000fe400078e0a02 */
[----:B------:R-:W-:-:S03]  /*0320*/  IMAD.HI.U32 R7, R7, R17, R6 ;  /* 0x0000001107077227 */ /* 0x000fc600078e0006 */
[----:B------:R-:W-:Y:S01]  /*0330*/  LEA R6, R8, R15, 0x1 ;  /* 0x0000000f08067211 */ /* 0x000fe200078e08ff */
[----:B------:R-:W-:Y:S01]  /*0340*/  IMAD R17, R14, R3, RZ ;  /* 0x000000030e117224 */ /* 0x000fe200078e02ff */
[----:B------:R-:W-:Y:S01]  /*0350*/  IABS R15, UR19 ;  /* 0x00000013000f7c13 */ /* 0x000fe20008000000 */
[----:B------:R-:W-:Y:S02]  /*0360*/  IMAD.IADD R14, R19, 0x1, -R12 ;  /* 0x00000001130e7824 */ /* 0x000fe400078e0a0c */
[----:B------:R-:W-:Y:S02]  /*0370*/  IMAD.MOV.U32 R8, RZ, RZ, RZ ;  /* 0x000000ffff087224 */ /* 0x000fe400078e00ff */
[----:B------:R-:W-:Y:S01]  /*0380*/  IMAD.MOV R16, RZ, RZ, -R15 ;  /* 0x000000ffff107224 */ /* 0x000fe200078e0a0f */
[----:B------:R-:W-:Y:S01]  /*0390*/  LEA R13, R13, R14, 0x1 ;  /* 0x0000000e0d0d7211 */ /* 0x000fe200078e08ff */
[----:B------:R-:W-:Y:S01]  /*03a0*/  IMAD.HI.U32 R8, R9, R17, R8 ;  /* 0x0000001109087227 */ /* 0x000fe200078e0008 */
[----:B------:R-:W-:-:S02]  /*03b0*/  IABS R9, UR18 ;  /* 0x0000001200097c13 */ /* 0x000fc40008000000 */
[----:B------:R-:W-:Y:S02]  /*03c0*/  IABS R14, R6 ;  /* 0x00000006000e7213 */ /* 0x000fe40000000000 */
[----:B------:R-:W-:Y:S01]  /*03d0*/  IABS R17, R13 ;  /* 0x0000000d00117213 */ /* 0x000fe20000000000 */
[----:B------:R-:W-:Y:S01]  /*03e0*/  IMAD.MOV R9, RZ, RZ, -R9 ;  /* 0x000000ffff097224 */ /* 0x000fe200078e0a09 */
[----:B------:R-:W-:Y:S01]  /*03f0*/  IABS R15, R5 ;  /* 0x00000005000f7213 */ /* 0x000fe20000000000 */
[----:B------:R-:W-:Y:S01]  /*0400*/  IMAD.HI.U32 R7, R7, R14, RZ ;  /* 0x0000000e07077227 */ /* 0x000fe200078e00ff */
[----:B------:R-:W-:Y:S02]  /*0410*/  LOP3.LUT R6, R6, UR18, RZ, 0x3c, !PT ;  /* 0x0000001206067c12 */ /* 0x000fe4000f8e3cff */
[----:B------:R-:W-:Y:S01]  /*0420*/  LOP3.LUT R5, R5, R0, RZ, 0x3c, !PT ;  /* 0x0000000005057212 */ /* 0x000fe200078e3cff */
[----:B------:R-:W-:Y:S01]  /*0430*/  IMAD R9, R7, R9, R14 ;  /* 0x0000000907097224 */ /* 0x000fe200078e020e */
[----:B------:R-:W-:Y:S01]  /*0440*/  IADD3 R14, PT, PT, RZ, -R20, RZ ;  /* 0x80000014ff0e7210 */ /* 0x000fe20007ffe0ff */
[----:B------:R-:W-:Y:S01]  /*0450*/  IMAD.HI.U32 R8, R8, R17, RZ ;  /* 0x0000001108087227 */ /* 0x000fe200078e00ff */
[----:B------:R-:W-:-:S02]  /*0460*/  LOP3.LUT R13, R13, UR19, RZ, 0x3c, !PT ;  /* 0x000000130d0d7c12 */ /* 0x000fc4000f8e3cff */
[----:B------:R-:W-:Y:S01]  /*0470*/  ISETP.GT.U32.AND P1, PT, R10, R9, PT ;  /* 0x000000090a00720c */ /* 0x000fe20003f24070 */
[----:B------:R-:W-:Y:S01]  /*0480*/  IMAD R16, R8, R16, R17 ;  /* 0x0000001008107224 */ /* 0x000fe200078e0211 */
[----:B------:R-:W-:Y:S01]  /*0490*/  ISETP.GE.AND P5, PT, R13, RZ, PT ;  /* 0x000000ff0d00720c */ /* 0x000fe20003fa6270 */
[----:B------:R-:W-:-:S03]  /*04a0*/  IMAD.HI.U32 R4, R4, R15, RZ ;  /* 0x0000000f04047227 */ /* 0x000fc600078e00ff */
[----:B------:R-:W-:Y:S01]  /*04b0*/  ISETP.GT.U32.AND P4, PT, R3, R16, PT ;  /* 0x000000100300720c */ /* 0x000fe20003f84070 */
[----:B------:R-:W-:-:S05]  /*04c0*/  IMAD R14, R4, R14, R15 ;  /* 0x0000000e040e7224 */ /* 0x000fca00078e020f */
[----:B------:R-:W-:Y:S01]  /*04d0*/  ISETP.GT.U32.AND P0, PT, R11, R14, PT ;  /* 0x0000000e0b00720c */ /* 0x000fe20003f04070 */
[----:B------:R-:W-:Y:S02]  /*04e0*/  @!P1 IMAD.IADD R9, R9, 0x1, -R10 ;  /* 0x0000000109099824 */ /* 0x000fe400078e0a0a */
[----:B------:R-:W-:-:S03]  /*04f0*/  @!P1 VIADD R7, R7, 0x1 ;  /* 0x0000000107079836 */ /* 0x000fc60000000000 */
[----:B------:R-:W-:Y:S01]  /*0500*/  ISETP.GE.U32.AND P2, PT, R9, R10, PT ;  /* 0x0000000a0900720c */ /* 0x000fe20003f46070 */
[----:B------:R-:W-:Y:S01]  /*0510*/  @!P4 IMAD.IADD R16, R16, 0x1, -R3 ;  /* 0x000000011010c824 */ /* 0x000fe200078e0a03 */
[----:B------:R-:W1:Y:S01]  /*0520*/  S2R R9, SR_TID.X ;  /* 0x0000000000097919 */ /* 0x000e620000002100 */
[----:B------:R-:W-:Y:S01]  /*0530*/  @!P4 VIADD R8, R8, 0x1 ;  /* 0x000000010808c836 */ /* 0x000fe20000000000 */
[----:B------:R-:W-:Y:S02]  /*0540*/  ISETP.GE.AND P4, PT, R6, RZ, PT ;  /* 0x000000ff0600720c */ /* 0x000fe40003f86270 */
[----:B------:R-:W-:Y:S01]  /*0550*/  ISETP.GE.U32.AND P3, PT, R16, R3, PT ;  /* 0x000000031000720c */ /* 0x000fe20003f66070 */
[----:B------:R-:W1:Y:S01]  /*0560*/  S2R R6, SR_CTAID.X ;  /* 0x0000000000067919 */ /* 0x000e620000002500 */
[-C--:B------:R-:W-:Y:S02]  /*0570*/  @!P0 IADD3 R14, PT, PT, R14, -R11.reuse, RZ ;  /* 0x8000000b0e0e8210 */ /* 0x080fe40007ffe0ff */
[----:B------:R-:W-:Y:S01]  /*0580*/  @!P0 IADD3 R4, PT, PT, R4, 0x1, RZ ;  /* 0x0000000104048810 */ /* 0x000fe20007ffe0ff */
[----:B------:R-:W0:Y:S01]  /*0590*/  S2R R3, SR_CTAID.Y ;  /* 0x0000000000037919 */ /* 0x000e220000002600 */
[----:B------:R-:W-:-:S02]  /*05a0*/  ISETP.GE.U32.AND P1, PT, R14, R11, PT ;  /* 0x0000000b0e00720c */ /* 0x000fc40003f26070 */
[----:B------:R-:W-:Y:S01]  /*05b0*/  @P2 IADD3 R7, PT, PT, R7, 0x1, RZ ;  /* 0x0000000107072810 */ /* 0x000fe20007ffe0ff */
[----:B------:R-:W2:Y:S01]  /*05c0*/  S2R R10, SR_TID.Z ;  /* 0x00000000000a7919 */ /* 0x000ea20000002300 */
[----:B------:R-:W-:Y:S02]  /*05d0*/  ISETP.NE.AND P2, PT, R0, RZ, PT ;  /* 0x000000ff0000720c */ /* 0x000fe40003f45270 */
[----:B------:R-:W-:Y:S01]  /*05e0*/  R2UR UR21, R7 ;  /* 0x00000000071572ca */ /* 0x000fe200000e0000 */
[----:B------:R-:W-:Y:S01]  /*05f0*/  @P3 VIADD R8, R8, 0x1 ;  /* 0x0000000108083836 */ /* 0x000fe20000000000 */
[----:B------:R-:W2:Y:S01]  /*0600*/  S2R R7, SR_CTAID.Z ;  /* 0x0000000000077919 */ /* 0x000ea20000002700 */
[----:B------:R-:W-:-:S03]  /*0610*/  ISETP.GE.AND P3, PT, R5, RZ, PT ;  /* 0x000000ff0500720c */ /* 0x000fc60003f66270 */
[----:B------:R-:W-:Y:S01]  /*0620*/  R2UR UR22, R8 ;  /* 0x00000000081672ca */ /* 0x000fe200000e0000 */
[----:B------:R-:W-:Y:S01]  /*0630*/  @P1 VIADD R4, R4, 0x1 ;  /* 0x0000000104041836 */ /* 0x000fe20000000000 */
[----:B------:R-:W0:Y:S05]  /*0640*/  S2R R8, SR_TID.Y ;  /* 0x0000000000087919 */ /* 0x000e2a0000002200 */
[----:B------:R-:W-:-:S03]  /*0650*/  @!P4 IMAD R5, RZ, RZ, -UR21 ;  /* 0x80000015ff05ce24 */ /* 0x000fc6000f8e02ff */
[----:B------:R-:W-:Y:S02]  /*0660*/  @!P3 IADD3 R4, PT, PT, -R4, RZ, RZ ;  /* 0x000000ff0404b210 */ /* 0x000fe40007ffe1ff */
[----:B------:R-:W-:Y:S01]  /*0670*/  @!P4 R2UR UR21, R5 ;  /* 0x000000000515c2ca */ /* 0x000fe200000e0000 */
[----:B------:R-:W-:Y:S01]  /*0680*/  @!P5 IMAD R11, RZ, RZ, -UR22 ;  /* 0x80000016ff0bde24 */ /* 0x000fe2000f8e02ff */
[----:B------:R-:W-:Y:S01]  /*0690*/  @!P2 LOP3.LUT R5, RZ, R0, RZ, 0x33, !PT ;  /* 0x00000000ff05a212 */ /* 0x000fe200078e33ff */
[----:B-1----:R-:W-:Y:S01]  /*06a0*/  IMAD R6, R6, UR4, R9 ;  /* 0x0000000406067c24 */ /* 0x002fe2000f8e0209 */
[----:B------:R-:W-:Y:S02]  /*06b0*/  R2UR UR20, R4 ;  /* 0x00000000041472ca */ /* 0x000fe400000e0000 */
[----:B------:R-:W-:Y:S02]  /*06c0*/  @!P2 R2UR UR20, R5 ;  /* 0x000000000514a2ca */ /* 0x000fe400000e0000 */
[----:B------:R-:W-:Y:S01]  /*06d0*/  @!P5 R2UR UR22, R11 ;  /* 0x000000000b16d2ca */ /* 0x000fe200000e0000 */
[----:B------:R-:W-:-:S02]  /*06e0*/  @!UP0 ULOP3.LUT UR21, URZ, UR18, URZ, 0x33, !UPT ;  /* 0x00000012ff158292 */ /* 0x000fc4000f8e33ff */
[----:B------:R-:W-:Y:S01]  /*06f0*/  UISETP.NE.U32.AND UP0, UPT, UR7, URZ, UPT ;  /* 0x000000ff0700728c */ /* 0x000fe2000bf05070 */
[----:B--2---:R-:W-:-:S05]  /*0700*/  IMAD R4, R7, UR6, R10 ;  /* 0x0000000607047c24 */ /* 0x004fca000f8e020a */
[----:B------:R-:W-:Y:S01]  /*0710*/  @!UP1 ULOP3.LUT UR22, URZ, UR19, URZ, 0x33, !UPT ;  /* 0x00000013ff169292 */ /* 0x000fe2000f8e33ff */
[----:B0-----:R-:W-:Y:S02]  /*0720*/  IMAD R3, R3, UR5, R8 ;  /* 0x0000000503037c24 */ /* 0x001fe4000f8e0208 */
[----:B------:R-:W-:Y:S09]  /*0730*/  BRA.U UP0, `(.L_x_104) ;  /* 0x00000001005c7547 */ /* 0x000ff2000b800000 */
[----:B------:R-:W0:Y:S02]  /*0740*/  LDCU UR4, c[0x0][0x388] ;  /* 0x00007100ff0477ac */ /* 0x000e240008000800 */
[----:B0-----:R-:W0:Y:S01]  /*0750*/  I2F.U32.RP R5, UR4 ;  /* 0x0000000400057d06 */ /* 0x001e220008209000 */
[----:B------:R-:W-:-:S07]  /*0760*/  ISETP.NE.U32.AND P2, PT, RZ, UR4, PT ;  /* 0x00000004ff007c0c */ /* 0x000fce000bf45070 */
[----:B0-----:R-:W0:Y:S02]  /*0770*/  MUFU.RCP R5, R5 ;  /* 0x0000000500057308 */ /* 0x001e240000001000 */
[----:B0-----:R-:W-:Y:S01]  /*0780*/  VIADD R8, R5, 0xffffffe ;  /* 0x0ffffffe05087836 */ /* 0x001fe20000000000 */
[----:B------:R-:W-:-:S05]  /*0790*/  MOV R5, RZ ;  /* 0x000000ff00057202 */ /* 0x000fca0000000f00 */
[----:B------:R0:W1:Y:S02]  /*07a0*/  F2I.FTZ.U32.TRUNC.NTZ R9, R8 ;  /* 0x0000000800097305 */ /* 0x000064000021f000 */
[----:B0-----:R-:W-:Y:S02]  /*07b0*/  HFMA2 R8, -RZ, RZ, 0, 0 ;  /* 0x00000000ff087431 */ /* 0x001fe400000001ff */
[----:B-1----:R-:W-:-:S04]  /*07c0*/  IMAD.MOV R7, RZ, RZ, -R9 ;  /* 0x000000ffff077224 */ /* 0x002fc800078e0a09 */
[----:B------:R-:W-:-:S04]  /*07d0*/  IMAD R7, R7, UR4, RZ ;  /* 0x0000000407077c24 */ /* 0x000fc8000f8e02ff */
[----:B------:R-:W-:-:S06]  /*07e0*/  IMAD.HI.U32 R9, R9, R7, R8 ;  /* 0x0000000709097227 */ /* 0x000fcc00078e0008 */
[----:B------:R-:W-:-:S04]  /*07f0*/  IMAD.HI.U32 R7, R9, R6, RZ ;  /* 0x0000000609077227 */ /* 0x000fc800078e00ff */
[----:B------:R-:W-:-:S04]  /*0800*/  IMAD.MOV R9, RZ, RZ, -R7 ;  /* 0x000000ffff097224 */ /* 0x000fc800078e0a07 */
[----:B------:R-:W-:-:S05]  /*0810*/  IMAD R9, R9, UR4, R6 ;  /* 0x0000000409097c24 */ /* 0x000fca000f8e0206 */
[----:B------:R-:W-:-:S13]  /*0820*/  ISETP.GE.U32.AND P0, PT, R9, UR4, PT ;  /* 0x0000000409007c0c */ /* 0x000fda000bf06070 */
[----:B------:R-:W-:Y:S01]  /*0830*/  @P0 VIADD R9, R9, -UR4 ;  /* 0x8000000409090c36 */ /* 0x000fe20008000000 */
[----:B------:R-:W-:-:S04]  /*0840*/  @P0 IADD3 R7, PT, PT, R7, 0x1, RZ ;  /* 0x0000000107070810 */ /* 0x000fc80007ffe0ff */
[----:B------:R-:W-:-:S13]  /*0850*/  ISETP.GE.U32.AND P1, PT, R9, UR4, PT ;  /* 0x0000000409007c0c */ /* 0x000fda000bf26070 */
[----:B------:R-:W-:Y:S01]  /*0860*/  @P1 VIADD R7, R7, 0x1 ;  /* 0x0000000107071836 */ /* 0x000fe20000000000 */
[----:B------:R-:W-:-:S05]  /*0870*/  @!P2 LOP3.LUT R7, RZ, UR4, RZ, 0x33, !PT ;  /* 0x00000004ff07ac12 */ /* 0x000fca000f8e33ff */
[----:B------:R-:W-:-:S04]  /*0880*/  IMAD.MOV R9, RZ, RZ, -R7 ;  /* 0x000000ffff097224 */ /* 0x000fc800078e0a07 */
[----:B------:R-:W-:Y:S01]  /*0890*/  IMAD R6, R9, UR4, R6 ;  /* 0x0000000409067c24 */ /* 0x000fe2000f8e0206 */
[----:B------:R-:W-:Y:S06]  /*08a0*/  BRA `(.L_x_105) ;  /* 0x0000000000307947 */ /* 0x000fec0003800000 */
.L_x_104:
[----:B------:R-:W-:-:S07]  /*08b0*/  MOV R16, 0x8d0 ;  /* 0x000008d000107802 */ /* 0x000fce0000000f00 */
[----:B------:R-:W-:Y:S05]  /*08c0*/  CALL.REL.NOINC `($__internal_9_$__cuda_sm20_div_u64) ;  /* 0x0000001000d87944 */ /* 0x000fea0003c00000 */
[----:B------:R-:W0:Y:S01]  /*08d0*/  LDCU.64 UR4, c[0x0][0x388] ;  /* 0x00007100ff0477ac */ /* 0x000e220008000a00 */
[----:B------:R-:W-:Y:S01]  /*08e0*/  IADD3 R11, P0, PT, RZ, -R5, RZ ;  /* 0x80000005ff0b7210 */ /* 0x000fe20007f1e0ff */
[----:B------:R-:W-:-:S04]  /*08f0*/  IMAD.MOV.U32 R7, RZ, RZ, RZ ;  /* 0x000000ffff077224 */ /* 0x000fc800078e00ff */
[----:B------:R-:W-:-:S04]  /*0900*/  IMAD.X R8, RZ, RZ, ~R8, P0 ;  /* 0x000000ffff087224 */ /* 0x000fc800000e0e08 */
[----:B0-----:R-:W-:Y:S02]  /*0910*/  IMAD R10, R8, UR4, RZ ;  /* 0x00000004080a7c24 */ /* 0x001fe4000f8e02ff */
[----:B------:R-:W-:Y:S01]  /*0920*/  IMAD.WIDE.U32 R8, R11, UR4, R6 ;  /* 0x000000040b087c25 */ /* 0x000fe2000f8e0006 */
[----:B------:R-:W-:-:S03]  /*0930*/  MOV R7, R5 ;  /* 0x0000000500077202 */ /* 0x000fc60000000f00 */
[----:B------:R-:W-:Y:S02]  /*0940*/  IMAD R11, R11, UR5, R10 ;  /* 0x000000050b0b7c24 */ /* 0x000fe4000f8e020a */
[----:B------:R-:W-:Y:S02]  /*0950*/  IMAD.MOV.U32 R6, RZ, RZ, R8 ;  /* 0x000000ffff067224 */ /* 0x000fe400078e0008 */
[----:B------:R-:W-:-:S07]  /*0960*/  IMAD.IADD R5, R9, 0x1, R11 ;  /* 0x0000000109057824 */ /* 0x000fce00078e020b */
.L_x_105:
[----:B------:R-:W-:-:S04]  /*0970*/  ISETP.GE.AND P0, PT, R3, R2, PT ;  /* 0x000000020300720c */ /* 0x000fc80003f06270 */
[----:B------:R-:W-:-:S04]  /*0980*/  ISETP.GE.OR P0, PT, R7, R18, P0 ;  /* 0x000000120700720c */ /* 0x000fc80000706670 */
[----:B------:R-:W-:-:S13]  /*0990*/  ISETP.GE.OR P0, PT, R4, R12, P0 ;  /* 0x0000000c0400720c */ /* 0x000fda0000706670 */
[----:B------:R-:W-:Y:S05]  /*09a0*/  @P0 EXIT ;  /* 0x000000000000094d */ /* 0x000fea0003800000 */
[----:B------:R-:W0:Y:S02]  /*09b0*/  LDC.64 R10, c[0x0][0x380] ;  /* 0x0000e000ff0a7b82 */ /* 0x000e240000000a00 */
[----:B0-----:R-:W2:Y:S01]  /*09c0*/  LDG.E.64 R10, desc[UR16][R10.64+0x18] ;  /* 0x000018100a0a7981 */ /* 0x001ea2000c1e1b00 */
[----:B------:R-:W-:Y:S01]  /*09d0*/  HFMA2 R8, -RZ, RZ, 0, 0 ;  /* 0x00000000ff087431 */ /* 0x000fe200000001ff */
[----:B--2---:R-:W-:-:S04]  /*09e0*/  ISETP.NE.U32.AND P0, PT, R10, RZ, PT ;  /* 0x000000ff0a00720c */ /* 0x004fc80003f05070 */
[----:B------:R-:W-:-:S13]  /*09f0*/  ISETP.NE.AND.EX P0, PT, R11, RZ, PT, P0 ;  /* 0x000000ff0b00720c */ /* 0x000fda0003f05300 */
[----:B------:R-:W-:Y:S05]  /*0a00*/  @!P0 BRA `(.L_x_106) ;  /* 0x0000001000508947 */ /* 0x000fea0003800000 */
[----:B------:R-:W-:Y:S01]  /*0a10*/  IMAD.MOV.U32 R8, RZ, RZ, RZ ;  /* 0x000000ffff087224 */ /* 0x000fe200078e00ff */
[----:B------:R-:W-:Y:S01]  /*0a20*/  UMOV UR7, URZ ;  /* 0x000000ff00077c82 */ /* 0x000fe20008000000 */
[----:B------:R-:W-:-:S05]  /*0a30*/  UMOV UR8, URZ ;  /* 0x000000ff00087c82 */ /* 0x000fca0008000000 */
.L_x_119:
[----:B------:R-:W-:-:S09]  /*0a40*/  UISETP.GE.AND UP0, UPT, UR22, URZ, UPT ;  /* 0x000000ff1600728c */ /* 0x000fd2000bf06270 */
[----:B------:R-:W-:Y:S05]  /*0a50*/  BRA.U !UP0, `(.L_x_107) ;  /* 0x0000001108287547 */ /* 0x000fea000b800000 */
[----:B------:R-:W-:-:S05]  /*0a60*/  IMAD.U32 R9, RZ, RZ, UR20 ;  /* 0x00000014ff097e24 */ /* 0x000fca000f8e00ff */
[----:B------:R-:W-:-:S05]  /*0a70*/  IADD3 R9, PT, PT, R9, 0x1, RZ ;  /* 0x0000000109097810 */ /* 0x000fca0007ffe0ff */
[----:B------:R-:W-:-:S05]  /*0a80*/  IMAD R10, R9, UR21, R9 ;  /* 0x00000015090a7c24 */ /* 0x000fca000f8e0209 */
[----:B------:R-:W-:-:S13]  /*0a90*/  R2UR UR4, R10 ;  /* 0x000000000a0472ca */ /* 0x000fda00000e0000 */
[----:B------:R-:W-:-:S04]  /*0aa0*/  UIMAD UR14, UR22, UR4, UR4 ;  /* 0x00000004160e72a4 */ /* 0x000fc8000f8e0204 */
[----:B------:R-:W-:Y:S02]  /*0ab0*/  UIMAD.WIDE.U32 UR4, UR7, UR14, URZ ;  /* 0x0000000e070472a5 */ /* 0x000fe4000f8e00ff */
[----:B------:R-:W-:-:S04]  /*0ac0*/  UIMAD UR4, UR8, UR14, URZ ;  /* 0x0000000e080472a4 */ /* 0x000fc8000f8e02ff */
[----:B------:R-:W-:-:S03]  /*0ad0*/  UIADD3 UR11, UPT, UPT, UR5, UR4, URZ ;  /* 0x00000004050b7290 */ /* 0x000fc6000fffe0ff */
[----:B------:R-:W-:-:S09]  /*0ae0*/  UMOV UR4, URZ ;  /* 0x000000ff00047c82 */ /* 0x000fd20008000000 */
.L_x_118:
[----:B------:R-:W-:-:S09]  /*0af0*/  UISETP.GE.AND UP0, UPT, UR21, URZ, UPT ;  /* 0x000000ff1500728c */ /* 0x000fd2000bf06270 */
[----:B------:R-:W-:Y:S05]  /*0b00*/  BRA.U !UP0, `(.L_x_108) ;  /* 0x0000000d08e47547 */ /* 0x000fea000b800000 */
[----:B------:R-:W-:-:S05]  /*0b10*/  UMOV UR5, URZ ;  /* 0x000000ff00057c82 */ /* 0x000fca0008000000 */
.L_x_117:
[----:B------:R-:W-:-:S09]  /*0b20*/  UISETP.GE.AND UP0, UPT, UR20, URZ, UPT ;  /* 0x000000ff1400728c */ /* 0x000fd2000bf06270 */
[----:B------:R-:W-:Y:S05]  /*0b30*/  BRA.U !UP0, `(.L_x_109) ;  /* 0x0000000d08c87547 */ /* 0x000fea000b800000 */
[----:B------:R-:W-:Y:S01]  /*0b40*/  IMAD.U32 R11, RZ, RZ, UR19 ;  /* 0x00000013ff0b7e24 */ /* 0x000fe2000f8e00ff */
[----:B------:R-:W-:Y:S01]  /*0b50*/  MOV R13, UR20 ;  /* 0x00000014000d7c02 */ /* 0x000fe20008000f00 */
[----:B------:R-:W-:Y:S01]  /*0b60*/  UIMAD UR6, UR21, UR4, UR4 ;  /* 0x00000004150672a4 */ /* 0x000fe2000f8e0204 */
[----:B------:R-:W-:Y:S02]  /*0b70*/  IMAD.U32 R12, RZ, RZ, UR5 ;  /* 0x00000005ff0c7e24 */ /* 0x000fe4000f8e00ff */
[----:B------:R-:W-:Y:S01]  /*0b80*/  IMAD R10, R11, UR4, R4 ;  /* 0x000000040b0a7c24 */ /* 0x000fe2000f8e0204 */
[----:B------:R-:W-:Y:S01]  /*0b90*/  ISETP.GE.U32.AND P0, PT, R13, 0x3, PT ;  /* 0x000000030d00780c */ /* 0x000fe20003f06070 */
[----:B------:R-:W-:Y:S01]  /*0ba0*/  UIADD3 UR6, UPT, UPT, UR6, UR5, URZ ;  /* 0x0000000506067290 */ /* 0x000fe2000fffe0ff */
[----:B------:R-:W-:Y:S02]  /*0bb0*/  IMAD R12, R12, UR18, R3 ;  /* 0x000000120c0c7c24 */ /* 0x000fe4000f8e0203 */
[----:B------:R-:W-:-:S03]  /*0bc0*/  IMAD R14, R19, UR7, R10 ;  /* 0x00000007130e7c24 */ /* 0x000fc6000f8e020a */
[----:B------:R-:W-:Y:S01]  /*0bd0*/  IMAD R13, R9, UR6, RZ ;  /* 0x00000006090d7c24 */ /* 0x000fe2000f8e02ff */
[----:B------:R-:W-:Y:S01]  /*0be0*/  UMOV UR6, URZ ;  /* 0x000000ff00067c82 */ /* 0x000fe20008000000 */
[----:B------:R-:W-:-:S04]  /*0bf0*/  IMAD R11, R21, R14, RZ ;  /* 0x0000000e150b7224 */ /* 0x000fc800078e02ff */
[----:B------:R-:W-:-:S04]  /*0c00*/  IMAD.IADD R12, R11, 0x1, R12 ;  /* 0x000000010b0c7824 */ /* 0x000fc800078e020c */
[----:B------:R-:W-:Y:S01]  /*0c10*/  IMAD R11, R23, R12, RZ ;  /* 0x0000000c170b7224 */ /* 0x000fe200078e02ff */
[----:B------:R-:W-:Y:S06]  /*0c20*/  @!P0 BRA `(.L_x_110) ;  /* 0x0000000400b88947 */ /* 0x000fec0003800000 */
[----:B------:R-:W-:Y:S01]  /*0c30*/  LOP3.LUT R14, R9, 0xfffffffc, RZ, 0xc0, !PT ;  /* 0xfffffffc090e7812 */ /* 0x000fe200078ec0ff */
[----:B------:R-:W-:Y:S01]  /*0c40*/  VIADD R12, R13, 0x1 ;  /* 0x000000010d0c7836 */ /* 0x000fe20000000000 */
[----:B------:R-:W-:Y:S02]  /*0c50*/  UMOV UR6, URZ ;  /* 0x000000ff00067c82 */ /* 0x000fe40008000000 */
[----:B------:R-:W-:-:S07]  /*0c60*/  IADD3 R13, PT, PT, -R14, RZ, RZ ;  /* 0x000000ff0e0d7210 */ /* 0x000fce0007ffe1ff */
.L_x_111:
[----:B------:R-:W-:Y:S01]  /*0c70*/  IMAD.U32 R14, RZ, RZ, UR5 ;  /* 0x00000005ff0e7e24 */ /* 0x000fe2000f8e00ff */
[----:B------:R-:W-:Y:S01]  /*0c80*/  UIMAD UR9, UR7, UR14, URZ ;  /* 0x0000000e070972a4 */ /* 0x000fe2000f8e02ff */
[----:B------:R-:W-:Y:S02]  /*0c90*/  IMAD R20, R0, UR6, R7 ;  /* 0x0000000600147c24 */ /* 0x000fe4000f8e0207 */
[----:B------:R-:W-:-:S05]  /*0ca0*/  IMAD R25, R14, UR18, R3 ;  /* 0x000000120e197c24 */ /* 0x000fca000f8e0203 */
[----:B------:R-:W-:Y:S02]  /*0cb0*/  ISETP.GE.AND P0, PT, R25, R21, PT ;  /* 0x000000151900720c */ /* 0x000fe40003f06270 */
[----:B------:R-:W-:Y:S02]  /*0cc0*/  LOP3.LUT R14, R10, R20, R25, 0xfe, !PT ;  /* 0x000000140a0e7212 */ /* 0x000fe400078efe19 */
[----:B------:R-:W-:-:S04]  /*0cd0*/  ISETP.GE.OR P1, PT, R20, R23, P0 ;  /* 0x000000171400720c */ /* 0x000fc80000726670 */
[----:B------:R-:W-:-:S04]  /*0ce0*/  ISETP.GE.OR P1, PT, R10, R19, P1 ;  /* 0x000000130a00720c */ /* 0x000fc80000f26670 */
[----:B------:R-:W-:-:S13]  /*0cf0*/  ISETP.LT.OR P1, PT, R14, RZ, P1 ;  /* 0x000000ff0e00720c */ /* 0x000fda0000f21670 */
[----:B------:R-:W0:Y:S01]  /*0d00*/  @!P1 LDC.64 R14, c[0x0][0x388] ;  /* 0x0000e200ff0e9b82 */ /* 0x000e220000000a00 */
[----:B------:R-:W-:Y:S02]  /*0d10*/  @!P1 VIADD R16, R12, 0xffffffff ;  /* 0xffffffff0c109836 */ /* 0x000fe40000000000 */
[----:B------:R-:W-:Y:S02]  /*0d20*/  @!P1 IMAD.MOV.U32 R28, RZ, RZ, R6 ;  /* 0x000000ffff1c9224 */ /* 0x000fe400078e0006 */
[----:B------:R-:W-:Y:S01]  /*0d30*/  @!P1 IMAD.MOV.U32 R29, RZ, RZ, R5 ;  /* 0x000000ffff1d9224 */ /* 0x000fe200078e0005 */
[----:B------:R-:W-:Y:S02]  /*0d40*/  @!P1 IADD3 R22, P2, PT, R16, UR9, RZ ;  /* 0x0000000910169c10 */ /* 0x000fe4000ff5e0ff */
[----:B------:R-:W1:Y:S02]  /*0d50*/  @!P1 LDC.64 R16, c[0x0][0x3a0] ;  /* 0x0000e800ff109b82 */ /* 0x000e640000000a00 */
[----:B------:R-:W-:-:S05]  /*0d60*/  @!P1 IADD3.X R27, PT, PT, RZ, UR11, RZ, P2, !PT ;  /* 0x0000000bff1b9c10 */ /* 0x000fca00097fe4ff */
[-C--:B0-----:R-:W-:Y:S02]  /*0d70*/  @!P1 IMAD R27, R27, R14.reuse, RZ ;  /* 0x0000000e1b1b9224 */ /* 0x081fe400078e02ff */
[----:B------:R-:W-:-:S04]  /*0d80*/  @!P1 IMAD.WIDE.U32 R28, R22, R14, R28 ;  /* 0x0000000e161c9225 */ /* 0x000fc800078e001c */
[----:B------:R-:W-:Y:S02]  /*0d90*/  @!P1 IMAD R27, R22, R15, R27 ;  /* 0x0000000f161b9224 */ /* 0x000fe400078e021b */
[----:B------:R-:W0:Y:S01]  /*0da0*/  @!P1 LDC.64 R14, c[0x0][0x398] ;  /* 0x0000e600ff0e9b82 */ /* 0x000e220000000a00 */
[----:B-1----:R-:W-:Y:S02]  /*0db0*/  @!P1 LEA R26, P2, R28, R16, 0x2 ;  /* 0x000000101c1a9211 */ /* 0x002fe400078410ff */
[----:B------:R-:W-:-:S04]  /*0dc0*/  @!P1 IADD3 R27, PT, PT, R29, R27, RZ ;  /* 0x0000001b1d1b9210 */ /* 0x000fc80007ffe0ff */
[----:B------:R-:W-:Y:S01]  /*0dd0*/  @!P1 LEA.HI.X R27, R28, R17, R27, 0x2, P2 ;  /* 0x000000111c1b9211 */ /* 0x000fe200010f141b */
[----:B------:R-:W-:-:S04]  /*0de0*/  @!P1 IMAD.IADD R17, R11, 0x1, R20 ;  /* 0x000000010b119824 */ /* 0x000fc800078e0214 */
[----:B------:R1:W2:Y:S01]  /*0df0*/  @!P1 LDG.E.CONSTANT R26, desc[UR16][R26.64] ;  /* 0x000000101a1a9981 */ /* 0x0002a2000c1e9900 */
[----:B0-----:R-:W-:-:S06]  /*0e00*/  @!P1 IMAD.WIDE R16, R17, 0x4, R14 ;  /* 0x0000000411109825 */ /* 0x001fcc00078e020e */
[----:B------:R-:W2:Y:S01]  /*0e10*/  @!P1 LDG.E.CONSTANT R17, desc[UR16][R16.64] ;  /* 0x0000001010119981 */ /* 0x000ea2000c1e9900 */
[----:B------:R-:W-:-:S05]  /*0e20*/  IMAD.IADD R20, R0, 0x1, R20 ;  /* 0x0000000100147824 */ /* 0x000fca00078e0214 */
[----:B------:R-:W-:Y:S02]  /*0e30*/  ISETP.GE.OR P2, PT, R20, R23, P0 ;  /* 0x000000171400720c */ /* 0x000fe40000746670 */
[C---:B------:R-:W-:Y:S02]  /*0e40*/  LOP3.LUT R14, R10.reuse, R20, R25, 0xfe, !PT ;  /* 0x000000140a0e7212 */ /* 0x040fe400078efe19 */
[----:B------:R-:W-:-:S04]  /*0e50*/  ISETP.GE.OR P2, PT, R10, R19, P2 ;  /* 0x000000130a00720c */ /* 0x000fc80001746670 */
[----:B------:R-:W-:-:S13]  /*0e60*/  ISETP.LT.OR P2, PT, R14, RZ, P2 ;  /* 0x000000ff0e00720c */ /* 0x000fda0001741670 */
[----:B------:R-:W0:Y:S01]  /*0e70*/  @!P2 LDC.64 R14, c[0x0][0x388] ;  /* 0x0000e200ff0eab82 */ /* 0x000e220000000a00 */
[----:B------:R-:W-:-:S04]  /*0e80*/  @!P2 IADD3 R22, P3, PT, R12, UR9, RZ ;  /* 0x000000090c16ac10 */ /* 0x000fc8000ff7e0ff */
[----:B------:R-:W-:Y:S01]  /*0e90*/  @!P2 IADD3.X R29, PT, PT, RZ, UR11, RZ, P3, !PT ;  /* 0x0000000bff1dac10 */ /* 0x000fe20009ffe4ff */
[----:B-1----:R-:W-:-:S04]  /*0ea0*/  @!P2 IMAD.MOV.U32 R27, RZ, RZ, R5 ;  /* 0x000000ffff1ba224 */ /* 0x002fc800078e0005 */
[----:B0-----:R-:W-:-:S04]  /*0eb0*/  @!P2 IMAD R29, R29, R14, RZ ;  /* 0x0000000e1d1da224 */ /* 0x001fc800078e02ff */
[C---:B------:R-:W-:Y:S02]  /*0ec0*/  @!P2 IMAD R29, R22.reuse, R15, R29 ;  /* 0x0000000f161da224 */ /* 0x040fe400078e021d */
[----:B--2---:R-:W-:Y:S01]  /*0ed0*/  @!P1 FFMA R8, R17, R26, R8 ;  /* 0x0000001a11089223 */ /* 0x004fe20000000008 */
[----:B------:R-:W-:Y:S01]  /*0ee0*/  @!P2 IMAD.MOV.U32 R26, RZ, RZ, R6 ;  /* 0x000000ffff1aa224 */ /* 0x000fe200078e0006 */
[----:B------:R-:W0:Y:S03]  /*0ef0*/  @!P2 LDC.64 R16, c[0x0][0x3a0] ;  /* 0x0000e800ff10ab82 */ /* 0x000e260000000a00 */
[----:B------:R-:W-:-:S05]  /*0f00*/  @!P2 IMAD.WIDE.U32 R26, R22, R14, R26 ;  /* 0x0000000e161aa225 */ /* 0x000fca00078e001a */
[----:B------:R-:W1:Y:S01]  /*0f10*/  @!P2 LDC.64 R14, c[0x0][0x398] ;  /* 0x0000e600ff0eab82 */ /* 0x000e620000000a00 */
[----:B------:R-:W-:Y:S01]  /*0f20*/  @!P2 IADD3 R29, PT, PT, R27, R29, RZ ;  /* 0x0000001d1b1da210 */ /* 0x000fe20007ffe0ff */
[----:B------:R-:W-:Y:S01]  /*0f30*/  @!P2 IMAD.IADD R27, R11, 0x1, R20 ;  /* 0x000000010b1ba824 */ /* 0x000fe200078e0214 */
[----:B0-----:R-:W-:-:S04]  /*0f40*/  @!P2 LEA R16, P1, R26, R16, 0x2 ;  /* 0x000000101a10a211 */ /* 0x001fc800078210ff */
[----:B------:R-:W-:Y:S01]  /*0f50*/  @!P2 LEA.HI.X R17, R26, R17, R29, 0x2, P1 ;  /* 0x000000111a11a211 */ /* 0x000fe200008f141d */
[----:B-1----:R-:W-:-:S04]  /*0f60*/  @!P2 IMAD.WIDE R26, R27, 0x4, R14 ;  /* 0x000000041b1aa825 */ /* 0x002fc800078e020e */
[----:B------:R-:W2:Y:S04]  /*0f70*/  @!P2 LDG.E.CONSTANT R16, desc[UR16][R16.64] ;  /* 0x000000101010a981 */ /* 0x000ea8000c1e9900 */
[----:B------:R-:W2:Y:S01]  /*0f80*/  @!P2 LDG.E.CONSTANT R27, desc[UR16][R26.64] ;  /* 0x000000101a1ba981 */ /* 0x000ea2000c1e9900 */
[----:B------:R-:W-:-:S05]  /*0f90*/  IMAD.IADD R20, R0, 0x1, R20 ;  /* 0x0000000100147824 */ /* 0x000fca00078e0214 */
[----:B------:R-:W-:Y:S02]  /*0fa0*/  ISETP.GE.OR P1, PT, R20, R23, P0 ;  /* 0x000000171400720c */ /* 0x000fe40000726670 */
[C---:B------:R-:W-:Y:S02]  /*0fb0*/  LOP3.LUT R14, R10.reuse, R20, R25, 0xfe, !PT ;  /* 0x000000140a0e7212 */ /* 0x040fe400078efe19 */
[----:B------:R-:W-:-:S04]  /*0fc0*/  ISETP.GE.OR P1, PT, R10, R19, P1 ;  /* 0x000000130a00720c */ /* 0x000fc80000f26670 */
[----:B------:R-:W-:-:S13]  /*0fd0*/  ISETP.LT.OR P1, PT, R14, RZ, P1 ;  /* 0x000000ff0e00720c */ /* 0x000fda0000f21670 */
[----:B------:R-:W0:Y:S01]  /*0fe0*/  @!P1 LDC.64 R14, c[0x0][0x388] ;  /* 0x0000e200ff0e9b82 */ /* 0x000e220000000a00 */
[----:B------:R-:W-:-:S04]  /*0ff0*/  @!P1 IADD3 R22, PT, PT, R12, 0x1, RZ ;  /* 0x000000010c169810 */ /* 0x000fc80007ffe0ff */
[----:B------:R-:W-:Y:S01]  /*1000*/  @!P1 IADD3 R22, P3, PT, R22, UR9, RZ ;  /* 0x0000000916169c10 */ /* 0x000fe2000ff7e0ff */
[----:B------:R-:W-:Y:S01]  /*1010*/  @!P1 IMAD.MOV.U32 R28, RZ, RZ, R6 ;  /* 0x000000ffff1c9224 */ /* 0x000fe200078e0006 */
[----:B------:R-:W-:Y:S01]  /*1020*/  @!P1 MOV R29, R5 ;  /* 0x00000005001d9202 */ /* 0x000fe20000000f00 */
[----:B--2---:R-:W-:Y:S02]  /*1030*/  @!P2 FFMA R8, R27, R16, R8 ;  /* 0x000000101b08a223 */ /* 0x004fe40000000008 */
[----:B------:R-:W-:Y:S01]  /*1040*/  @!P1 IMAD.X R27, RZ, RZ, UR11, P3 ;  /* 0x0000000bff1b9e24 */ /* 0x000fe200098e06ff */
[----:B------:R-:W1:Y:S03]  /*1050*/  @!P1 LDC.64 R16, c[0x0][0x3a0] ;  /* 0x0000e800ff109b82 */ /* 0x000e660000000a00 */
[----:B0-----:R-:W-:-:S04]  /*1060*/  @!P1 IMAD R27, R27, R14, RZ ;  /* 0x0000000e1b1b9224 */ /* 0x001fc800078e02ff */
[C---:B------:R-:W-:Y:S02]  /*1070*/  @!P1 IMAD R27, R22.reuse, R15, R27 ;  /* 0x0000000f161b9224 */ /* 0x040fe400078e021b */
[----:B------:R-:W-:-:S04]  /*1080*/  @!P1 IMAD.WIDE.U32 R14, R22, R14, R28 ;  /* 0x0000000e160e9225 */ /* 0x000fc800078e001c */
[----:B------:R-:W-:-:S05]  /*1090*/  IMAD.IADD R22, R0, 0x1, R20 ;  /* 0x0000000100167824 */ /* 0x000fca00078e0214 */
[----:B------:R-:W-:Y:S02]  /*10a0*/  ISETP.GE.OR P0, PT, R22, R23, P0 ;  /* 0x000000171600720c */ /* 0x000fe40000706670 */
[C---:B------:R-:W-:Y:S02]  /*10b0*/  LOP3.LUT R25, R10.reuse, R22, R25, 0xfe, !PT ;  /* 0x000000160a197212 */ /* 0x040fe400078efe19 */
[----:B------:R-:W-:Y:S01]  /*10c0*/  ISETP.GE.OR P0, PT, R10, R19, P0 ;  /* 0x000000130a00720c */ /* 0x000fe20000706670 */
[----:B------:R-:W-:-:S03]  /*10d0*/  @!P1 IMAD.IADD R27, R15, 0x1, R27 ;  /* 0x000000010f1b9824 */ /* 0x000fc600078e021b */
[----:B------:R-:W-:Y:S02]  /*10e0*/  ISETP.LT.OR P0, PT, R25, RZ, P0 ;  /* 0x000000ff1900720c */ /* 0x000fe40000701670 */
[----:B-1----:R-:W-:-:S04]  /*10f0*/  @!P1 LEA R26, P2, R14, R16, 0x2 ;  /* 0x000000100e1a9211 */ /* 0x002fc800078410ff */
[----:B------:R-:W-:Y:S02]  /*1100*/  @!P1 LEA.HI.X R27, R14, R17, R27, 0x2, P2 ;  /* 0x000000110e1b9211 */ /* 0x000fe400010f141b */
[----:B------:R-:W0:Y:S01]  /*1110*/  @!P1 LDC.64 R16, c[0x0][0x398] ;  /* 0x0000e600ff109b82 */ /* 0x000e220000000a00 */
[----:B------:R-:W-:-:S03]  /*1120*/  @!P1 IMAD.IADD R29, R11, 0x1, R20 ;  /* 0x000000010b1d9824 */ /* 0x000fc600078e0214 */
[----:B------:R-:W2:Y:S04]  /*1130*/  @!P1 LDG.E.CONSTANT R27, desc[UR16][R26.64] ;  /* 0x000000101a1b9981 */ /* 0x000ea8000c1e9900 */
[----:B------:R-:W1:Y:S01]  /*1140*/  @!P0 LDC.64 R14, c[0x0][0x388] ;  /* 0x0000e200ff0e8b82 */ /* 0x000e620000000a00 */
[----:B------:R-:W-:-:S04]  /*1150*/  @!P0 IADD3 R25, PT, PT, R12, 0x2, RZ ;  /* 0x000000020c198810 */ /* 0x000fc80007ffe0ff */
[----:B------:R-:W-:Y:S01]  /*1160*/  @!P0 IADD3 R25, P2, PT, R25, UR9, RZ ;  /* 0x0000000919198c10 */ /* 0x000fe2000ff5e0ff */
[----:B0-----:R-:W-:-:S04]  /*1170*/  @!P1 IMAD.WIDE R28, R29, 0x4, R16 ;  /* 0x000000041d1c9825 */ /* 0x001fc800078e0210 */
[----:B------:R-:W-:Y:S01]  /*1180*/  @!P0 IMAD.X R17, RZ, RZ, UR11, P2 ;  /* 0x0000000bff118e24 */ /* 0x000fe200090e06ff */
[----:B------:R-:W-:Y:S01]  /*1190*/  @!P0 MOV R16, R6 ;  /* 0x0000000600108202 */ /* 0x000fe20000000f00 */
[----:B------:R-:W2:Y:S02]  /*11a0*/  @!P1 LDG.E.CONSTANT R29, desc[UR16][R28.64] ;  /* 0x000000101c1d9981 */ /* 0x000ea4000c1e9900 */
[-C--:B-1----:R-:W-:Y:S02]  /*11b0*/  @!P0 IMAD R20, R17, R14.reuse, RZ ;  /* 0x0000000e11148224 */ /* 0x082fe400078e02ff */
[----:B------:R-:W-:Y:S02]  /*11c0*/  @!P0 IMAD.MOV.U32 R17, RZ, RZ, R5 ;  /* 0x000000ffff118224 */ /* 0x000fe400078e0005 */
[C---:B------:R-:W-:Y:S02]  /*11d0*/  @!P0 IMAD R20, R25.reuse, R15, R20 ;  /* 0x0000000f19148224 */ /* 0x040fe400078e0214 */
[----:B------:R-:W-:-:S02]  /*11e0*/  @!P0 IMAD.WIDE.U32 R16, R25, R14, R16 ;  /* 0x0000000e19108225 */ /* 0x000fc400078e0010 */
[----:B------:R-:W0:Y:S02]  /*11f0*/  @!P0 LDC.64 R24, c[0x0][0x398] ;  /* 0x0000e600ff188b82 */ /* 0x000e240000000a00 */
[----:B------:R-:W-:-:S04]  /*1200*/  @!P0 IMAD.IADD R15, R11, 0x1, R22 ;  /* 0x000000010b0f8824 */ /* 0x000fc800078e0216 */
[----:B0-----:R-:W-:Y:S02]  /*1210*/  @!P0 IMAD.WIDE R24, R15, 0x4, R24 ;  /* 0x000000040f188825 */ /* 0x001fe400078e0218 */
[----:B------:R-:W0:Y:S01]  /*1220*/  @!P0 LDC.64 R14, c[0x0][0x3a0] ;  /* 0x0000e800ff0e8b82 */ /* 0x000e220000000a00 */
[----:B------:R-:W-:-:S03]  /*1230*/  @!P0 IADD3 R20, PT, PT, R17, R20, RZ ;  /* 0x0000001411148210 */ /* 0x000fc60007ffe0ff */
[----:B------:R-:W3:Y:S01]  /*1240*/  @!P0 LDG.E.CONSTANT R25, desc[UR16][R24.64] ;  /* 0x0000001018198981 */ /* 0x000ee2000c1e9900 */
[----:B0-----:R-:W-:-:S04]  /*1250*/  @!P0 LEA R14, P2, R16, R14, 0x2 ;  /* 0x0000000e100e8211 */ /* 0x001fc800078410ff */
[----:B------:R-:W-:-:S05]  /*1260*/  @!P0 LEA.HI.X R15, R16, R15, R20, 0x2, P2 ;  /* 0x0000000f100f8211 */ /* 0x000fca00010f1414 */
[----:B------:R-:W3:Y:S01]  /*1270*/  @!P0 LDG.E.CONSTANT R14, desc[UR16][R14.64] ;  /* 0x000000100e0e8981 */ /* 0x000ee2000c1e9900 */
[----:B------:R-:W-:Y:S01]  /*1280*/  VIADD R13, R13, 0x4 ;  /* 0x000000040d0d7836 */ /* 0x000fe20000000000 */
[----:B------:R-:W-:Y:S01]  /*1290*/  UIADD3 UR6, UPT, UPT, UR6, 0x4, URZ ;  /* 0x0000000406067890 */ /* 0x000fe2000fffe0ff */
[----:B------:R-:W-:Y:S02]  /*12a0*/  VIADD R12, R12, 0x4 ;  /* 0x000000040c0c7836 */ /* 0x000fe40000000000 */
[----:B--2---:R-:W-:Y:S01]  /*12b0*/  @!P1 FFMA R8, R29, R27, R8 ;  /* 0x0000001b1d089223 */ /* 0x004fe20000000008 */
[----:B------:R-:W-:-:S03]  /*12c0*/  ISETP.NE.AND P1, PT, R13, RZ, PT ;  /* 0x000000ff0d00720c */ /* 0x000fc60003f25270 */
[----:B---3--:R-:W-:-:S10]  /*12d0*/  @!P0 FFMA R8, R25, R14, R8 ;  /* 0x0000000e19088223 */ /* 0x008fd40000000008 */
[----:B------:R-:W-:Y:S05]  /*12e0*/  @P1 BRA `(.L_x_111) ;  /* 0xfffffff800601947 */ /* 0x000fea000383ffff */
[----:B------:R-:W-:-:S04]  /*12f0*/  UIADD3 UR6, UPT, UPT, UR20, 0x1, URZ ;  /* 0x0000000114067890 */ /* 0x000fc8000fffe0ff */
[----:B------:R-:W-:-:S12]  /*1300*/  ULOP3.LUT UR6, UR6, 0xfffffffc, URZ, 0xc0, !UPT ;  /* 0xfffffffc06067892 */ /* 0x000fd8000f8ec0ff */
.L_x_110:
[----:B------:R-:W-:-:S04]  /*1310*/  UIADD3 UR23, UPT, UPT, UR20, 0x1, URZ ;  /* 0x0000000114177890 */ /* 0x000fc8000fffe0ff */
[----:B------:R-:W-:-:S04]  /*1320*/  ULOP3.LUT UR26, UR23, 0x3, URZ, 0xc0, !UPT ;  /* 0x00000003171a7892 */ /* 0x000fc8000f8ec0ff */
[----:B------:R-:W-:-:S09]  /*1330*/  UISETP.NE.AND UP0, UPT, UR26, URZ, UPT ;  /* 0x000000ff1a00728c */ /* 0x000fd2000bf05270 */
[----:B------:R-:W-:Y:S05]  /*1340*/  BRA.U !UP0, `(.L_x_109) ;  /* 0x0000000508c47547 */ /* 0x000fea000b800000 */
[----:B------:R-:W-:Y:S01]  /*1350*/  MOV R10, UR5 ;  /* 0x00000005000a7c02 */ /* 0x000fe20008000f00 */
[----:B------:R-:W-:Y:S01]  /*1360*/  IMAD.U32 R13, RZ, RZ, UR19 ;  /* 0x00000013ff0d7e24 */ /* 0x000fe2000f8e00ff */
[----:B------:R-:W-:Y:S01]  /*1370*/  UIMAD UR9, UR21, UR23, UR23 ;  /* 0x00000017150972a4 */ /* 0x000fe2000f8e0217 */
[----:B------:R-:W-:Y:S01]  /*1380*/  IMAD R22, R0, UR6, R7 ;  /* 0x0000000600167c24 */ /* 0x000fe2000f8e0207 */
[----:B------:R-:W-:Y:S01]  /*1390*/  BSSY.RECONVERGENT B0, `(.L_x_112) ;  /* 0x0000024000007945 */ /* 0x000fe20003800200 */
[----:B------:R-:W-:Y:S01]  /*13a0*/  IMAD R10, R10, UR18, R3 ;  /* 0x000000120a0a7c24 */ /* 0x000fe2000f8e0203 */
[----:B------:R-:W-:Y:S01]  /*13b0*/  UIMAD UR15, UR22, UR9, UR9 ;  /* 0x00000009160f72a4 */ /* 0x000fe2000f8e0209 */
[----:B------:R-:W-:Y:S02]  /*13c0*/  IMAD R20, R13, UR4, R4 ;  /* 0x000000040d147c24 */ /* 0x000fe4000f8e0204 */
[----:B------:R-:W-:Y:S01]  /*13d0*/  IMAD.U32 R13, RZ, RZ, UR26 ;  /* 0x0000001aff0d7e24 */ /* 0x000fe2000f8e00ff */
[----:B------:R-:W-:-:S02]  /*13e0*/  ISETP.GE.AND P0, PT, R10, R21, PT ;  /* 0x000000150a00720c */ /* 0x000fc40003f06270 */
[----:B------:R-:W-:Y:S02]  /*13f0*/  LOP3.LUT R12, R20, R22, R10, 0xfe, !PT ;  /* 0x00000016140c7212 */ /* 0x000fe400078efe0a */
[----:B------:R-:W-:Y:S02]  /*1400*/  ISETP.GE.OR P1, PT, R22, R23, P0 ;  /* 0x000000171600720c */ /* 0x000fe40000726670 */
[----:B------:R-:W-:Y:S02]  /*1410*/  ISETP.NE.AND P2, PT, R13, 0x1, PT ;  /* 0x000000010d00780c */ /* 0x000fe40003f45270 */
[----:B------:R-:W-:-:S04]  /*1420*/  ISETP.GE.OR P1, PT, R20, R19, P1 ;  /* 0x000000131400720c */ /* 0x000fc80000f26670 */
[----:B------:R-:W-:-:S13]  /*1430*/  ISETP.LT.OR P1, PT, R12, RZ, P1 ;  /* 0x000000ff0c00720c */ /* 0x000fda0000f21670 */
[----:B------:R-:W-:Y:S05]  /*1440*/  @P1 BRA `(.L_x_113) ;  /* 0x0000000000601947 */ /* 0x000fea0003800000 */
[----:B------:R-:W-:Y:S01]  /*1450*/  UIMAD UR9, UR21, UR4, UR4 ;  /* 0x00000004150972a4 */ /* 0x000fe2000f8e0204 */
[----:B------:R-:W0:Y:S01]  /*1460*/  LDC.64 R12, c[0x0][0x398] ;  /* 0x0000e600ff0c7b82 */ /* 0x000e220000000a00 */
[----:B------:R-:W1:Y:S01]  /*1470*/  LDCU.64 UR12, c[0x0][0x388] ;  /* 0x00007100ff0c77ac */ /* 0x000e620008000a00 */
[----:B------:R-:W-:Y:S01]  /*1480*/  MOV R15, R5 ;  /* 0x00000005000f7202 */ /* 0x000fe20000000f00 */
[----:B------:R-:W-:Y:S01]  /*1490*/  UIADD3 UR9, UPT, UPT, UR9, UR5, URZ ;  /* 0x0000000509097290 */ /* 0x000fe2000fffe0ff */
[----:B------:R-:W2:Y:S03]  /*14a0*/  LDCU.64 UR24, c[0x0][0x3a0] ;  /* 0x00007400ff1877ac */ /* 0x000ea60008000a00 */
[----:B------:R-:W-:-:S06]  /*14b0*/  UIMAD UR9, UR23, UR9, URZ ;  /* 0x00000009170972a4 */ /* 0x000fcc000f8e02ff */
[----:B------:R-:W-:Y:S01]  /*14c0*/  MOV R14, UR9 ;  /* 0x00000009000e7c02 */ /* 0x000fe20008000f00 */
[----:B------:R-:W-:-:S04]  /*14d0*/  UIMAD UR9, UR7, UR15, URZ ;  /* 0x0000000f070972a4 */ /* 0x000fc8000f8e02ff */
[----:B------:R-:W-:-:S05]  /*14e0*/  VIADD R14, R14, UR6 ;  /* 0x000000060e0e7c36 */ /* 0x000fca0008000000 */
[----:B------:R-:W-:-:S04]  /*14f0*/  IADD3 R25, P1, PT, R14, UR9, RZ ;  /* 0x000000090e197c10 */ /* 0x000fc8000ff3e0ff */
[----:B------:R-:W-:-:S05]  /*1500*/  IADD3.X R14, PT, PT, RZ, UR11, RZ, P1, !PT ;  /* 0x0000000bff0e7c10 */ /* 0x000fca0008ffe4ff */
[----:B-1----:R-:W-:Y:S02]  /*1510*/  IMAD R24, R14, UR12, RZ ;  /* 0x0000000c0e187c24 */ /* 0x002fe4000f8e02ff */
[----:B------:R-:W-:-:S04]  /*1520*/  IMAD.MOV.U32 R14, RZ, RZ, R6 ;  /* 0x000000ffff0e7224 */ /* 0x000fc800078e0006 */
[----:B------:R-:W-:-:S04]  /*1530*/  IMAD.WIDE.U32 R16, R25, UR12, R14 ;  /* 0x0000000c19107c25 */ /* 0x000fc8000f8e000e */
[----:B------:R-:W-:Y:S01]  /*1540*/  IMAD R25, R25, UR13, R24 ;  /* 0x0000000d19197c24 */ /* 0x000fe2000f8e0218 */
[----:B--2---:R-:W-:Y:S01]  /*1550*/  LEA R14, P1, R16, UR24, 0x2 ;  /* 0x00000018100e7c11 */ /* 0x004fe2000f8210ff */
[----:B------:R-:W-:-:S03]  /*1560*/  IMAD.IADD R15, R11, 0x1, R22 ;  /* 0x000000010b0f7824 */ /* 0x000fc600078e0216 */
[----:B------:R-:W-:Y:S01]  /*1570*/  IADD3 R17, PT, PT, R17, R25, RZ ;  /* 0x0000001911117210 */ /* 0x000fe20007ffe0ff */
[----:B0-----:R-:W-:-:S03]  /*1580*/  IMAD.WIDE R12, R15, 0x4, R12 ;  /* 0x000000040f0c7825 */ /* 0x001fc600078e020c */
[----:B------:R-:W-:-:S03]  /*1590*/  LEA.HI.X R15, R16, UR25, R17, 0x2, P1 ;  /* 0x00000019100f7c11 */ /* 0x000fc600088f1411 */
[----:B------:R-:W2:Y:S04]  /*15a0*/  LDG.E.CONSTANT R13, desc[UR16][R12.64] ;  /* 0x000000100c0d7981 */ /* 0x000ea8000c1e9900 */
[----:B------:R-:W2:Y:S02]  /*15b0*/  LDG.E.CONSTANT R14, desc[UR16][R14.64] ;  /* 0x000000100e0e7981 */ /* 0x000ea4000c1e9900 */
[----:B--2---:R-:W-:-:S07]  /*15c0*/  FFMA R8, R13, R14, R8 ;  /* 0x0000000e0d087223 */ /* 0x004fce0000000008 */
.L_x_113:
[----:B------:R-:W-:Y:S05]  /*15d0*/  BSYNC.RECONVERGENT B0 ;  /* 0x0000000000007941 */ /* 0x000fea0003800200 */
.L_x_112:
[----:B------:R-:W-:Y:S05]  /*15e0*/  @!P2 BRA `(.L_x_109) ;  /* 0x00000004001ca947 */ /* 0x000fea0003800000 */
[C---:B------:R-:W-:Y:S01]  /*15f0*/  IMAD R25, R0.reuse, UR6, R7 ;  /* 0x0000000600197c24 */ /* 0x040fe2000f8e0207 */
[----:B------:R-:W-:Y:S01]  /*1600*/  MOV R13, UR26 ;  /* 0x0000001a000d7c02 */ /* 0x000fe20008000f00 */
[----:B------:R-:W-:Y:S02]  /*1610*/  BSSY.RECONVERGENT B0, `(.L_x_114) ;  /* 0x0000022000007945 */ /* 0x000fe40003800200 */
[----:B------:R-:W-:Y:S01]  /*1620*/  IMAD.IADD R22, R0, 0x1, R25 ;  /* 0x0000000100167824 */ /* 0x000fe200078e0219 */
[----:B------:R-:W-:-:S04]  /*1630*/  ISETP.NE.AND P2, PT, R13, 0x2, PT ;  /* 0x000000020d00780c */ /* 0x000fc80003f45270 */
[----:B------:R-:W-:Y:S02]  /*1640*/  ISETP.GE.OR P1, PT, R22, R23, P0 ;  /* 0x000000171600720c */ /* 0x000fe40000726670 */
[C---:B------:R-:W-:Y:S02]  /*1650*/  LOP3.LUT R12, R20.reuse, R22, R10, 0xfe, !PT ;  /* 0x00000016140c7212 */ /* 0x040fe400078efe0a */
[----:B------:R-:W-:-:S04]  /*1660*/  ISETP.GE.OR P1, PT, R20, R19, P1 ;  /* 0x000000131400720c */ /* 0x000fc80000f26670 */
[----:B------:R-:W-:-:S13]  /*1670*/  ISETP.LT.OR P1, PT, R12, RZ, P1 ;  /* 0x000000ff0c00720c */ /* 0x000fda0000f21670 */
[----:B------:R-:W-:Y:S05]  /*1680*/  @P1 BRA `(.L_x_115) ;  /* 0x0000000000681947 */ /* 0x000fea0003800000 */
[----:B------:R-:W-:Y:S01]  /*1690*/  UIMAD UR9, UR21, UR4, UR4 ;  /* 0x00000004150972a4 */ /* 0x000fe2000f8e0204 */
[----:B------:R-:W0:Y:S01]  /*16a0*/  LDC.64 R12, c[0x0][0x398] ;  /* 0x0000e600ff0c7b82 */ /* 0x000e220000000a00 */
[----:B------:R-:W-:Y:S01]  /*16b0*/  UIMAD UR10, UR7, UR15, URZ ;  /* 0x0000000f070a72a4 */ /* 0x000fe2000f8e02ff */
[----:B------:R-:W-:Y:S01]  /*16c0*/  IMAD.MOV.U32 R15, RZ, RZ, R5 ;  /* 0x000000ffff0f7224 */ /* 0x000fe200078e0005 */
[----:B------:R-:W-:Y:S01]  /*16d0*/  UIADD3 UR9, UPT, UPT, UR9, UR5, URZ ;  /* 0x0000000509097290 */ /* 0x000fe2000fffe0ff */
[----:B------:R-:W1:Y:S03]  /*16e0*/  LDCU.64 UR12, c[0x0][0x388] ;  /* 0x00007100ff0c77ac */ /* 0x000e660008000a00 */
[----:B------:R-:W-:Y:S01]  /*16f0*/  UIMAD UR9, UR23, UR9, URZ ;  /* 0x00000009170972a4 */ /* 0x000fe2000f8e02ff */
[----:B------:R-:W2:Y:S03]  /*1700*/  LDCU.64 UR24, c[0x0][0x3a0] ;  /* 0x00007400ff1877ac */ /* 0x000ea60008000a00 */
[----:B------:R-:W-:-:S04]  /*1710*/  UIADD3 UR9, UPT, UPT, UR6, 0x1, UR9 ;  /* 0x0000000106097890 */ /* 0x000fc8000fffe009 */
[----:B------:R-:W-:Y:S01]  /*1720*/  UIADD3 UR9, UP0, UPT, UR9, UR10, URZ ;  /* 0x0000000a09097290 */ /* 0x000fe2000ff1e0ff */
[----:B-1----:R-:W-:Y:S01]  /*1730*/  MOV R17, UR12 ;  /* 0x0000000c00117c02 */ /* 0x002fe20008000f00 */
[----:B------:R-:W-:-:S04]  /*1740*/  IMAD.U32 R27, RZ, RZ, UR13 ;  /* 0x0000000dff1b7e24 */ /* 0x000fc8000f8e00ff */
[----:B------:R-:W-:-:S05]  /*1750*/  PLOP3.LUT P1, PT, PT, PT, UP0, 0x80, 0x8 ;  /* 0x000000000008781c */ /* 0x000fca0003f2f008 */
[----:B------:R-:W-:-:S04]  /*1760*/  IMAD.X R14, RZ, RZ, UR11, P1 ;  /* 0x0000000bff0e7e24 */ /* 0x000fc800088e06ff */
[----:B------:R-:W-:Y:S01]  /*1770*/  IMAD R24, R14, UR12, RZ ;  /* 0x0000000c0e187c24 */ /* 0x000fe2000f8e02ff */
[----:B------:R-:W-:-:S03]  /*1780*/  MOV R14, R6 ;  /* 0x00000006000e7202 */ /* 0x000fc60000000f00 */
[----:B------:R-:W-:Y:S02]  /*1790*/  IMAD R27, R27, UR9, R24 ;  /* 0x000000091b1b7c24 */ /* 0x000fe4000f8e0218 */
[----:B------:R-:W-:Y:S01]  /*17a0*/  IMAD.WIDE.U32 R16, R17, UR9, R14 ;  /* 0x0000000911107c25 */ /* 0x000fe2000f8e000e */
[----:B------:R-:W-:-:S03]  /*17b0*/  IADD3 R15, PT, PT, R11, R22, RZ ;  /* 0x000000160b0f7210 */ /* 0x000fc60007ffe0ff */
[----:B------:R-:W-:Y:S01]  /*17c0*/  IMAD.IADD R17, R17, 0x1, R27 ;  /* 0x0000000111117824 */ /* 0x000fe200078e021b */
[----:B--2---:R-:W-:Y:S01]  /*17d0*/  LEA R14, P1, R16, UR24, 0x2 ;  /* 0x00000018100e7c11 */ /* 0x004fe2000f8210ff */
[----:B0-----:R-:W-:-:S03]  /*17e0*/  IMAD.WIDE R12, R15, 0x4, R12 ;  /* 0x000000040f0c7825 */ /* 0x001fc600078e020c */
[----:B------:R-:W-:-:S03]  /*17f0*/  LEA.HI.X R15, R16, UR25, R17, 0x2, P1 ;  /* 0x00000019100f7c11 */ /* 0x000fc600088f1411 */
[----:B------:R-:W2:Y:S04]  /*1800*/  LDG.E.CONSTANT R13, desc[UR16][R12.64] ;  /* 0x000000100c0d7981 */ /* 0x000ea8000c1e9900 */
[----:B------:R-:W2:Y:S02]  /*1810*/  LDG.E.CONSTANT R14, desc[UR16][R14.64] ;  /* 0x000000100e0e7981 */ /* 0x000ea4000c1e9900 */
[----:B--2---:R-:W-:-:S07]  /*1820*/  FFMA R8, R13, R14, R8 ;  /* 0x0000000e0d087223 */ /* 0x004fce0000000008 */
.L_x_115:
[----:B------:R-:W-:Y:S05]  /*1830*/  BSYNC.RECONVERGENT B0 ;  /* 0x0000000000007941 */ /* 0x000fea0003800200 */
.L_x_114:
[----:B------:R-:W-:Y:S05]  /*1840*/  @!P2 BRA `(.L_x_109) ;  /* 0x000000000084a947 */ /* 0x000fea0003800000 */
[C---:B------:R-:W-:Y:S01]  /*1850*/  IADD3 R25, PT, PT, R0.reuse, R25, RZ ;  /* 0x0000001900197210 */ /* 0x040fe20007ffe0ff */
[----:B------:R-:W-:Y:S04]  /*1860*/  BSSY.RECONVERGENT B0, `(.L_x_109) ;  /* 0x000001f000007945 */ /* 0x000fe80003800200 */
[----:B------:R-:W-:-:S05]  /*1870*/  IMAD.IADD R16, R0, 0x1, R25 ;  /* 0x0000000100107824 */ /* 0x000fca00078e0219 */
[----:B------:R-:W-:Y:S02]  /*1880*/  ISETP.GE.OR P0, PT, R16, R23, P0 ;  /* 0x000000171000720c */ /* 0x000fe40000706670 */
[C---:B------:R-:W-:Y:S02]  /*1890*/  LOP3.LUT R10, R20.reuse, R16, R10, 0xfe, !PT ;  /* 0x00000010140a7212 */ /* 0x040fe400078efe0a */
[----:B------:R-:W-:-:S04]  /*18a0*/  ISETP.GE.OR P0, PT, R20, R19, P0 ;  /* 0x000000131400720c */ /* 0x000fc80000706670 */
[----:B------:R-:W-:-:S13]  /*18b0*/  ISETP.LT.OR P0, PT, R10, RZ, P0 ;  /* 0x000000ff0a00720c */ /* 0x000fda0000701670 */
[----:B------:R-:W-:Y:S05]  /*18c0*/  @P0 BRA `(.L_x_116) ;  /* 0x0000000000600947 */ /* 0x000fea0003800000 */
[----:B------:R-:W-:Y:S01]  /*18d0*/  UIMAD UR9, UR21, UR4, UR4 ;  /* 0x00000004150972a4 */ /* 0x000fe2000f8e0204 */
[----:B------:R-:W0:Y:S01]  /*18e0*/  LDC.64 R14, c[0x0][0x398] ;  /* 0x0000e600ff0e7b82 */ /* 0x000e220000000a00 */
[----:B------:R-:W1:Y:S01]  /*18f0*/  LDCU.64 UR12, c[0x0][0x388] ;  /* 0x00007100ff0c77ac */ /* 0x000e620008000a00 */
[----:B------:R-:W-:Y:S01]  /*1900*/  MOV R13, R5 ;  /* 0x00000005000d7202 */ /* 0x000fe20000000f00 */
[----:B------:R-:W-:Y:S01]  /*1910*/  IMAD.MOV.U32 R12, RZ, RZ, R6 ;  /* 0x000000ffff0c7224 */ /* 0x000fe200078e0006 */
[----:B------:R-:W-:Y:S01]  /*1920*/  UIADD3 UR9, UPT, UPT, UR9, UR5, URZ ;  /* 0x0000000509097290 */ /* 0x000fe2000fffe0ff */
[----:B------:R-:W-:Y:S01]  /*1930*/  IMAD.IADD R11, R11, 0x1, R16 ;  /* 0x000000010b0b7824 */ /* 0x000fe200078e0210 */
[----:B------:R-:W-:Y:S02]  /*1940*/  UIMAD UR10, UR7, UR15, URZ ;  /* 0x0000000f070a72a4 */ /* 0x000fe4000f8e02ff */
[----:B------:R-:W-:Y:S01]  /*1950*/  UIMAD UR9, UR23, UR9, URZ ;  /* 0x00000009170972a4 */ /* 0x000fe2000f8e02ff */
[----:B------:R-:W2:Y:S03]  /*1960*/  LDCU.64 UR24, c[0x0][0x3a0] ;  /* 0x00007400ff1877ac */ /* 0x000ea60008000a00 */
[----:B------:R-:W-:-:S04]  /*1970*/  UIADD3 UR9, UPT, UPT, UR6, 0x2, UR9 ;  /* 0x0000000206097890 */ /* 0x000fc8000fffe009 */
[----:B------:R-:W-:Y:S01]  /*1980*/  UIADD3 UR9, UP0, UPT, UR9, UR10, URZ ;  /* 0x0000000a09097290 */ /* 0x000fe2000ff1e0ff */
[----:B-1----:R-:W-:-:S03]  /*1990*/  MOV R17, UR12 ;  /* 0x0000000c00117c02 */ /* 0x002fc60008000f00 */
[----:B------:R-:W-:Y:S01]  /*19a0*/  UIADD3.X UR10, UPT, UPT, URZ, UR11, URZ, UP0, !UPT ;  /* 0x0000000bff0a7290 */ /* 0x000fe200087fe4ff */
[----:B0-----:R-:W-:-:S03]  /*19b0*/  IMAD.WIDE R14, R11, 0x4, R14 ;  /* 0x000000040b0e7825 */ /* 0x001fc600078e020e */
[----:B------:R-:W-:Y:S01]  /*19c0*/  UIMAD UR10, UR10, UR12, URZ ;  /* 0x0000000c0a0a72a4 */ /* 0x000fe2000f8e02ff */
[----:B------:R-:W-:Y:S02]  /*19d0*/  IMAD.WIDE.U32 R12, R17, UR9, R12 ;  /* 0x00000009110c7c25 */ /* 0x000fe4000f8e000c */
[----:B------:R-:W3:Y:S01]  /*19e0*/  LDG.E.CONSTANT R15, desc[UR16][R14.64] ;  /* 0x000000100e0f7981 */ /* 0x000ee2000c1e9900 */
[----:B------:R-:W-:Y:S01]  /*19f0*/  UIMAD UR10, UR9, UR13, UR10 ;  /* 0x0000000d090a72a4 */ /* 0x000fe2000f8e020a */
[----:B--2---:R-:W-:-:S05]  /*1a00*/  LEA R10, P0, R12, UR24, 0x2 ;  /* 0x000000180c0a7c11 */ /* 0x004fca000f8010ff */
[----:B------:R-:W-:-:S04]  /*1a10*/  IADD3 R13, PT, PT, R13, UR10, RZ ;  /* 0x0000000a0d0d7c10 */ /* 0x000fc8000fffe0ff */
[----:B------:R-:W-:-:S05]  /*1a20*/  LEA.HI.X R11, R12, UR25, R13, 0x2, P0 ;  /* 0x000000190c0b7c11 */ /* 0x000fca00080f140d */
[----:B------:R-:W3:Y:S02]  /*1a30*/  LDG.E.CONSTANT R10, desc[UR16][R10.64] ;  /* 0x000000100a0a7981 */ /* 0x000ee4000c1e9900 */
[----:B---3--:R-:W-:-:S07]  /*1a40*/  FFMA R8, R15, R10, R8 ;  /* 0x0000000a0f087223 */ /* 0x008fce0000000008 */
.L_x_116:
[----:B------:R-:W-:Y:S05]  /*1a50*/  BSYNC.RECONVERGENT B0 ;  /* 0x0000000000007941 */ /* 0x000fea0003800200 */
.L_x_109:
[----:B------:R-:W-:Y:S02]  /*1a60*/  UISETP.NE.AND UP0, UPT, UR5, UR21, UPT ;  /* 0x000000150500728c */ /* 0x000fe4000bf05270 */
[----:B------:R-:W-:-:S07]  /*1a70*/  UIADD3 UR6, UPT, UPT, UR5, 0x1, URZ ;  /* 0x0000000105067890 */ /* 0x000fce000fffe0ff */
[----:B------:R-:W-:Y:S01]  /*1a80*/  UMOV UR5, UR6 ;  /* 0x0000000600057c82 */ /* 0x000fe20008000000 */
[----:B------:R-:W-:Y:S05]  /*1a90*/  BRA.U UP0, `(.L_x_117) ;  /* 0xfffffff100207547 */ /* 0x000fea000b83ffff */
.L_x_108:
[----:B------:R-:W-:Y:S02]  /*1aa0*/  UISETP.NE.AND UP0, UPT, UR4, UR22, UPT ;  /* 0x000000160400728c */ /* 0x000fe4000bf05270 */
[----:B------:R-:W-:-:S07]  /*1ab0*/  UIADD3 UR5, UPT, UPT, UR4, 0x1, URZ ;  /* 0x0000000104057890 */ /* 0x000fce000fffe0ff */
[----:B------:R-:W-:Y:S01]  /*1ac0*/  UMOV UR4, UR5 ;  /* 0x0000000500047c82 */ /* 0x000fe20008000000 */
[----:B------:R-:W-:Y:S05]  /*1ad0*/  BRA.U UP0, `(.L_x_118) ;  /* 0xfffffff100047547 */ /* 0x000fea000b83ffff */
[----:B------:R-:W0:Y:S02]  /*1ae0*/  LDC.64 R10, c[0x0][0x380] ;  /* 0x0000e000ff0a7b82 */ /* 0x000e240000000a00 */
[----:B0-----:R-:W5:Y:S02]  /*1af0*/  LDG.E.64 R10, desc[UR16][R10.64+0x18] ;  /* 0x000018100a0a7981 */ /* 0x001f64000c1e1b00 */
.L_x_107:
[----:B------:R-:W-:-:S04]  /*1b00*/  UIADD3 UR7, UP0, UPT, UR7, 0x1, URZ ;  /* 0x0000000107077890 */ /* 0x000fc8000ff1e0ff */
[----:B------:R-:W-:Y:S02]  /*1b10*/  UIADD3.X UR8, UPT, UPT, URZ, UR8, URZ, UP0, !UPT ;  /* 0x00000008ff087290 */ /* 0x000fe400087fe4ff */
[----:B-----5:R-:W-:-:S04]  /*1b20*/  ISETP.GT.U32.AND P0, PT, R10, UR7, PT ;  /* 0x000000070a007c0c */ /* 0x020fc8000bf04070 */
[----:B------:R-:W-:-:S13]  /*1b30*/  ISETP.GT.U32.AND.EX P0, PT, R11, UR8, PT, P0 ;  /* 0x000000080b007c0c */ /* 0x000fda000bf04100 */
[----:B------:R-:W-:Y:S05]  /*1b40*/  @P0 BRA `(.L_x_119) ;  /* 0xffffffec00bc0947 */ /* 0x000fea000383ffff */
.L_x_106:
[----:B------:R-:W0:Y:S01]  /*1b50*/  LDCU.64 UR10, c[0x0][0x388] ;  /* 0x00007100ff0a77ac */ /* 0x000e220008000a00 */
[----:B------:R-:W-:Y:S01]  /*1b60*/  IMAD R2, R2, R4, R3 ;  /* 0x0000000402027224 */ /* 0x000fe200078e0203 */
[----:B------:R-:W1:Y:S03]  /*1b70*/  LDCU.64 UR4, c[0x0][0x390] ;  /* 0x00007200ff0477ac */ /* 0x000e660008000a00 */
[----:B------:R-:W-:Y:S02]  /*1b80*/  IMAD R9, R18, R2, R7 ;  /* 0x0000000212097224 */ /* 0x000fe400078e0207 */
[----:B------:R-:W-:-:S03]  /*1b90*/  IMAD.MOV.U32 R7, RZ, RZ, R5 ;  /* 0x000000ffff077224 */ /* 0x000fc600078e0005 */
[----:B------:R-:W-:-:S05]  /*1ba0*/  SHF.R.S32.HI R0, RZ, 0x1f, R9 ;  /* 0x0000001fff007819 */ /* 0x000fca0000011409 */
[----:B0-----:R-:W-:Y:S02]  /*1bb0*/  IMAD R0, R0, UR10, RZ ;  /* 0x0000000a00007c24 */ /* 0x001fe4000f8e02ff */
[----:B------:R-:W-:-:S04]  /*1bc0*/  IMAD.WIDE.U32 R2, R9, UR10, R6 ;  /* 0x0000000a09027c25 */ /* 0x000fc8000f8e0006 */
[----:B------:R-:W-:Y:S01]  /*1bd0*/  IMAD R9, R9, UR11, R0 ;  /* 0x0000000b09097c24 */ /* 0x000fe2000f8e0200 */
[----:B-1----:R-:W-:-:S04]  /*1be0*/  LEA R4, P0, R2, UR4, 0x2 ;  /* 0x0000000402047c11 */ /* 0x002fc8000f8010ff */
[----:B------:R-:W-:-:S04]  /*1bf0*/  IADD3 R3, PT, PT, R3, R9, RZ ;  /* 0x0000000903037210 */ /* 0x000fc80007ffe0ff */
[----:B------:R-:W-:-:S05]  /*1c00*/  LEA.HI.X R5, R2, UR5, R3, 0x2, P0 ;  /* 0x0000000502057c11 */ /* 0x000fca00080f1403 */
[----:B------:R-:W-:Y:S01]  /*1c10*/  STG.E desc[UR16][R4.64], R8 ;  /* 0x0000000804007986 */ /* 0x000fe2000c101910 */
[----:B------:R-:W-:Y:S05]  /*1c20*/  EXIT ;  /* 0x000000000000794d */ /* 0x000fea0003800000 */
        .weak           $__internal_9_$__cuda_sm20_div_u64
        .type           $__internal_9_$__cuda_sm20_div_u64,@function
        .size           $__internal_9_$__cuda_sm20_div_u64,(.L_x_212 - $__internal_9_$__cuda_sm20_div_u64)
$__internal_9_$__cuda_sm20_div_u64:
[----:B------:R-:W0:Y:S01]  /*1c30*/  LDCU.64 UR4, c[0x0][0x388] ;  /* 0x00007100ff0477ac */ /* 0x000e220008000a00 */
[----:B------:R-:W1:Y:S01]  /*1c40*/  LDC.64 R8, c[0x0][0x388] ;  /* 0x0000e200ff087b82 */ /* 0x000e620000000a00 */
[----:B0-----:R-:W0:Y:S08]  /*1c50*/  I2F.U64.RP R5, UR4 ;  /* 0x0000000400057d12 */ /* 0x001e300008309000 */
[----:B0-----:R-:W0:Y:S02]  /*1c60*/  MUFU.RCP R5, R5 ;  /* 0x0000000500057308 */ /* 0x001e240000001000 */
[----:B0-----:R-:W-:-:S06]  /*1c70*/  VIADD R14, R5, 0x1ffffffe ;  /* 0x1ffffffe050e7836 */ /* 0x001fcc0000000000 */
[----:B------:R-:W1:Y:S02]  /*1c80*/  F2I.U64.TRUNC R14, R14 ;  /* 0x0000000e000e7311 */ /* 0x000e64000020d800 */
[----:B-1----:R-:W-:-:S04]  /*1c90*/  IMAD.WIDE.U32 R10, R14, R8, RZ ;  /* 0x000000080e0a7225 */ /* 0x002fc800078e00ff */
[----:B------:R-:W-:Y:S01]  /*1ca0*/  IMAD R11, R14, R9, R11 ;  /* 0x000000090e0b7224 */ /* 0x000fe200078e020b */
[----:B------:R-:W-:-:S03]  /*1cb0*/  IADD3 R13, P0, PT, RZ, -R10, RZ ;  /* 0x8000000aff0d7210 */ /* 0x000fc60007f1e0ff */
[----:B------:R-:W-:Y:S02]  /*1cc0*/  IMAD R11, R15, R8, R11 ;  /* 0x000000080f0b7224 */ /* 0x000fe400078e020b */
[----:B------:R-:W-:-:S03]  /*1cd0*/  IMAD.HI.U32 R10, R14, R13, RZ ;  /* 0x0000000d0e0a7227 */ /* 0x000fc600078e00ff */
[----:B------:R-:W-:Y:S01]  /*1ce0*/  IADD3.X R17, PT, PT, RZ, ~R11, RZ, P0, !PT ;  /* 0x8000000bff117210 */ /* 0x000fe200007fe4ff */
[----:B------:R-:W-:-:S04]  /*1cf0*/  IMAD.MOV.U32 R11, RZ, RZ, R14 ;  /* 0x000000ffff0b7224 */ /* 0x000fc800078e000e */
        /* <DEDUP_REMOVED lines=12> */
[----:B------:R-:W-:-:S04]  /*1dc0*/  IMAD.X R14, RZ, RZ, ~R13, P0 ;  /* 0x000000ffff0e7224 */ /* 0x000fc800000e0e0d */
[----:B------:R-:W-:-:S04]  /*1dd0*/  IMAD.WIDE.U32 R10, P0, R11, R14, R10 ;  /* 0x0000000e0b0a7225 */ /* 0x000fc8000780000a */
[C---:B------:R-:W-:Y:S02]  /*1de0*/  IMAD R13, R5.reuse, R14, RZ ;  /* 0x0000000e050d7224 */ /* 0x040fe400078e02ff */
[----:B------:R-:W-:-:S04]  /*1df0*/  IMAD.HI.U32 R10, P1, R5, R15, R10 ;  /* 0x0000000f050a7227 */ /* 0x000fc8000782000a */
[----:B------:R-:W-:Y:S01]  /*1e00*/  IMAD.HI.U32 R14, R5, R14, RZ ;  /* 0x0000000e050e7227 */ /* 0x000fe200078e00ff */
[----:B------:R-:W-:-:S03]  /*1e10*/  IADD3 R13, P2, PT, R13, R10, RZ ;  /* 0x0000000a0d0d7210 */ /* 0x000fc60007f5e0ff */
[----:B------:R-:W-:Y:S01]  /*1e20*/  IMAD.MOV.U32 R11, RZ, RZ, RZ ;  /* 0x000000ffff0b7224 */ /* 0x000fe200078e00ff */
[----:B------:R-:W-:Y:S01]  /*1e30*/  IADD3.X R5, PT, PT, R14, R5, RZ, P0, !PT ;  /* 0x000000050e057210 */ /* 0x000fe200007fe4ff */
[----:B------:R-:W-:-:S03]  /*1e40*/  IMAD.HI.U32 R10, R13, R6, RZ ;  /* 0x000000060d0a7227 */ /* 0x000fc600078e00ff */
[----:B------:R-:W-:Y:S01]  /*1e50*/  IADD3.X R5, PT, PT, RZ, RZ, R5, P2, P1 ;  /* 0x000000ffff057210 */ /* 0x000fe200017e2405 */
[----:B------:R-:W-:-:S04]  /*1e60*/  IMAD.WIDE.U32 R10, RZ, R13, R10 ;  /* 0x0000000dff0a7225 */ /* 0x000fc800078e000a */
[----:B------:R-:W-:-:S05]  /*1e70*/  IMAD.HI.U32 R5, P0, R5, R6, R10 ;  /* 0x0000000605057227 */ /* 0x000fca000780000a */
[----:B------:R-:W-:Y:S02]  /*1e80*/  IADD3 R13, P1, PT, RZ, R5, RZ ;  /* 0x00000005ff0d7210 */ /* 0x000fe40007f3e0ff */
[----:B------:R-:W-:-:S03]  /*1e90*/  IADD3.X R5, PT, PT, RZ, RZ, RZ, P0, !PT ;  /* 0x000000ffff057210 */ /* 0x000fc600007fe4ff */
[----:B------:R-:W-:-:S04]  /*1ea0*/  IMAD.WIDE.U32 R10, R13, R8, RZ ;  /* 0x000000080d0a7225 */ /* 0x000fc800078e00ff */
[----:B------:R-:W-:Y:S01]  /*1eb0*/  IMAD.X R5, RZ, RZ, R5, P1 ;  /* 0x000000ffff057224 */ /* 0x000fe200008e0605 */
[----:B------:R-:W-:Y:S01]  /*1ec0*/  IADD3 R17, P1, PT, -R10, R6, RZ ;  /* 0x000000060a117210 */ /* 0x000fe20007f3e1ff */
[C---:B------:R-:W-:Y:S01]  /*1ed0*/  IMAD R11, R13.reuse, R9, R11 ;  /* 0x000000090d0b7224 */ /* 0x040fe200078e020b */
[----:B------:R-:W-:Y:S02]  /*1ee0*/  IADD3 R10, P2, PT, R13, 0x1, RZ ;  /* 0x000000010d0a7810 */ /* 0x000fe40007f5e0ff */
[-C--:B------:R-:W-:Y:S01]  /*1ef0*/  ISETP.GE.U32.AND P0, PT, R17, R8.reuse, PT ;  /* 0x000000081100720c */ /* 0x080fe20003f06070 */
[----:B------:R-:W-:Y:S01]  /*1f00*/  IMAD R11, R5, R8, R11 ;  /* 0x00000008050b7224 */ /* 0x000fe200078e020b */
[----:B------:R-:W-:-:S04]  /*1f10*/  IADD3.X R14, PT, PT, RZ, R5, RZ, P2, !PT ;  /* 0x00000005ff0e7210 */ /* 0x000fc800017fe4ff */
[----:B------:R-:W-:Y:S02]  /*1f20*/  IADD3.X R22, PT, PT, RZ, ~R11, RZ, P1, !PT ;  /* 0x8000000bff167210 */ /* 0x000fe40000ffe4ff */
[----:B------:R-:W-:Y:S02]  /*1f30*/  IADD3 R15, P1, PT, R17, -R8, RZ ;  /* 0x80000008110f7210 */ /* 0x000fe40007f3e0ff */
[----:B------:R-:W-:-:S03]  /*1f40*/  ISETP.GE.U32.AND.EX P0, PT, R22, R9, PT, P0 ;  /* 0x000000091600720c */ /* 0x000fc60003f06100 */
[----:B------:R-:W-:Y:S01]  /*1f50*/  IMAD.X R20, R22, 0x1, ~R9, P1 ;  /* 0x0000000116147824 */ /* 0x000fe200008e0e09 */
[----:B------:R-:W-:Y:S02]  /*1f60*/  SEL R10, R10, R13, P0 ;  /* 0x0000000d0a0a7207 */ /* 0x000fe40000000000 */
[----:B------:R-:W-:Y:S01]  /*1f70*/  SEL R15, R15, R17, P0 ;  /* 0x000000110f0f7207 */ /* 0x000fe20000000000 */
[----:B------:R-:W-:Y:S01]  /*1f80*/  HFMA2 R17, -RZ, RZ, 0, 0 ;  /* 0x00000000ff117431 */ /* 0x000fe200000001ff */
[----:B------:R-:W-:Y:S02]  /*1f90*/  SEL R11, R14, R5, P0 ;  /* 0x000000050e0b7207 */ /* 0x000fe40000000000 */
[----:B------:R-:W-:Y:S02]  /*1fa0*/  IADD3 R5, P2, PT, R10, 0x1, RZ ;  /* 0x000000010a057810 */ /* 0x000fe40007f5e0ff */
[----:B------:R-:W-:Y:S02]  /*1fb0*/  SEL R20, R20, R22, P0 ;  /* 0x0000001614147207 */ /* 0x000fe40000000000 */
[----:B------:R-:W-:-:S02]  /*1fc0*/  ISETP.GE.U32.AND P0, PT, R15, R8, PT ;  /* 0x000000080f00720c */ /* 0x000fc40003f06070 */
[----:B------:R-:W-:Y:S01]  /*1fd0*/  ISETP.NE.U32.AND P1, PT, R8, RZ, PT ;  /* 0x000000ff0800720c */ /* 0x000fe20003f25070 */
[----:B------:R-:W-:Y:S01]  /*1fe0*/  IMAD.X R8, RZ, RZ, R11, P2 ;  /* 0x000000ffff087224 */ /* 0x000fe200010e060b */
[----:B------:R-:W-:Y:S02]  /*1ff0*/  ISETP.GE.U32.AND.EX P0, PT, R20, R9, PT, P0 ;  /* 0x000000091400720c */ /* 0x000fe40003f06100 */
[----:B------:R-:W-:Y:S02]  /*2000*/  ISETP.NE.AND.EX P1, PT, R9, RZ, PT, P1 ;  /* 0x000000ff0900720c */ /* 0x000fe40003f25310 */
[----:B------:R-:W-:Y:S02]  /*2010*/  SEL R5, R5, R10, P0 ;  /* 0x0000000a05057207 */ /* 0x000fe40000000000 */
[----:B------:R-:W-:Y:S02]  /*2020*/  SEL R8, R8, R11, P0 ;  /* 0x0000000b08087207 */ /* 0x000fe40000000000 */
[----:B------:R-:W-:-:S02]  /*2030*/  SEL R5, R5, 0xffffffff, P1 ;  /* 0xffffffff05057807 */ /* 0x000fc40000800000 */
[----:B------:R-:W-:Y:S01]  /*2040*/  SEL R8, R8, 0xffffffff, P1 ;  /* 0xffffffff08087807 */ /* 0x000fe20000800000 */
[----:B------:R-:W-:Y:S06]  /*2050*/  RET.REL.NODEC R16 `(conv3_bp_filter_Float32) ;  /* 0xffffffdc10e87950 */ /* 0x000fec0003c3ffff */
.L_x_120:
        /* <DEDUP_REMOVED lines=10> */
.L_x_212:


//--------------------- .text.conv3_bp_data_Float64 --------------------------
	.section	.text.conv3_bp_data_Float64,"ax",@progbits
	.align	128
        .global         conv3_bp_data_Float64
        .type           conv3_bp_data_Float64,@function
        .size           conv3_bp_data_Float64,(.L_x_214 - conv3_bp_data_Float64)
        .other          conv3_bp_data_Float64,@"STO_CUDA_ENTRY STV_DEFAULT"
conv3_bp_data_Float64:
.text.conv3_bp_data_Float64:
        /* <DEDUP_REMOVED lines=17> */
[----:B--2---:R-:W-:-:S04]  /*0110*/  IABS R14, R10 ;  /* 0x0000000a000e7213 */ /* 0x004fc80000000000 */
[----:B------:R-:W2:Y:S01]  /*0120*/  I2F.RP R20, R14 ;  /* 0x0000000e00147306 */ /* 0x000ea20000209400 */
[----:B---3--:R-:W-:Y:S02]  /*0130*/  IABS R16, R11 ;  /* 0x0000000b00107213 */ /* 0x008fe40000000000 */
[-C--:B----4-:R-:W-:Y:S02]  /*0140*/  IABS R2, R21.reuse ;  /* 0x0000001500027213 */ /* 0x090fe40000000000 */
[----:B0-----:R-:W-:-:S03]  /*0150*/  IABS R22, R21 ;  /* 0x0000001500167213 */ /* 0x001fc60000000000 */
[----:B------:R-:W0:Y:S01]  /*0160*/  I2F.RP R24, R16 ;  /* 0x0000001000187306 */ /* 0x000e220000209400 */
[----:B-----5:R-:W-:Y:S01]  /*0170*/  R2UR UR17, R4 ;  /* 0x00000000041172ca */ /* 0x020fe200000e0000 */
[----:B------:R-:W-:Y:S01]  /*0180*/  IMAD.MOV.U32 R4, RZ, RZ, RZ ;  /* 0x000000ffff047224 */ /* 0x000fe200078e00ff */
[----:B------:R-:W-:-:S05]  /*0190*/  R2UR UR20, R19 ;  /* 0x00000000131472ca */ /* 0x000fca00000e0000 */
[----:B------:R-:W3:Y:S01]  /*01a0*/  I2F.RP R25, R2 ;  /* 0x0000000200197306 */ /* 0x000ee20000209400 */
[----:B------:R-:W-:-:S05]  /*01b0*/  R2UR UR21, R18 ;  /* 0x00000000121572ca */ /* 0x000fca00000e0000 */
[----:B------:R-:W-:Y:S02]  /*01c0*/  VIADD R19, R0, -UR17 ;  /* 0x8000001100137c36 */ /* 0x000fe40008000000 */
[----:B--2---:R-:W2:Y:S08]  /*01d0*/  MUFU.RCP R20, R20 ;  /* 0x0000001400147308 */ /* 0x004eb00000001000 */
[----:B0-----:R-:W0:Y:S08]  /*01e0*/  MUFU.RCP R24, R24 ;  /* 0x0000001800187308 */ /* 0x001e300000001000 */
[----:B---3--:R-:W3:Y:S01]  /*01f0*/  MUFU.RCP R25, R25 ;  /* 0x0000001900197308 */ /* 0x008ee20000001000 */
[----:B--2---:R-:W-:-:S02]  /*0200*/  VIADD R5, R20, 0xffffffe ;  /* 0x0ffffffe14057836 */ /* 0x004fc40000000000 */
[----:B------:R-:W-:-:S05]  /*0210*/  VIADD R20, R15, -UR21 ;  /* 0x800000150f147c36 */ /* 0x000fca0008000000 */
[----:B------:R-:W2:Y:S01]  /*0220*/  F2I.FTZ.U32.TRUNC.NTZ R5, R5 ;  /* 0x0000000500057305 */ /* 0x000ea2000021f000 */
[----:B0-----:R-:W-:-:S07]  /*0230*/  VIADD R9, R24, 0xffffffe ;  /* 0x0ffffffe18097836 */ /* 0x001fce0000000000 */
[----:B------:R-:W0:Y:S01]  /*0240*/  F2I.FTZ.U32.TRUNC.NTZ R9, R9 ;  /* 0x0000000900097305 */ /* 0x000e22000021f000 */
[----:B---3--:R-:W-:Y:S02]  /*0250*/  VIADD R13, R25, 0xffffffe ;  /* 0x0ffffffe190d7836 */ /* 0x008fe40000000000 */
[----:B--2---:R-:W-:-:S05]  /*0260*/  IMAD.MOV R23, RZ, RZ, -R5 ;  /* 0x000000ffff177224 */ /* 0x004fca00078e0a05 */
[----:B------:R-:W2:Y:S01]  /*0270*/  F2I.FTZ.U32.TRUNC.NTZ R13, R13 ;  /* 0x0000000d000d7305 */ /* 0x000ea2000021f000 */
[----:B------:R-:W-:Y:S01]  /*0280*/  IMAD R23, R23, R14, RZ ;  /* 0x0000000e17177224 */ /* 0x000fe200078e02ff */
[----:B0-----:R-:W-:-:S03]  /*0290*/  IADD3 R25, PT, PT, RZ, -R9, RZ ;  /* 0x80000009ff197210 */ /* 0x001fc60007ffe0ff */
[----:B------:R-:W-:-:S04]  /*02a0*/  IMAD.HI.U32 R18, R5, R23, R4 ;  /* 0x0000001705127227 */ /* 0x000fc800078e0004 */
[----:B------:R-:W-:Y:S01]  /*02b0*/  IMAD R5, R8, 0x2, R19 ;  /* 0x0000000208057824 */ /* 0x000fe200078e0213 */
[----:B------:R-:W-:Y:S01]  /*02c0*/  IADD3 R19, PT, PT, R3, -UR20, RZ ;  /* 0x8000001403137c10 */ /* 0x000fe2000fffe0ff */
[----:B------:R-:W-:Y:S02]  /*02d0*/  IMAD R23, R25, R16, RZ ;  /* 0x0000001019177224 */ /* 0x000fe400078e02ff */
[----:B------:R-:W-:Y:S02]  /*02e0*/  IMAD.MOV.U32 R8, RZ, RZ, RZ ;  /* 0x000000ffff087224 */ /* 0x000fe400078e00ff */
[----:B--2---:R-:W-:Y:S02]  /*02f0*/  IMAD.MOV R27, RZ, RZ, -R13 ;  /* 0x000000ffff1b7224 */ /* 0x004fe400078e0a0d */
[----:B------:R-:W-:-:S04]  /*0300*/  IMAD.HI.U32 R8, R9, R23, R8 ;  /* 0x0000001709087227 */ /* 0x000fc800078e0008 */
[----:B------:R-:W-:Y:S02]  /*0310*/  IMAD R4, R12, 0x2, R19 ;  /* 0x000000020c047824 */ /* 0x000fe400078e0213 */
[----:B------:R-:W-:Y:S02]  /*0320*/  IMAD R9, R27, R2, RZ ;  /* 0x000000021b097224 */ /* 0x000fe400078e02ff */
[----:B------:R-:W-:Y:S01]  /*0330*/  IMAD.MOV.U32 R12, RZ, RZ, RZ ;  /* 0x000000ffff0c7224 */ /* 0x000fe200078e00ff */
[----:B------:R-:W-:Y:S02]  /*0340*/  IABS R23, R4 ;  /* 0x0000000400177213 */ /* 0x000fe40000000000 */
[----:B------:R-:W-:Y:S01]  /*0350*/  LOP3.LUT R4, R4, R11, RZ, 0x3c, !PT ;  /* 0x0000000b04047212 */ /* 0x000fe200078e3cff */
[----:B------:R-:W-:Y:S01]  /*0360*/  IMAD.HI.U32 R13, R13, R9, R12 ;  /* 0x000000090d0d7227 */ /* 0x000fe200078e000c */
[----:B------:R-:W-:Y:S02]  /*0370*/  LEA R12, R17, R20, 0x1 ;  /* 0x00000014110c7211 */ /* 0x000fe400078e08ff */
[----:B------:R-:W-:Y:S01]  /*0380*/  IABS R9, R10 ;  /* 0x0000000a00097213 */ /* 0x000fe20000000000 */
[----:B------:R-:W-:Y:S01]  /*0390*/  IMAD.HI.U32 R8, R8, R23, RZ ;  /* 0x0000001708087227 */ /* 0x000fe200078e00ff */
[----:B------:R-:W-:-:S02]  /*03a0*/  IABS R17, R5 ;  /* 0x0000000500117213 */ /* 0x000fc40000000000 */
[----:B------:R-:W-:Y:S01]  /*03b0*/  IABS R20, R11 ;  /* 0x0000000b00147213 */ /* 0x000fe20000000000 */
[----:B------:R-:W-:Y:S01]  /*03c0*/  IMAD.MOV R19, RZ, RZ, -R9 ;  /* 0x000000ffff137224 */ /* 0x000fe200078e0a09 */
[----:B------:R-:W-:Y:S01]  /*03d0*/  LOP3.LUT R5, R5, R10, RZ, 0x3c, !PT ;  /* 0x0000000a05057212 */ /* 0x000fe200078e3cff */
[----:B------:R-:W-:-:S03]  /*03e0*/  IMAD.HI.U32 R18, R18, R17, RZ ;  /* 0x0000001112127227 */ /* 0x000fc600078e00ff */
[----:B------:R-:W-:Y:S01]  /*03f0*/  ISETP.GE.AND P2, PT, R5, RZ, PT ;  /* 0x000000ff0500720c */ /* 0x000fe20003f46270 */
[----:B------:R-:W-:Y:S02]  /*0400*/  IMAD R17, R18, R19, R17 ;  /* 0x0000001312117224 */ /* 0x000fe400078e0211 */
[----:B------:R-:W-:Y:S02]  /*0410*/  IMAD.MOV R20, RZ, RZ, -R20 ;  /* 0x000000ffff147224 */ /* 0x000fe400078e0a14 */
[----:B------:R-:W-:Y:S01]  /*0420*/  IMAD.MOV R9, RZ, RZ, -R22 ;  /* 0x000000ffff097224 */ /* 0x000fe200078e0a16 */
[----:B------:R-:W-:Y:S01]  /*0430*/  IABS R22, R12 ;  /* 0x0000000c00167213 */ /* 0x000fe20000000000 */
[----:B------:R-:W-:Y:S01]  /*0440*/  IMAD R19, R8, R20, R23 ;  /* 0x0000001408137224 */ /* 0x000fe200078e0217 */
[----:B------:R-:W-:Y:S02]  /*0450*/  ISETP.GT.U32.AND P4, PT, R14, R17, PT ;  /* 0x000000110e00720c */ /* 0x000fe40003f84070 */
[----:B------:R-:W-:Y:S01]  /*0460*/  LOP3.LUT R12, R12, R21, RZ, 0x3c, !PT ;  /* 0x000000150c0c7212 */ /* 0x000fe200078e3cff */
[----:B------:R-:W-:Y:S01]  /*0470*/  IMAD.HI.U32 R13, R13, R22, RZ ;  /* 0x000000160d0d7227 */ /* 0x000fe200078e00ff */
[----:B------:R-:W-:-:S03]  /*0480*/  ISETP.GT.U32.AND P5, PT, R16, R19, PT ;  /* 0x000000131000720c */ /* 0x000fc60003fa4070 */
[----:B------:R-:W-:-:S05]  /*0490*/  IMAD R9, R13, R9, R22 ;  /* 0x000000090d097224 */ /* 0x000fca00078e0216 */
[----:B------:R-:W-:Y:S01]  /*04a0*/  ISETP.GT.U32.AND P0, PT, R2, R9, PT ;  /* 0x000000090200720c */ /* 0x000fe20003f04070 */
[----:B------:R-:W-:Y:S02]  /*04b0*/  @!P4 IMAD.IADD R17, R17, 0x1, -R14 ;  /* 0x000000011111c824 */ /* 0x000fe400078e0a0e */
[----:B------:R-:W-:Y:S01]  /*04c0*/  @!P4 VIADD R18, R18, 0x1 ;  /* 0x000000011212c836 */ /* 0x000fe20000000000 */
[----:B------:R-:W-:Y:S01]  /*04d0*/  ISETP.GE.AND P4, PT, R4, RZ, PT ;  /* 0x000000ff0400720c */ /* 0x000fe20003f86270 */
[----:B------:R-:W-:Y:S01]  /*04e0*/  @!P5 VIADD R8, R8, 0x1 ;  /* 0x000000010808d836 */ /* 0x000fe20000000000 */
[----:B------:R-:W-:Y:S02]  /*04f0*/  ISETP.GE.U32.AND P6, PT, R17, R14, PT ;  /* 0x0000000e1100720c */ /* 0x000fe40003fc6070 */
[----:B------:R-:W-:Y:S02]  /*0500*/  @!P5 IADD3 R19, PT, PT, R19, -R16, RZ ;  /* 0x800000101313d210 */ /* 0x000fe40007ffe0ff */
[----:B------:R-:W-:-:S02]  /*0510*/  ISETP.GE.AND P5, PT, R12, RZ, PT ;  /* 0x000000ff0c00720c */ /* 0x000fc40003fa6270 */
[----:B------:R-:W-:Y:S01]  /*0520*/  ISETP.GE.U32.AND P1, PT, R19, R16, PT ;  /* 0x000000101300720c */ /* 0x000fe20003f26070 */
[----:B------:R-:W-:Y:S01]  /*0530*/  @!P0 IMAD.IADD R9, R9, 0x1, -R2 ;  /* 0x0000000109098824 */ /* 0x000fe200078e0a02 */
[----:B------:R-:W-:Y:S02]  /*0540*/  @!P0 IADD3 R13, PT, PT, R13, 0x1, RZ ;  /* 0x000000010d0d8810 */ /* 0x000fe40007ffe0ff */
[----:B------:R-:W-:Y:S02]  /*0550*/  ISETP.NE.AND P0, PT, R21, RZ, PT ;  /* 0x000000ff1500720c */ /* 0x000fe40003f05270 */
[----:B------:R-:W-:Y:S01]  /*0560*/  ISETP.GE.U32.AND P3, PT, R9, R2, PT ;  /* 0x000000020900720c */ /* 0x000fe20003f66070 */
[----:B------:R-:W-:Y:S01]  /*0570*/  @P6 VIADD R18, R18, 0x1 ;  /* 0x0000000112126836 */ /* 0x000fe20000000000 */
[----:B------:R-:W-:-:S03]  /*0580*/  ISETP.NE.AND P6, PT, R10, RZ, PT ;  /* 0x000000ff0a00720c */ /* 0x000fc60003fc5270 */
[----:B------:R-:W-:Y:S02]  /*0590*/  IMAD.MOV.U32 R2, RZ, RZ, R18 ;  /* 0x000000ffff027224 */ /* 0x000fe400078e0012 */
[----:B------:R-:W-:Y:S01]  /*05a0*/  @P1 VIADD R8, R8, 0x1 ;  /* 0x0000000108081836 */ /* 0x000fe20000000000 */
[----:B------:R-:W-:Y:S01]  /*05b0*/  ISETP.NE.AND P1, PT, R11, RZ, PT ;  /* 0x000000ff0b00720c */ /* 0x000fe20003f25270 */
[----:B------:R-:W-:Y:S01]  /*05c0*/  @!P2 IMAD.MOV R2, RZ, RZ, -R2 ;  /* 0x000000ffff02a224 */ /* 0x000fe200078e0a02 */
[----:B------:R-:W-:Y:S01]  /*05d0*/  ISETP.NE.U32.AND P2, PT, R7, RZ, PT ;  /* 0x000000ff0700720c */ /* 0x000fe20003f45070 */
[----:B------:R-:W-:Y:S02]  /*05e0*/  IMAD.MOV.U32 R4, RZ, RZ, R8 ;  /* 0x000000ffff047224 */ /* 0x000fe400078e0008 */
[----:B------:R-:W-:Y:S02]  /*05f0*/  @P3 VIADD R13, R13, 0x1 ;  /* 0x000000010d0d3836 */ /* 0x000fe40000000000 */
[----:B------:R-:W-:Y:S01]  /*0600*/  @!P4 IMAD.MOV R4, RZ, RZ, -R4 ;  /* 0x000000ffff04c224 */ /* 0x000fe200078e0a04 */
[----:B------:R-:W-:-:S02]  /*0610*/  @!P6 LOP3.LUT R2, RZ, R10, RZ, 0x33, !PT ;  /* 0x0000000aff02e212 */ /* 0x000fc400078e33ff */
[----:B------:R-:W-:-:S03]  /*0620*/  MOV R5, R13 ;  /* 0x0000000d00057202 */ /* 0x000fc60000000f00 */
[----:B------:R-:W-:Y:S01]  /*0630*/  @!P1 LOP3.LUT R4, RZ, R11, RZ, 0x33, !PT ;  /* 0x0000000bff049212 */ /* 0x000fe200078e33ff */
[----:B------:R-:W-:Y:S02]  /*0640*/  VIADD R14, R2, 0x1 ;  /* 0x00000001020e7836 */ /* 0x000fe40000000000 */
[----:B------:R-:W-:Y:S01]  /*0650*/  @!P5 IMAD.MOV R5, RZ, RZ, -R5 ;  /* 0x000000ffff05d224 */ /* 0x000fe200078e0a05 */
[----:B------:R-:W-:Y:S02]  /*0660*/  @!P0 LOP3.LUT R5, RZ, R21, RZ, 0x33, !PT ;  /* 0x00000015ff058212 */ /* 0x000fe400078e33ff */
[----:B------:R-:W-:Y:S01]  /*0670*/  IADD3 R17, PT, PT, R4, 0x1, RZ ;  /* 0x0000000104117810 */ /* 0x000fe20007ffe0ff */
        /* <DEDUP_REMOVED lines=14> */
[----:B------:R-:W-:Y:S01]  /*0760*/  @P0 IADD3 R13, PT, PT, -R6, R13, RZ ;  /* 0x0000000d060d0210 */ /* 0x000fe20007ffe1ff */
[----:B------:R-:W-:-:S03]  /*0770*/  @P0 VIADD R9, R9, 0x1 ;  /* 0x0000000109090836 */ /* 0x000fc60000000000 */
[----:B------:R-:W-:-:S13]  /*0780*/  ISETP.GE.U32.AND P1, PT, R13, R6, PT ;  /* 0x000000060d00720c */ /* 0x000fda0003f26070 */
[----:B------:R-:W-:Y:S01]  /*0790*/  @P1 VIADD R9, R9, 0x1 ;  /* 0x0000000109091836 */ /* 0x000fe20000000000 */
[----:B------:R-:W-:Y:S01]  /*07a0*/  @!P2 LOP3.LUT R9, RZ, R6, RZ, 0x33, !PT ;  /* 0x00000006ff09a212 */ /* 0x000fe200078e33ff */
[----:B------:R-:W-:Y:S06]  /*07b0*/  BRA `(.L_x_122) ;  /* 0x0000000000087947 */ /* 0x000fec0003800000 */
.L_x_121:
[----:B------:R-:W-:-:S07]  /*07c0*/  MOV R16, 0x7e0 ;  /* 0x000007e000107802 */ /* 0x000fce0000000f00 */
[----:B------:R-:W-:Y:S05]  /*07d0*/  CALL.REL.NOINC `($__internal_11_$__cuda_sm20_div_u64) ;  /* 0x00000014008c7944 */ /* 0x000fea0003c00000 */
.L_x_122:
[----:B------:R-:W0:Y:S01]  /*07e0*/  S2UR UR5, SR_CTAID.Z ;  /* 0x00000000000579c3 */ /* 0x000e220000002700 */
[----:B------:R-:W-:Y:S02]  /*07f0*/  LOP3.LUT R16, R9, 0xffff, RZ, 0xc0, !PT ;  /* 0x0000ffff09107812 */ /* 0x000fe400078ec0ff */
[----:B------:R-:W-:Y:S01]  /*0800*/  MOV R13, 0x830 ;  /* 0x00000830000d7802 */ /* 0x000fe20000000f00 */
[----:B0-----:R-:W-:-:S12]  /*0810*/  ULOP3.LUT UR4, UR5, 0xffff, URZ, 0xc0, !UPT ;  /* 0x0000ffff05047892 */ /* 0x001fd8000f8ec0ff */
[----:B------:R-:W-:Y:S05]  /*0820*/  CALL.REL.NOINC `($__internal_10_$__cuda_sm20_div_u16) ;  /* 0x0000001400287944 */ /* 0x000fea0003c00000 */
[----:B------:R-:W0:Y:S01]  /*0830*/  S2R R13, SR_TID.Y ;  /* 0x00000000000d7919 */ /* 0x000e220000002200 */
[----:B------:R-:W1:Y:S01]  /*0840*/  LDCU UR4, c[0x0][0x368] ;  /* 0x00006d00ff0477ac */ /* 0x000e620008000800 */
[----:B------:R-:W-:Y:S01]  /*0850*/  IMAD.U32 R6, RZ, RZ, UR8 ;  /* 0x00000008ff067e24 */ /* 0x000fe2000f8e00ff */
[----:B------:R-:W-:Y:S01]  /*0860*/  PRMT R9, R9, 0x9910, RZ ;  /* 0x0000991009097816 */ /* 0x000fe200000000ff */
[----:B------:R-:W2:Y:S01]  /*0870*/  S2R R12, SR_TID.X ;  /* 0x00000000000c7919 */ /* 0x000ea20000002100 */
[----:B------:R-:W2:Y:S01]  /*0880*/  LDC R19, c[0x0][0x360] ;  /* 0x0000d800ff137b82 */ /* 0x000ea20000000800 */
[----:B------:R-:W-:Y:S01]  /*0890*/  IMAD R14, R14, R17, RZ ;  /* 0x000000110e0e7224 */ /* 0x000fe200078e02ff */
[----:B------:R-:W-:Y:S01]  /*08a0*/  PRMT R7, R6, 0x9910, RZ ;  /* 0x0000991006077816 */ /* 0x000fe200000000ff */
[----:B------:R-:W1:Y:S01]  /*08b0*/  S2R R8, SR_TID.Z ;  /* 0x0000000000087919 */ /* 0x000e620000002300 */
[----:B------:R-:W-:Y:S01]  /*08c0*/  IMAD.MOV.U32 R6, RZ, RZ, R9 ;  /* 0x000000ffff067224 */ /* 0x000fe200078e0009 */
[----:B------:R-:W-:Y:S01]  /*08d0*/  ULOP3.LUT UR9, UR8, 0xffff, URZ, 0xc0, !UPT ;  /* 0x0000ffff08097892 */ /* 0x000fe2000f8ec0ff */
[----:B------:R-:W-:-:S02]  /*08e0*/  IMAD R14, R5, R14, R14 ;  /* 0x0000000e050e7224 */ /* 0x000fc400078e020e */
[----:B------:R-:W0:Y:S01]  /*08f0*/  S2UR UR7, SR_CTAID.Y ;  /* 0x00000000000779c3 */ /* 0x000e220000002600 */
[----:B------:R-:W-:Y:S02]  /*0900*/  IMAD R6, R6, R7, RZ ;  /* 0x0000000706067224 */ /* 0x000fe400078e02ff */
[----:B------:R-:W-:-:S03]  /*0910*/  R2UR UR10, R14 ;  /* 0x000000000e0a72ca */ /* 0x000fc600000e0000 */
[----:B------:R-:W-:Y:S02]  /*0920*/  IADD3 R6, PT, PT, RZ, -R6, RZ ;  /* 0x80000006ff067210 */ /* 0x000fe40007ffe0ff */
[----:B------:R-:W0:Y:S02]  /*0930*/  LDC R16, c[0x0][0x364] ;  /* 0x0000d900ff107b82 */ /* 0x000e240000000800 */
[----:B------:R-:W-:-:S05]  /*0940*/  PRMT R7, R6, 0x7710, RZ ;  /* 0x0000771006077816 */ /* 0x000fca00000000ff */
[----:B------:R-:W-:Y:S01]  /*0950*/  VIADD R7, R7, UR5 ;  /* 0x0000000507077c36 */ /* 0x000fe20008000000 */
[----:B------:R-:W2:Y:S04]  /*0960*/  S2UR UR6, SR_CTAID.X ;  /* 0x00000000000679c3 */ /* 0x000ea80000002500 */
[----:B------:R-:W-:-:S05]  /*0970*/  LOP3.LUT R9, R7, 0xffff, RZ, 0xc0, !PT ;  /* 0x0000ffff07097812 */ /* 0x000fca00078ec0ff */
[----:B-1----:R-:W-:Y:S01]  /*0980*/  IMAD R8, R9, UR4, R8 ;  /* 0x0000000409087c24 */ /* 0x002fe2000f8e0208 */
[----:B------:R-:W-:Y:S02]  /*0990*/  USHF.R.S32.HI UR4, URZ, 0x1f, UR10 ;  /* 0x0000001fff047899 */ /* 0x000fe4000801140a */
[----:B------:R-:W-:Y:S01]  /*09a0*/  UIMAD.WIDE.U32 UR10, UR9, UR10, URZ ;  /* 0x0000000a090a72a5 */ /* 0x000fe2000f8e00ff */
[----:B0-----:R-:W-:-:S05]  /*09b0*/  IMAD R6, R16, UR7, R13 ;  /* 0x0000000710067c24 */ /* 0x001fca000f8e020d */
[-C--:B------:R-:W-:Y:S01]  /*09c0*/  ISETP.GE.AND P0, PT, R6, R3.reuse, PT ;  /* 0x000000030600720c */ /* 0x080fe20003f06270 */
[----:B--2---:R-:W-:Y:S02]  /*09d0*/  IMAD R7, R19, UR6, R12 ;  /* 0x0000000613077c24 */ /* 0x004fe4000f8e020c */
[----:B------:R-:W-:-:S03]  /*09e0*/  IMAD R12, R0, R3, RZ ;  /* 0x00000003000c7224 */ /* 0x000fc600078e02ff */
[----:B------:R-:W-:Y:S01]  /*09f0*/  ISETP.GE.OR P0, PT, R7, R0, P0 ;  /* 0x000000000700720c */ /* 0x000fe20000706670 */
[----:B------:R-:W-:-:S03]  /*0a00*/  IMAD R9, R12, R15, RZ ;  /* 0x0000000f0c097224 */ /* 0x000fc600078e02ff */
[----:B------:R-:W-:Y:S01]  /*0a10*/  ISETP.GE.OR P0, PT, R8, R15, P0 ;  /* 0x0000000f0800720c */ /* 0x000fe20000706670 */
[----:B------:R-:W-:Y:S01]  /*0a20*/  IMAD R9, R9, UR9, RZ ;  /* 0x0000000909097c24 */ /* 0x000fe2000f8e02ff */
[----:B------:R-:W-:-:S11]  /*0a30*/  UIMAD UR9, UR9, UR4, UR11 ;  /* 0x00000004090972a4 */ /* 0x000fd6000f8e020b */
[----:B------:R-:W-:Y:S05]  /*0a40*/  @P0 EXIT ;  /* 0x000000000000094d */ /* 0x000fea0003800000 */
[----:B------:R-:W0:Y:S01]  /*0a50*/  LDCU.64 UR4, c[0x0][0x388] ;  /* 0x00007100ff0477ac */ /* 0x000e220008000a00 */
[----:B------:R-:W-:Y:S01]  /*0a60*/  CS2R R12, SRZ ;  /* 0x00000000000c7805 */ /* 0x000fe2000001ff00 */
[----:B0-----:R-:W-:-:S04]  /*0a70*/  UISETP.NE.U32.AND UP0, UPT, UR4, URZ, UPT ;  /* 0x000000ff0400728c */ /* 0x001fc8000bf05070 */
[----:B------:R-:W-:-:S09]  /*0a80*/  UISETP.NE.AND.EX UP0, UPT, UR5, URZ, UPT, UP0 ;  /* 0x000000ff0500728c */ /* 0x000fd2000bf05300 */
[----:B------:R-:W-:Y:S05]  /*0a90*/  BRA.U !UP0, `(.L_x_123) ;  /* 0x0000001108647547 */ /* 0x000fea000b800000 */
[----:B------:R-:W-:Y:S01]  /*0aa0*/  IMAD R10, R10, R7, RZ ;  /* 0x000000070a0a7224 */ /* 0x000fe200078e02ff */
[----:B------:R-:W-:Y:S01]  /*0ab0*/  CS2R R12, SRZ ;  /* 0x00000000000c7805 */ /* 0x000fe2000001ff00 */
[----:B------:R-:W-:Y:S01]  /*0ac0*/  IMAD R20, R11, R6, RZ ;  /* 0x000000060b147224 */ /* 0x000fe200078e02ff */
[----:B------:R-:W-:Y:S01]  /*0ad0*/  UMOV UR4, URZ ;  /* 0x000000ff00047c82 */ /* 0x000fe20008000000 */
[----:B------:R-:W-:Y:S01]  /*0ae0*/  IMAD R21, R21, R8, RZ ;  /* 0x0000000815157224 */ /* 0x000fe200078e02ff */
[----:B------:R-:W-:-:S06]  /*0af0*/  UMOV UR5, URZ ;  /* 0x000000ff00057c82 */ /* 0x000fcc0008000000 */
.L_x_144:
[----:B------:R-:W-:-:S09]  /*0b00*/  UISETP.GE.AND UP0, UPT, UR21, 0x1, UPT ;  /* 0x000000011500788c */ /* 0x000fd2000bf06270 */
[----:B------:R-:W-:Y:S05]  /*0b10*/  BRA.U !UP0, `(.L_x_124) ;  /* 0x00000011082c7547 */ /* 0x000fea000b800000 */
[----:B------:R-:W-:-:S05]  /*0b20*/  UMOV UR6, URZ ;  /* 0x000000ff00067c82 */ /* 0x000fca0008000000 */
.L_x_143:
[----:B------:R-:W-:-:S09]  /*0b30*/  UISETP.GE.AND UP0, UPT, UR20, 0x1, UPT ;  /* 0x000000011400788c */ /* 0x000fd2000bf06270 */
[----:B------:R-:W-:Y:S05]  /*0b40*/  BRA.U !UP0, `(.L_x_125) ;  /* 0x0000001108147547 */ /* 0x000fea000b800000 */
[----:B------:R-:W-:Y:S01]  /*0b50*/  VIADD R22, R21, -UR6 ;  /* 0x8000000615167c36 */ /* 0x000fe20008000000 */
[----:B------:R-:W-:-:S06]  /*0b60*/  UMOV UR7, URZ ;  /* 0x000000ff00077c82 */ /* 0x000fcc0008000000 */
.L_x_142:
[----:B------:R-:W-:-:S09]  /*0b70*/  UISETP.GE.AND UP0, UPT, UR17, 0x1, UPT ;  /* 0x000000011100788c */ /* 0x000fd2000bf06270 */
[----:B------:R-:W-:Y:S05]  /*0b80*/  BRA.U !UP0, `(.L_x_126) ;  /* 0x0000000d08f87547 */ /* 0x000fea000b800000 */
[----:B------:R-:W-:Y:S01]  /*0b90*/  UISETP.GE.U32.AND UP0, UPT, UR17, 0x4, UPT ;  /* 0x000000041100788c */ /* 0x000fe2000bf06070 */
[----:B------:R-:W-:Y:S01]  /*0ba0*/  IMAD R14, R4, R22, R22 ;  /* 0x00000016040e7224 */ /* 0x000fe200078e0216 */
[----:B------:R-:W-:Y:S02]  /*0bb0*/  UIMAD UR8, UR20, UR6, UR7 ;  /* 0x00000006140872a4 */ /* 0x000fe4000f8e0207 */
[----:B------:R-:W-:Y:S02]  /*0bc0*/  VIADD R23, R20, -UR7 ;  /* 0x8000000714177c36 */ /* 0x000fe40008000000 */
[----:B------:R-:W-:Y:S02]  /*0bd0*/  UIMAD UR14, UR17, UR8, URZ ;  /* 0x00000008110e72a4 */ /* 0x000fe4000f8e02ff */
[----:B------:R-:W-:Y:S01]  /*0be0*/  IMAD.IADD R25, R23, 0x1, R14 ;  /* 0x0000000117197824 */ /* 0x000fe200078e020e */
[----:B------:R-:W-:-:S03]  /*0bf0*/  UMOV UR8, URZ ;  /* 0x000000ff00087c82 */ /* 0x000fc60008000000 */
[----:B------:R-:W-:Y:S01]  /*0c00*/  IMAD R25, R2, R25, R25 ;  /* 0x0000001902197224 */ /* 0x000fe200078e0219 */
[----:B------:R-:W-:Y:S06]  /*0c10*/  BRA.U !UP0, `(.L_x_127) ;  /* 0x0000000908147547 */ /* 0x000fec000b800000 */
[----:B------:R-:W-:Y:S01]  /*0c20*/  ULOP3.LUT UR15, UR17, 0x7ffffffc, URZ, 0xc0, !UPT ;  /* 0x7ffffffc110f7892 */ /* 0x000fe2000f8ec0ff */
[----:B------:R-:W-:Y:S01]  /*0c30*/  IADD3 R11, PT, PT, R10, -0x1, RZ ;  /* 0xffffffff0a0b7810 */ /* 0x000fe20007ffe0ff */
[----:B------:R-:W0:Y:S01]  /*0c40*/  LDCU.64 UR22, c[0x0][0x388] ;  /* 0x00007100ff1677ac */ /* 0x000e220008000a00 */
[----:B------:R-:W1:Y:S01]  /*0c50*/  LDCU.64 UR24, c[0x0][0x398] ;  /* 0x00007300ff1877ac */ /* 0x000e620008000a00 */
[----:B------:R-:W2:Y:S01]  /*0c60*/  LDCU.64 UR26, c[0x0][0x3a0] ;  /* 0x00007400ff1a77ac */ /* 0x000ea20008000a00 */
[----:B------:R-:W-:Y:S02]  /*0c70*/  UIADD3 UR14, UPT, UPT, UR14, 0x1, URZ ;  /* 0x000000010e0e7890 */ /* 0x000fe4000fffe0ff */
[----:B------:R-:W-:Y:S01]  /*0c80*/  UIADD3 UR15, UPT, UPT, -UR15, URZ, URZ ;  /* 0x000000ff0f0f7290 */ /* 0x000fe2000fffe1ff */
[----:B------:R-:W-:-:S11]  /*0c90*/  UMOV UR8, URZ ;  /* 0x000000ff00087c82 */ /* 0x000fd60008000000 */
.L_x_136:
[----:B------:R-:W-:Y:S01]  /*0ca0*/  VIADD R15, R11, 0x1 ;  /* 0x000000010b0f7836 */ /* 0x000fe20000000000 */
[----:B------:R-:W-:Y:S01]  /*0cb0*/  ISETP.GT.AND P0, PT, R23, R4, PT ;  /* 0x000000041700720c */ /* 0x000fe20003f04270 */
[C---:B------:R-:W-:Y:S01]  /*0cc0*/  VIADD R19, R11.reuse, 0xfffffffe ;  /* 0xfffffffe0b137836 */ /* 0x040fe20000000000 */
[----:B------:R-:W-:Y:S01]  /*0cd0*/  UIADD3 UR15, UPT, UPT, UR15, 0x4, URZ ;  /* 0x000000040f0f7890 */ /* 0x000fe2000fffe0ff */
[----:B------:R-:W-:Y:S01]  /*0ce0*/  VIADD R17, R11, 0xffffffff ;  /* 0xffffffff0b117836 */ /* 0x000fe20000000000 */
[-C--:B------:R-:W-:Y:S01]  /*0cf0*/  ISETP.GT.OR P1, PT, R15, R2.reuse, P0 ;  /* 0x000000020f00720c */ /* 0x080fe20000724670 */
[----:B------:R-:W-:Y:S01]  /*0d00*/  BSSY.RECONVERGENT B0, `(.L_x_128) ;  /* 0x0000027000007945 */ /* 0x000fe20003800200 */
[-C--:B------:R-:W-:Y:S01]  /*0d10*/  ISETP.GT.OR P2, PT, R11, R2.reuse, P0 ;  /* 0x000000020b00720c */ /* 0x080fe20000744670 */
[----:B------:R-:W-:Y:S01]  /*0d20*/  UISETP.NE.AND UP0, UPT, UR15, URZ, UPT ;  /* 0x000000ff0f00728c */ /* 0x000fe2000bf05270 */
[----:B------:R-:W-:Y:S02]  /*0d30*/  ISETP.GT.OR P4, PT, R19, R2, P0 ;  /* 0x000000021300720c */ /* 0x000fe40000784670 */
[----:B------:R-:W-:-:S02]  /*0d40*/  LOP3.LUT R15, R22, R15, R23, 0xfe, !PT ;  /* 0x0000000f160f7212 */ /* 0x000fc400078efe17 */
[CC--:B------:R-:W-:Y:S02]  /*0d50*/  ISETP.GT.OR P1, PT, R22.reuse, R5.reuse, P1 ;  /* 0x000000051600720c */ /* 0x0c0fe40000f24670 */
[----:B------:R-:W-:Y:S02]  /*0d60*/  ISETP.GT.OR P3, PT, R17, R2, P0 ;  /* 0x000000021100720c */ /* 0x000fe40000764670 */
[CC--:B------:R-:W-:Y:S02]  /*0d70*/  ISETP.GT.OR P0, PT, R22.reuse, R5.reuse, P2 ;  /* 0x000000051600720c */ /* 0x0c0fe40001704670 */
[C---:B------:R-:W-:Y:S02]  /*0d80*/  ISETP.GT.OR P2, PT, R22.reuse, R5, P4 ;  /* 0x000000051600720c */ /* 0x040fe40002744670 */
[----:B------:R-:W-:Y:S02]  /*0d90*/  ISETP.LT.OR P4, PT, R15, RZ, P1 ;  /* 0x000000ff0f00720c */ /* 0x000fe40000f81670 */
[----:B------:R-:W-:-:S02]  /*0da0*/  LOP3.LUT R16, R22, R11, R23, 0xfe, !PT ;  /* 0x0000000b16107212 */ /* 0x000fc400078efe17 */
[C-C-:B------:R-:W-:Y:S02]  /*0db0*/  LOP3.LUT R17, R22.reuse, R17, R23.reuse, 0xfe, !PT ;  /* 0x0000001116117212 */ /* 0x140fe400078efe17 */
[C---:B------:R-:W-:Y:S02]  /*0dc0*/  LOP3.LUT R14, R22.reuse, R19, R23, 0xfe, !PT ;  /* 0x00000013160e7212 */ /* 0x040fe400078efe17 */
[----:B------:R-:W-:Y:S02]  /*0dd0*/  ISETP.GT.OR P3, PT, R22, R5, P3 ;  /* 0x000000051600720c */ /* 0x000fe40001f64670 */
[----:B------:R-:W-:Y:S02]  /*0de0*/  ISETP.LT.OR P0, PT, R16, RZ, P0 ;  /* 0x000000ff1000720c */ /* 0x000fe40000701670 */
[----:B------:R-:W-:Y:S02]  /*0df0*/  ISETP.LT.OR P1, PT, R17, RZ, P3 ;  /* 0x000000ff1100720c */ /* 0x000fe40001f21670 */
[----:B------:R-:W-:Y:S01]  /*0e00*/  ISETP.LT.OR P2, PT, R14, RZ, P2 ;  /* 0x000000ff0e00720c */ /* 0x000fe20001741670 */
[----:B------:R-:W-:-:S12]  /*0e10*/  @P4 BRA `(.L_x_129) ;  /* 0x0000000000544947 */ /* 0x000fd80003800000 */
[----:B------:R-:W-:Y:S01]  /*0e20*/  IADD3 R14, PT, PT, R25, -UR8, R10 ;  /* 0x80000008190e7c10 */ /* 0x000fe2000fffe00a */
[----:B------:R-:W-:Y:S01]  /*0e30*/  UIADD3 UR16, UPT, UPT, UR14, -0x1, URZ ;  /* 0xffffffff0e107890 */ /* 0x000fe2000fffe0ff */
[----:B------:R-:W-:Y:S01]  /*0e40*/  MOV R17, UR5 ;  /* 0x0000000500117c02 */ /* 0x000fe20008000f00 */
[----:B------:R-:W-:Y:S01]  /*0e50*/  IMAD.U32 R16, RZ, RZ, UR4 ;  /* 0x00000004ff107e24 */ /* 0x000fe2000f8e00ff */
[----:B------:R-:W-:Y:S01]  /*0e60*/  IADD3 R15, P3, PT, R14, UR10, RZ ;  /* 0x0000000a0e0f7c10 */ /* 0x000fe2000ff7e0ff */
[----:B0-----:R-:W-:-:S03]  /*0e70*/  UIMAD.WIDE.U32 UR12, UR16, UR22, UR4 ;  /* 0x00000016100c72a5 */ /* 0x001fc6000f8e0004 */
[----:B------:R-:W-:Y:S01]  /*0e80*/  LEA.HI.X.SX32 R14, R14, UR9, 0x1, P3 ;  /* 0x000000090e0e7c11 */ /* 0x000fe200098f0eff */
[----:B------:R-:W-:Y:S01]  /*0e90*/  UIMAD UR16, UR16, UR23, UR13 ;  /* 0x00000017101072a4 */ /* 0x000fe2000f8e020d */
[----:B------:R-:W-:Y:S01]  /*0ea0*/  IMAD.WIDE.U32 R16, R15, UR22, R16 ;  /* 0x000000160f107c25 */ /* 0x000fe2000f8e0010 */
[----:B-1----:R-:W-:-:S03]  /*0eb0*/  ULEA UR13, UP1, UR12, UR24, 0x3 ;  /* 0x000000180c0d7291 */ /* 0x002fc6000f8218ff */
[----:B------:R-:W-:Y:S01]  /*0ec0*/  IMAD R14, R14, UR22, RZ ;  /* 0x000000160e0e7c24 */ /* 0x000fe2000f8e02ff */
[----:B------:R-:W-:Y:S02]  /*0ed0*/  ULEA.HI.X UR12, UR12, UR25, UR16, 0x3, UP1 ;  /* 0x000000190c0c7291 */ /* 0x000fe400088f1c10 */
[----:B------:R-:W-:Y:S02]  /*0ee0*/  IMAD.U32 R18, RZ, RZ, UR13 ;  /* 0x0000000dff127e24 */ /* 0x000fe4000f8e00ff */
[----:B------:R-:W-:Y:S01]  /*0ef0*/  IMAD R15, R15, UR23, R14 ;  /* 0x000000170f0f7c24 */ /* 0x000fe2000f8e020e */
[----:B--2---:R-:W-:Y:S01]  /*0f00*/  LEA R14, P3, R16, UR26, 0x3 ;  /* 0x0000001a100e7c11 */ /* 0x004fe2000f8618ff */
[----:B------:R-:W-:Y:S02]  /*0f10*/  IMAD.U32 R19, RZ, RZ, UR12 ;  /* 0x0000000cff137e24 */ /* 0x000fe4000f8e00ff */
[----:B------:R-:W-:-:S04]  /*0f20*/  IMAD.IADD R15, R17, 0x1, R15 ;  /* 0x00000001110f7824 */ /* 0x000fc800078e020f */
[----:B------:R-:W2:Y:S01]  /*0f30*/  LDG.E.64.CONSTANT R18, desc[UR18][R18.64] ;  /* 0x0000001212127981 */ /* 0x000ea2000c1e9b00 */
[----:B------:R-:W-:-:S06]  /*0f40*/  LEA.HI.X R15, R16, UR27, R15, 0x3, P3 ;  /* 0x0000001b100f7c11 */ /* 0x000fcc00098f1c0f */
[----:B------:R-:W2:Y:S02]  /*0f50*/  LDG.E.64.CONSTANT R14, desc[UR18][R14.64] ;  /* 0x000000120e0e7981 */ /* 0x000ea4000c1e9b00 */
[----:B--2---:R-:W-:-:S11]  /*0f60*/  DFMA R12, R18, R14, R12 ;  /* 0x0000000e120c722b */ /* 0x004fd6000000000c */
.L_x_129:
[----:B012---:R-:W-:Y:S05]  /*0f70*/  BSYNC.RECONVERGENT B0 ;  /* 0x0000000000007941 */ /* 0x007fea0003800200 */
.L_x_128:
[----:B------:R-:W-:Y:S04]  /*0f80*/  BSSY.RECONVERGENT B0, `(.L_x_130) ;  /* 0x0000017000007945 */ /* 0x000fe80003800200 */
[----:B------:R-:W-:Y:S05]  /*0f90*/  @P0 BRA `(.L_x_131) ;  /* 0x0000000000540947 */ /* 0x000fea0003800000 */
[----:B------:R-:W-:Y:S01]  /*0fa0*/  ULOP3.LUT UR12, URZ, UR8, URZ, 0x33, !UPT ;  /* 0x00000008ff0c7292 */ /* 0x000fe2000f8e33ff */
[----:B------:R-:W-:Y:S01]  /*0fb0*/  MOV R16, UR4 ;  /* 0x0000000400107c02 */ /* 0x000fe20008000f00 */
[----:B------:R-:W-:-:S04]  /*0fc0*/  IMAD.U32 R17, RZ, RZ, UR5 ;  /* 0x00000005ff117e24 */ /* 0x000fc8000f8e00ff */
[----:B------:R-:W-:Y:S01]  /*0fd0*/  IADD3 R14, PT, PT, R25, UR12, R10 ;  /* 0x0000000c190e7c10 */ /* 0x000fe2000fffe00a */
[----:B------:R-:W-:-:S03]  /*0fe0*/  UIMAD.WIDE.U32 UR12, UR14, UR22, UR4 ;  /* 0x000000160e0c72a5 */ /* 0x000fc6000f8e0004 */
[C---:B------:R-:W-:Y:S01]  /*0ff0*/  IADD3 R15, P0, PT, R14.reuse, UR10, RZ ;  /* 0x0000000a0e0f7c10 */ /* 0x040fe2000ff1e0ff */
[----:B------:R-:W-:Y:S02]  /*1000*/  UIMAD UR13, UR14, UR23, UR13 ;  /* 0x000000170e0d72a4 */ /* 0x000fe4000f8e020d */
[----:B------:R-:W-:Y:S01]  /*1010*/  ULEA UR16, UP1, UR12, UR24, 0x3 ;  /* 0x000000180c107291 */ /* 0x000fe2000f8218ff */
[----:B------:R-:W-:Y:S01]  /*1020*/  LEA.HI.X.SX32 R14, R14, UR9, 0x1, P0 ;  /* 0x000000090e0e7c11 */ /* 0x000fe200080f0eff */
[----:B------:R-:W-:Y:S02]  /*1030*/  IMAD.WIDE.U32 R16, R15, UR22, R16 ;  /* 0x000000160f107c25 */ /* 0x000fe4000f8e0010 */
[----:B------:R-:W-:Y:S02]  /*1040*/  ULEA.HI.X UR12, UR12, UR25, UR13, 0x3, UP1 ;  /* 0x000000190c0c7291 */ /* 0x000fe400088f1c0d */
[----:B------:R-:W-:Y:S02]  /*1050*/  IMAD R14, R14, UR22, RZ ;  /* 0x000000160e0e7c24 */ /* 0x000fe4000f8e02ff */
[----:B------:R-:W-:-:S02]  /*1060*/  IMAD.U32 R18, RZ, RZ, UR16 ;  /* 0x00000010ff127e24 */ /* 0x000fc4000f8e00ff */
[----:B------:R-:W-:Y:S01]  /*1070*/  IMAD R15, R15, UR23, R14 ;  /* 0x000000170f0f7c24 */ /* 0x000fe2000f8e020e */
[----:B------:R-:W-:Y:S02]  /*1080*/  LEA R14, P0, R16, UR26, 0x3 ;  /* 0x0000001a100e7c11 */ /* 0x000fe4000f8018ff */
[----:B------:R-:W-:Y:S01]  /*1090*/  MOV R19, UR12 ;  /* 0x0000000c00137c02 */ /* 0x000fe20008000f00 */
[----:B------:R-:W-:-:S05]  /*10a0*/  IMAD.IADD R15, R17, 0x1, R15 ;  /* 0x00000001110f7824 */ /* 0x000fca00078e020f */
[----:B------:R-:W-:Y:S01]  /*10b0*/  LEA.HI.X R15, R16, UR27, R15, 0x3, P0 ;  /* 0x0000001b100f7c11 */ /* 0x000fe200080f1c0f */
[----:B------:R-:W2:Y:S05]  /*10c0*/  LDG.E.64.CONSTANT R18, desc[UR18][R18.64] ;  /* 0x0000001212127981 */ /* 0x000eaa000c1e9b00 */
[----:B------:R-:W2:Y:S02]  /*10d0*/  LDG.E.64.CONSTANT R14, desc[UR18][R14.64] ;  /* 0x000000120e0e7981 */ /* 0x000ea4000c1e9b00 */
[----:B--2---:R-:W-:-:S11]  /*10e0*/  DFMA R12, R18, R14, R12 ;  /* 0x0000000e120c722b */ /* 0x004fd6000000000c */
.L_x_131:
[----:B------:R-:W-:Y:S05]  /*10f0*/  BSYNC.RECONVERGENT B0 ;  /* 0x0000000000007941 */ /* 0x000fea0003800200 */
.L_x_130:
[----:B------:R-:W-:Y:S04]  /*1100*/  BSSY.RECONVERGENT B0, `(.L_x_132) ;  /* 0x0000018000007945 */ /* 0x000fe80003800200 */
[----:B------:R-:W-:Y:S05]  /*1110*/  @P1 BRA `(.L_x_133) ;  /* 0x0000000000581947 */ /* 0x000fea0003800000 */
[----:B------:R-:W-:Y:S01]  /*1120*/  IADD3 R14, PT, PT, R25, -UR8, R10 ;  /* 0x80000008190e7c10 */ /* 0x000fe2000fffe00a */
[----:B------:R-:W-:Y:S01]  /*1130*/  UIADD3 UR16, UPT, UPT, UR14, 0x1, URZ ;  /* 0x000000010e107890 */ /* 0x000fe2000fffe0ff */
[----:B------:R-:W-:-:S03]  /*1140*/  IMAD.U32 R15, RZ, RZ, UR5 ;  /* 0x00000005ff0f7e24 */ /* 0x000fc6000f8e00ff */
[----:B------:R-:W-:Y:S01]  /*1150*/  VIADD R14, R14, 0xfffffffe ;  /* 0xfffffffe0e0e7836 */ /* 0x000fe20000000000 */
[----:B------:R-:W-:-:S04]  /*1160*/  UIMAD.WIDE.U32 UR12, UR16, UR22, UR4 ;  /* 0x00000016100c72a5 */ /* 0x000fc8000f8e0004 */
[C---:B------:R-:W-:Y:S01]  /*1170*/  IADD3 R17, P0, PT, R14.reuse, UR10, RZ ;  /* 0x0000000a0e117c10 */ /* 0x040fe2000ff1e0ff */
[----:B------:R-:W-:Y:S02]  /*1180*/  UIMAD UR16, UR16, UR23, UR13 ;  /* 0x00000017101072a4 */ /* 0x000fe4000f8e020d */
[----:B------:R-:W-:Y:S01]  /*1190*/  ULEA UR13, UP1, UR12, UR24, 0x3 ;  /* 0x000000180c0d7291 */ /* 0x000fe2000f8218ff */
[----:B------:R-:W-:Y:S01]  /*11a0*/  LEA.HI.X.SX32 R16, R14, UR9, 0x1, P0 ;  /* 0x000000090e107c11 */ /* 0x000fe200080f0eff */
[----:B------:R-:W-:Y:S02]  /*11b0*/  IMAD.U32 R14, RZ, RZ, UR4 ;  /* 0x00000004ff0e7e24 */ /* 0x000fe4000f8e00ff */
[----:B------:R-:W-:Y:S02]  /*11c0*/  ULEA.HI.X UR12, UR12, UR25, UR16, 0x3, UP1 ;  /* 0x000000190c0c7291 */ /* 0x000fe400088f1c10 */
[----:B------:R-:W-:Y:S02]  /*11d0*/  IMAD R16, R16, UR22, RZ ;  /* 0x0000001610107c24 */ /* 0x000fe4000f8e02ff */
[----:B------:R-:W-:-:S04]  /*11e0*/  IMAD.WIDE.U32 R14, R17, UR22, R14 ;  /* 0x00000016110e7c25 */ /* 0x000fc8000f8e000e */
[----:B------:R-:W-:Y:S01]  /*11f0*/  IMAD R17, R17, UR23, R16 ;  /* 0x0000001711117c24 */ /* 0x000fe2000f8e0210 */
[----:B------:R-:W-:Y:S01]  /*1200*/  LEA R16, P0, R14, UR26, 0x3 ;  /* 0x0000001a0e107c11 */ /* 0x000fe2000f8018ff */
[----:B------:R-:W-:Y:S02]  /*1210*/  IMAD.U32 R18, RZ, RZ, UR13 ;  /* 0x0000000dff127e24 */ /* 0x000fe4000f8e00ff */
[----:B------:R-:W-:Y:S01]  /*1220*/  IMAD.U32 R19, RZ, RZ, UR12 ;  /* 0x0000000cff137e24 */ /* 0x000fe2000f8e00ff */
[----:B------:R-:W-:-:S04]  /*1230*/  IADD3 R15, PT, PT, R15, R17, RZ ;  /* 0x000000110f0f7210 */ /* 0x000fc80007ffe0ff */
[----:B------:R-:W-:Y:S01]  /*1240*/  LEA.HI.X R17, R14, UR27, R15, 0x3, P0 ;  /* 0x0000001b0e117c11 */ /* 0x000fe200080f1c0f */
[----:B------:R-:W2:Y:S05]  /*1250*/  LDG.E.64.CONSTANT R18, desc[UR18][R18.64] ;  /* 0x0000001212127981 */ /* 0x000eaa000c1e9b00 */
[----:B------:R-:W2:Y:S02]  /*1260*/  LDG.E.64.CONSTANT R16, desc[UR18][R16.64] ;  /* 0x0000001210107981 */ /* 0x000ea4000c1e9b00 */
[----:B--2---:R-:W-:-:S11]  /*1270*/  DFMA R12, R18, R16, R12 ;  /* 0x00000010120c722b */ /* 0x004fd6000000000c */
.L_x_133:
[----:B------:R-:W-:Y:S05]  /*1280*/  BSYNC.RECONVERGENT B0 ;  /* 0x0000000000007941 */ /* 0x000fea0003800200 */
.L_x_132:
        /* <DEDUP_REMOVED lines=10> */
[----:B------:R-:W-:Y:S02]  /*1330*/  LEA.HI.X.SX32 R16, R14, UR9, 0x1, P0 ;  /* 0x000000090e107c11 */ /* 0x000fe400080f0eff */
[----:B------:R-:W-:Y:S01]  /*1340*/  MOV R14, UR4 ;  /* 0x00000004000e7c02 */ /* 0x000fe20008000f00 */
[----:B------:R-:W-:Y:S02]  /*1350*/  ULEA.HI.X UR12, UR12, UR25, UR16, 0x3, UP1 ;  /* 0x000000190c0c7291 */ /* 0x000fe400088f1c10 */
[----:B------:R-:W-:Y:S02]  /*1360*/  IMAD R16, R16, UR22, RZ ;  /* 0x0000001610107c24 */ /* 0x000fe4000f8e02ff */
[----:B------:R-:W-:-:S02]  /*1370*/  IMAD.WIDE.U32 R14, R17, UR22, R14 ;  /* 0x00000016110e7c25 */ /* 0x000fc4000f8e000e */
[----:B------:R-:W-:Y:S02]  /*1380*/  MOV R19, UR12 ;  /* 0x0000000c00137c02 */ /* 0x000fe40008000f00 */
[----:B------:R-:W-:Y:S01]  /*1390*/  IMAD R17, R17, UR23, R16 ;  /* 0x0000001711117c24 */ /* 0x000fe2000f8e0210 */
[----:B------:R-:W-:Y:S01]  /*13a0*/  LEA R16, P0, R14, UR26, 0x3 ;  /* 0x0000001a0e107c11 */ /* 0x000fe2000f8018ff */
[----:B------:R-:W-:Y:S02]  /*13b0*/  IMAD.U32 R18, RZ, RZ, UR13 ;  /* 0x0000000dff127e24 */ /* 0x000fe4000f8e00ff */
[----:B------:R-:W-:-:S04]  /*13c0*/  IMAD.IADD R15, R15, 0x1, R17 ;  /* 0x000000010f0f7824 */ /* 0x000fc800078e0211 */
[----:B------:R-:W2:Y:S01]  /*13d0*/  LDG.E.64.CONSTANT R18, desc[UR18][R18.64] ;  /* 0x0000001212127981 */ /* 0x000ea2000c1e9b00 */
[----:B------:R-:W-:-:S06]  /*13e0*/  LEA.HI.X R17, R14, UR27, R15, 0x3, P0 ;  /* 0x0000001b0e117c11 */ /* 0x000fcc00080f1c0f */
[----:B------:R-:W2:Y:S02]  /*13f0*/  LDG.E.64.CONSTANT R16, desc[UR18][R16.64] ;  /* 0x0000001210107981 */ /* 0x000ea4000c1e9b00 */
[----:B--2---:R-:W-:-:S11]  /*1400*/  DFMA R12, R18, R16, R12 ;  /* 0x00000010120c722b */ /* 0x004fd6000000000c */
.L_x_135:
[----:B------:R-:W-:Y:S05]  /*1410*/  BSYNC.RECONVERGENT B0 ;  /* 0x0000000000007941 */ /* 0x000fea0003800200 */
.L_x_134:
[----:B------:R-:W-:Y:S01]  /*1420*/  VIADD R11, R11, 0xfffffffc ;  /* 0xfffffffc0b0b7836 */ /* 0x000fe20000000000 */
[----:B------:R-:W-:Y:S02]  /*1430*/  UIADD3 UR8, UPT, UPT, UR8, 0x4, URZ ;  /* 0x0000000408087890 */ /* 0x000fe4000fffe0ff */
[----:B------:R-:W-:Y:S01]  /*1440*/  UIADD3 UR14, UPT, UPT, UR14, 0x4, URZ ;  /* 0x000000040e0e7890 */ /* 0x000fe2000fffe0ff */
[----:B------:R-:W-:Y:S11]  /*1450*/  BRA.U UP0, `(.L_x_136) ;  /* 0xfffffff900107547 */ /* 0x000ff6000b83ffff */
[----:B------:R-:W-:-:S12]  /*1460*/  ULOP3.LUT UR8, UR17, 0x7ffffffc, URZ, 0xc0, !UPT ;  /* 0x7ffffffc11087892 */ /* 0x000fd8000f8ec0ff */
.L_x_127:
[----:B------:R-:W-:-:S04]  /*1470*/  ULOP3.LUT UR15, UR17, 0x3, URZ, 0xc0, !UPT ;  /* 0x00000003110f7892 */ /* 0x000fc8000f8ec0ff */
[----:B------:R-:W-:-:S09]  /*1480*/  UISETP.NE.AND UP0, UPT, UR15, URZ, UPT ;  /* 0x000000ff0f00728c */ /* 0x000fd2000bf05270 */
[----:B------:R-:W-:Y:S05]  /*1490*/  BRA.U !UP0, `(.L_x_126) ;  /* 0x0000000508b47547 */ /* 0x000fea000b800000 */
[----:B------:R-:W-:Y:S01]  /*14a0*/  VIADD R11, R10, -UR8 ;  /* 0x800000080a0b7c36 */ /* 0x000fe20008000000 */
[----:B------:R-:W-:Y:S01]  /*14b0*/  ISETP.GT.AND P0, PT, R23, R4, PT ;  /* 0x000000041700720c */ /* 0x000fe20003f04270 */
[----:B------:R-:W-:Y:S03]  /*14c0*/  BSSY.RECONVERGENT B0, `(.L_x_137) ;  /* 0x0000020000007945 */ /* 0x000fe60003800200 */
[----:B------:R-:W-:Y:S02]  /*14d0*/  ISETP.GT.OR P1, PT, R11, R2, P0 ;  /* 0x000000020b00720c */ /* 0x000fe40000724670 */
[C---:B------:R-:W-:Y:S02]  /*14e0*/  LOP3.LUT R14, R22.reuse, R11, R23, 0xfe, !PT ;  /* 0x0000000b160e7212 */ /* 0x040fe400078efe17 */
[----:B------:R-:W-:-:S04]  /*14f0*/  ISETP.GT.OR P1, PT, R22, R5, P1 ;  /* 0x000000051600720c */ /* 0x000fc80000f24670 */
[----:B------:R-:W-:-:S13]  /*1500*/  ISETP.LT.OR P1, PT, R14, RZ, P1 ;  /* 0x000000ff0e00720c */ /* 0x000fda0000f21670 */
[----:B------:R-:W-:Y:S05]  /*1510*/  @P1 BRA `(.L_x_138) ;  /* 0x0000000000681947 */ /* 0x000fea0003800000 */
[----:B------:R-:W0:Y:S01]  /*1520*/  LDCU.64 UR24, c[0x0][0x388] ;  /* 0x00007100ff1877ac */ /* 0x000e220008000a00 */
[----:B------:R-:W-:Y:S01]  /*1530*/  IMAD.IADD R11, R25, 0x1, R11 ;  /* 0x00000001190b7824 */ /* 0x000fe200078e020b */
[----:B------:R-:W-:Y:S01]  /*1540*/  MOV R16, UR4 ;  /* 0x0000000400107c02 */ /* 0x000fe20008000f00 */
[----:B------:R-:W-:Y:S01]  /*1550*/  IMAD.U32 R17, RZ, RZ, UR5 ;  /* 0x00000005ff117e24 */ /* 0x000fe2000f8e00ff */
[----:B------:R-:W1:Y:S02]  /*1560*/  LDCU.64 UR22, c[0x0][0x398] ;  /* 0x00007300ff1677ac */ /* 0x000e640008000a00 */
[C---:B------:R-:W-:Y:S01]  /*1570*/  IADD3 R15, P1, PT, R11.reuse, UR10, RZ ;  /* 0x0000000a0b0f7c10 */ /* 0x040fe2000ff3e0ff */
[----:B------:R-:W-:Y:S01]  /*1580*/  UIMAD UR12, UR20, UR6, UR7 ;  /* 0x00000006140c72a4 */ /* 0x000fe2000f8e0207 */
[----:B------:R-:W2:Y:S02]  /*1590*/  LDCU.64 UR26, c[0x0][0x3a0] ;  /* 0x00007400ff1a77ac */ /* 0x000ea40008000a00 */
[----:B------:R-:W-:Y:S01]  /*15a0*/  LEA.HI.X.SX32 R11, R11, UR9, 0x1, P1 ;  /* 0x000000090b0b7c11 */ /* 0x000fe200088f0eff */
[----:B------:R-:W-:-:S04]  /*15b0*/  UIMAD UR12, UR17, UR12, URZ ;  /* 0x0000000c110c72a4 */ /* 0x000fc8000f8e02ff */
[----:B------:R-:W-:Y:S01]  /*15c0*/  UIADD3 UR14, UPT, UPT, UR12, UR8, URZ ;  /* 0x000000080c0e7290 */ /* 0x000fe2000fffe0ff */
[----:B0-----:R-:W-:Y:S02]  /*15d0*/  IMAD R14, R11, UR24, RZ ;  /* 0x000000180b0e7c24 */ /* 0x001fe4000f8e02ff */
[----:B------:R-:W-:Y:S01]  /*15e0*/  IMAD.WIDE.U32 R16, R15, UR24, R16 ;  /* 0x000000180f107c25 */ /* 0x000fe2000f8e0010 */
[----:B------:R-:W-:-:S03]  /*15f0*/  UIMAD.WIDE.U32 UR12, UR14, UR24, UR4 ;  /* 0x000000180e0c72a5 */ /* 0x000fc6000f8e0004 */
[----:B------:R-:W-:Y:S01]  /*1600*/  IMAD R11, R15, UR25, R14 ;  /* 0x000000190f0b7c24 */ /* 0x000fe2000f8e020e */
[----:B------:R-:W-:Y:S02]  /*1610*/  UIMAD UR14, UR14, UR25, UR13 ;  /* 0x000000190e0e72a4 */ /* 0x000fe4000f8e020d */
[----:B-1----:R-:W-:Y:S01]  /*1620*/  ULEA UR13, UP0, UR12, UR22, 0x3 ;  /* 0x000000160c0d7291 */ /* 0x002fe2000f8018ff */
[----:B------:R-:W-:Y:S01]  /*1630*/  IMAD.IADD R11, R17, 0x1, R11 ;  /* 0x00000001110b7824 */ /* 0x000fe200078e020b */
[C---:B--2---:R-:W-:Y:S02]  /*1640*/  LEA R14, P1, R16.reuse, UR26, 0x3 ;  /* 0x0000001a100e7c11 */ /* 0x044fe4000f8218ff */
[----:B------:R-:W-:Y:S02]  /*1650*/  ULEA.HI.X UR12, UR12, UR23, UR14, 0x3, UP0 ;  /* 0x000000170c0c7291 */ /* 0x000fe400080f1c0e */
[----:B------:R-:W-:Y:S01]  /*1660*/  IMAD.U32 R18, RZ, RZ, UR13 ;  /* 0x0000000dff127e24 */ /* 0x000fe2000f8e00ff */
[----:B------:R-:W-:-:S03]  /*1670*/  LEA.HI.X R15, R16, UR27, R11, 0x3, P1 ;  /* 0x0000001b100f7c11 */ /* 0x000fc600088f1c0b */
[----:B------:R-:W-:-:S03]  /*1680*/  MOV R19, UR12 ;  /* 0x0000000c00137c02 */ /* 0x000fc60008000f00 */
[----:B------:R-:W2:Y:S04]  /*1690*/  LDG.E.64.CONSTANT R14, desc[UR18][R14.64] ;  /* 0x000000120e0e7981 */ /* 0x000ea8000c1e9b00 */
[----:B------:R-:W2:Y:S02]  /*16a0*/  LDG.E.64.CONSTANT R18, desc[UR18][R18.64] ;  /* 0x0000001212127981 */ /* 0x000ea4000c1e9b00 */
[----:B--2---:R-:W-:-:S11]  /*16b0*/  DFMA R12, R18, R14, R12 ;  /* 0x0000000e120c722b */ /* 0x004fd6000000000c */
.L_x_138:
[----:B------:R-:W-:Y:S05]  /*16c0*/  BSYNC.RECONVERGENT B0 ;  /* 0x0000000000007941 */ /* 0x000fea0003800200 */
.L_x_137:
[----:B------:R-:W-:-:S09]  /*16d0*/  UISETP.NE.AND UP0, UPT, UR15, 0x1, UPT ;  /* 0x000000010f00788c */ /* 0x000fd2000bf05270 */
[----:B------:R-:W-:Y:S05]  /*16e0*/  BRA.U !UP0, `(.L_x_126) ;  /* 0x0000000508207547 */ /* 0x000fea000b800000 */
[----:B------:R-:W-:Y:S01]  /*16f0*/  IMAD.U32 R11, RZ, RZ, UR8 ;  /* 0x00000008ff0b7e24 */ /* 0x000fe2000f8e00ff */
[----:B------:R-:W-:Y:S04]  /*1700*/  BSSY.RECONVERGENT B0, `(.L_x_139) ;  /* 0x0000021000007945 */ /* 0x000fe80003800200 */
[----:B------:R-:W-:-:S04]  /*1710*/  IADD3 R11, PT, PT, R10, -0x1, -R11 ;  /* 0xffffffff0a0b7810 */ /* 0x000fc80007ffe80b */
        /* <DEDUP_REMOVED lines=15> */
[----:B------:R-:W-:Y:S01]  /*1810*/  UIADD3 UR14, UPT, UPT, UR8, 0x1, UR12 ;  /* 0x00000001080e7890 */ /* 0x000fe2000fffe00c */
        /* <DEDUP_REMOVED lines=11> */
[----:B------:R-:W-:-:S03]  /*18d0*/  IMAD.U32 R19, RZ, RZ, UR12 ;  /* 0x0000000cff137e24 */ /* 0x000fc6000f8e00ff */
[----:B------:R-:W2:Y:S04]  /*18e0*/  LDG.E.64.CONSTANT R14, desc[UR18][R14.64] ;  /* 0x000000120e0e7981 */ /* 0x000ea8000c1e9b00 */
[----:B------:R-:W2:Y:S02]  /*18f0*/  LDG.E.64.CONSTANT R18, desc[UR18][R18.64] ;  /* 0x0000001212127981 */ /* 0x000ea4000c1e9b00 */
[----:B--2---:R-:W-:-:S11]  /*1900*/  DFMA R12, R18, R14, R12 ;  /* 0x0000000e120c722b */ /* 0x004fd6000000000c */
.L_x_140:
[----:B------:R-:W-:Y:S05]  /*1910*/  BSYNC.RECONVERGENT B0 ;  /* 0x0000000000007941 */ /* 0x000fea0003800200 */
.L_x_139:
[----:B------:R-:W-:-:S09]  /*1920*/  UISETP.NE.AND UP0, UPT, UR15, 0x2, UPT ;  /* 0x000000020f00788c */ /* 0x000fd2000bf05270 */
[----:B------:R-:W-:Y:S05]  /*1930*/  BRA.U !UP0, `(.L_x_126) ;  /* 0x00000001088c7547 */ /* 0x000fea000b800000 */
[----:B------:R-:W-:Y:S01]  /*1940*/  UIADD3 UR14, UPT, UPT, UR8, 0x2, URZ ;  /* 0x00000002080e7890 */ /* 0x000fe2000fffe0ff */
[----:B------:R-:W-:Y:S05]  /*1950*/  BSSY.RECONVERGENT B0, `(.L_x_126) ;  /* 0x0000021000007945 */ /* 0x000fea0003800200 */
[----:B------:R-:W-:-:S04]  /*1960*/  IADD3 R11, PT, PT, R10, -UR14, RZ ;  /* 0x8000000e0a0b7c10 */ /* 0x000fc8000fffe0ff */
[----:B------:R-:W-:Y:S02]  /*1970*/  ISETP.GT.OR P0, PT, R11, R2, P0 ;  /* 0x000000020b00720c */ /* 0x000fe40000704670 */
[C---:B------:R-:W-:Y:S02]  /*1980*/  LOP3.LUT R23, R22.reuse, R11, R23, 0xfe, !PT ;  /* 0x0000000b16177212 */ /* 0x040fe400078efe17 */
[----:B------:R-:W-:-:S04]  /*1990*/  ISETP.GT.OR P0, PT, R22, R5, P0 ;  /* 0x000000051600720c */ /* 0x000fc80000704670 */
[----:B------:R-:W-:-:S13]  /*19a0*/  ISETP.LT.OR P0, PT, R23, RZ, P0 ;  /* 0x000000ff1700720c */ /* 0x000fda0000701670 */
[----:B------:R-:W-:Y:S05]  /*19b0*/  @P0 BRA `(.L_x_141) ;  /* 0x0000000000680947 */ /* 0x000fea0003800000 */
[----:B------:R-:W0:Y:S01]  /*19c0*/  LDCU.64 UR24, c[0x0][0x388] ;  /* 0x00007100ff1877ac */ /* 0x000e220008000a00 */
[----:B------:R-:W-:Y:S02]  /*19d0*/  IMAD.IADD R25, R25, 0x1, R11 ;  /* 0x0000000119197824 */ /* 0x000fe400078e020b */
[----:B------:R-:W-:Y:S01]  /*19e0*/  IMAD.U32 R16, RZ, RZ, UR4 ;  /* 0x00000004ff107e24 */ /* 0x000fe2000f8e00ff */
[----:B------:R-:W1:Y:S01]  /*19f0*/  LDCU.64 UR22, c[0x0][0x398] ;  /* 0x00007300ff1677ac */ /* 0x000e620008000a00 */
[----:B------:R-:W-:Y:S01]  /*1a00*/  IMAD.U32 R17, RZ, RZ, UR5 ;  /* 0x00000005ff117e24 */ /* 0x000fe2000f8e00ff */
        /* <DEDUP_REMOVED lines=12> */
[C---:B--2---:R-:W-:Y:S02]  /*1ad0*/  LEA R14, P0, R16.reuse, UR26, 0x3 ;  /* 0x0000001a100e7c11 */ /* 0x044fe4000f8018ff */
[----:B------:R-:W-:Y:S01]  /*1ae0*/  IADD3 R11, PT, PT, R17, R11, RZ ;  /* 0x0000000b110b7210 */ /* 0x000fe20007ffe0ff */
[----:B------:R-:W-:Y:S02]  /*1af0*/  ULEA.HI.X UR12, UR12, UR23, UR13, 0x3, UP0 ;  /* 0x000000170c0c7291 */ /* 0x000fe400080f1c0d */
[----:B------:R-:W-:Y:S01]  /*1b00*/  IMAD.U32 R18, RZ, RZ, UR8 ;  /* 0x00000008ff127e24 */ /* 0x000fe2000f8e00ff */
[----:B------:R-:W-:-:S03]  /*1b10*/  LEA.HI.X R15, R16, UR27, R11, 0x3, P0 ;  /* 0x0000001b100f7c11 */ /* 0x000fc600080f1c0b */
[----:B------:R-:W-:-:S03]  /*1b20*/  IMAD.U32 R19, RZ, RZ, UR12 ;  /* 0x0000000cff137e24 */ /* 0x000fc6000f8e00ff */
[----:B------:R-:W2:Y:S04]  /*1b30*/  LDG.E.64.CONSTANT R14, desc[UR18][R14.64] ;  /* 0x000000120e0e7981 */ /* 0x000ea8000c1e9b00 */
[----:B------:R-:W2:Y:S02]  /*1b40*/  LDG.E.64.CONSTANT R18, desc[UR18][R18.64] ;  /* 0x0000001212127981 */ /* 0x000ea4000c1e9b00 */
[----:B--2---:R-:W-:-:S11]  /*1b50*/  DFMA R12, R18, R14, R12 ;  /* 0x0000000e120c722b */ /* 0x004fd6000000000c */
.L_x_141:
[----:B------:R-:W-:Y:S05]  /*1b60*/  BSYNC.RECONVERGENT B0 ;  /* 0x0000000000007941 */ /* 0x000fea0003800200 */
.L_x_126:
[----:B------:R-:W-:-:S04]  /*1b70*/  UIADD3 UR7, UPT, UPT, UR7, 0x1, URZ ;  /* 0x0000000107077890 */ /* 0x000fc8000fffe0ff */
[----:B------:R-:W-:-:S09]  /*1b80*/  UISETP.NE.AND UP0, UPT, UR7, UR20, UPT ;  /* 0x000000140700728c */ /* 0x000fd2000bf05270 */
[----:B------:R-:W-:Y:S05]  /*1b90*/  BRA.U UP0, `(.L_x_142) ;  /* 0xffffffed00f47547 */ /* 0x000fea000b83ffff */
.L_x_125:
[----:B------:R-:W-:-:S04]  /*1ba0*/  UIADD3 UR6, UPT, UPT, UR6, 0x1, URZ ;  /* 0x0000000106067890 */ /* 0x000fc8000fffe0ff */
[----:B------:R-:W-:-:S09]  /*1bb0*/  UISETP.NE.AND UP0, UPT, UR6, UR21, UPT ;  /* 0x000000150600728c */ /* 0x000fd2000bf05270 */
[----:B------:R-:W-:Y:S05]  /*1bc0*/  BRA.U UP0, `(.L_x_143) ;  /* 0xffffffed00d87547 */ /* 0x000fea000b83ffff */
.L_x_124:
[----:B------:R-:W0:Y:S01]  /*1bd0*/  LDCU.64 UR6, c[0x0][0x388] ;  /* 0x00007100ff0677ac */ /* 0x000e220008000a00 */
[----:B------:R-:W-:-:S04]  /*1be0*/  UIADD3 UR4, UP0, UPT, UR4, 0x1, URZ ;  /* 0x0000000104047890 */ /* 0x000fc8000ff1e0ff */
[----:B------:R-:W-:Y:S02]  /*1bf0*/  UIADD3.X UR5, UPT, UPT, URZ, UR5, URZ, UP0, !UPT ;  /* 0x00000005ff057290 */ /* 0x000fe400087fe4ff */
[----:B0-----:R-:W-:-:S04]  /*1c00*/  UISETP.GE.U32.AND UP0, UPT, UR4, UR6, UPT ;  /* 0x000000060400728c */ /* 0x001fc8000bf06070 */
[----:B------:R-:W-:-:S09]  /*1c10*/  UISETP.GE.U32.AND.EX UP0, UPT, UR5, UR7, UPT, UP0 ;  /* 0x000000070500728c */ /* 0x000fd2000bf06100 */
[----:B------:R-:W-:Y:S05]  /*1c20*/  BRA.U !UP0, `(.L_x_144) ;  /* 0xffffffed08b47547 */ /* 0x000fea000b83ffff */
.L_x_123:
[----:B------:R-:W0:Y:S01]  /*1c30*/  LDCU.64 UR6, c[0x0][0x390] ;  /* 0x00007200ff0677ac */ /* 0x000e220008000a00 */
[----:B------:R-:W-:-:S04]  /*1c40*/  IMAD R3, R3, R8, R6 ;  /* 0x0000000803037224 */ /* 0x000fc800078e0206 */
[----:B------:R-:W-:Y:S01]  /*1c50*/  IMAD R0, R0, R3, R7 ;  /* 0x0000000300007224 */ /* 0x000fe200078e0207 */
[----:B------:R-:W-:-:S04]  /*1c60*/  SHF.R.S32.HI R3, RZ, 0x1f, R9 ;  /* 0x0000001fff037819 */ /* 0x000fc80000011409 */
[----:B------:R-:W-:-:S04]  /*1c70*/  IADD3 R9, P0, PT, R0, R9, RZ ;  /* 0x0000000900097210 */ /* 0x000fc80007f1e0ff */
[----:B------:R-:W-:Y:S02]  /*1c80*/  LEA.HI.X.SX32 R0, R0, R3, 0x1, P0 ;  /* 0x0000000300007211 */ /* 0x000fe400000f0eff */
[----:B0-----:R-:W-:-:S04]  /*1c90*/  LEA R2, P0, R9, UR6, 0x3 ;  /* 0x0000000609027c11 */ /* 0x001fc8000f8018ff */
[----:B------:R-:W-:-:S05]  /*1ca0*/  LEA.HI.X R3, R9, UR7, R0, 0x3, P0 ;  /* 0x0000000709037c11 */ /* 0x000fca00080f1c00 */
[----:B------:R-:W-:Y:S01]  /*1cb0*/  STG.E.64 desc[UR18][R2.64], R12 ;  /* 0x0000000c02007986 */ /* 0x000fe2000c101b12 */
[----:B------:R-:W-:Y:S05]  /*1cc0*/  EXIT ;  /* 0x000000000000794d */ /* 0x000fea0003800000 */
        .weak           $__internal_10_$__cuda_sm20_div_u16
        .type           $__internal_10_$__cuda_sm20_div_u16,@function
        .size           $__internal_10_$__cuda_sm20_div_u16,($__internal_11_$__cuda_sm20_div_u64 - $__internal_10_$__cuda_sm20_div_u16)
$__internal_10_$__cuda_sm20_div_u16:
        /* <DEDUP_REMOVED lines=10> */
[----:B0-----:R-:W-:-:S05]  /*1d70*/  FMUL R7, R7, R8 ;  /* 0x0000000807077220 */ /* 0x001fca0000400000 */
[----:B------:R-:W-:-:S05]  /*1d80*/  IADD3 R7, PT, PT, R7, 0x2, RZ ;  /* 0x0000000207077810 */ /* 0x000fca0007ffe0ff */
[----:B------:R-:W-:Y:S01]  /*1d90*/  FMUL.RZ R12, R6, R7 ;  /* 0x00000007060c7220 */ /* 0x000fe2000040c000 */
[----:B------:R-:W-:-:S05]  /*1da0*/  IMAD.MOV.U32 R7, RZ, RZ, 0x0 ;  /* 0x00000000ff077424 */ /* 0x000fca00078e00ff */
[----:B------:R-:W0:Y:S02]  /*1db0*/  F2I.U32.TRUNC.NTZ R12, R12 ;  /* 0x0000000c000c7305 */ /* 0x000e24000020f000 */
[----:B0-----:R-:W-:Y:S01]  /*1dc0*/  LOP3.LUT R6, R12, 0xffff, RZ, 0xc0, !PT ;  /* 0x0000ffff0c067812 */ /* 0x001fe200078ec0ff */
[----:B------:R-:W-:-:S05]  /*1dd0*/  @!P0 IMAD.MOV.U32 R6, RZ, RZ, -0x1 ;  /* 0xffffffffff068424 */ /* 0x000fca00078e00ff */
[----:B------:R-:W-:Y:S01]  /*1de0*/  R2UR UR8, R6 ;  /* 0x00000000060872ca */ /* 0x000fe200000e0000 */
[----:B------:R-:W-:-:S04]  /*1df0*/  IMAD.MOV.U32 R6, RZ, RZ, R13 ;  /* 0x000000ffff067224 */ /* 0x000fc800078e000d */
[----:B------:R-:W-:Y:S10]  /*1e00*/  RET.REL.NODEC R6 `(conv3_bp_data_Float64) ;  /* 0xffffffe0067c7950 */ /* 0x000ff40003c3ffff */
        .weak           $__internal_11_$__cuda_sm20_div_u64
        .type           $__internal_11_$__cuda_sm20_div_u64,@function
        .size           $__internal_11_$__cuda_sm20_div_u64,(.L_x_214 - $__internal_11_$__cuda_sm20_div_u64)
$__internal_11_$__cuda_sm20_div_u64:
[----:B------:R-:W0:Y:S08]  /*1e10*/  I2F.U64.RP R18, R6 ;  /* 0x0000000600127312 */ /* 0x000e300000309000 */
[----:B0-----:R-:W0:Y:S02]  /*1e20*/  MUFU.RCP R18, R18 ;  /* 0x0000001200127308 */ /* 0x001e240000001000 */
[----:B0-----:R-:W-:-:S06]  /*1e30*/  IADD3 R8, PT, PT, R18, 0x1ffffffe, RZ ;  /* 0x1ffffffe12087810 */ /* 0x001fcc0007ffe0ff */
        /* <DEDUP_REMOVED lines=10> */
[----:B------:R-:W-:-:S04]  /*1ee0*/  IMAD.HI.U32 R12, P1, R9, R19, R12 ;  /* 0x00000013090c7227 */ /* 0x000fc8000782000c */
[----:B------:R-:W-:Y:S01]  /*1ef0*/  IMAD.HI.U32 R19, R9, R23, RZ ;  /* 0x0000001709137227 */ /* 0x000fe200078e00ff */
[----:B------:R-:W-:-:S03]  /*1f00*/  IADD3 R13, P2, PT, R25, R12, RZ ;  /* 0x0000000c190d7210 */ /* 0x000fc60007f5e0ff */
[----:B------:R-:W-:Y:S02]  /*1f10*/  IMAD.X R19, R19, 0x1, R9, P0 ;  /* 0x0000000113137824 */ /* 0x000fe400000e0609 */
[----:B------:R-:W-:-:S03]  /*1f20*/  IMAD.WIDE.U32 R8, R13, R6, RZ ;  /* 0x000000060d087225 */ /* 0x000fc600078e00ff */
[----:B------:R-:W-:Y:S01]  /*1f30*/  IADD3.X R19, PT, PT, RZ, RZ, R19, P2, P1 ;  /* 0x000000ffff137210 */ /* 0x000fe200017e2413 */
        /* <DEDUP_REMOVED lines=17> */
[----:B------:R-:W-:-:S04]  /*2050*/  IADD3 R13, P1, PT, RZ, R8, RZ ;  /* 0x00000008ff0d7210 */ /* 0x000fc80007f3e0ff */
[----:B------:R-:W-:Y:S01]  /*2060*/  IADD3.X R19, PT, PT, RZ, R12, RZ, P1, !PT ;  /* 0x0000000cff137210 */ /* 0x000fe20000ffe4ff */
[----:B------:R-:W-:-:S04]  /*2070*/  IMAD.WIDE.U32 R8, R13, R6, RZ ;  /* 0x000000060d087225 */ /* 0x000fc800078e00ff */
[C---:B------:R-:W-:Y:S01]  /*2080*/  IMAD R9, R13.reuse, R7, R9 ;  /* 0x000000070d097224 */ /* 0x040fe200078e0209 */
[----:B------:R-:W-:Y:S01]  /*2090*/  IADD3 R23, P1, PT, -R8, UR4, RZ ;  /* 0x0000000408177c10 */ /* 0x000fe2000ff3e1ff */
[----:B------:R-:W-:Y:S02]  /*20a0*/  VIADD R8, R13, 0x1 ;  /* 0x000000010d087836 */ /* 0x000fe40000000000 */
[-C--:B------:R-:W-:Y:S01]  /*20b0*/  IMAD R9, R19, R6.reuse, R9 ;  /* 0x0000000613097224 */ /* 0x080fe200078e0209 */
[----:B------:R-:W-:-:S03]  /*20c0*/  ISETP.GE.U32.AND P0, PT, R23, R6, PT ;  /* 0x000000061700720c */ /* 0x000fc60003f06070 */
        /* <DEDUP_REMOVED lines=8> */
[----:B------:R-:W-:-:S02]  /*2150*/  ISETP.GE.U32.AND P0, PT, R9, R6, PT ;  /* 0x000000060900720c */ /* 0x000fc40003f06070 */
[----:B------:R-:W-:Y:S02]  /*2160*/  IADD3 R6, PT, PT, R13, 0x1, RZ ;  /* 0x000000010d067810 */ /* 0x000fe40007ffe0ff */
[----:B------:R-:W-:Y:S02]  /*2170*/  ISETP.GE.U32.AND.EX P0, PT, R12, R7, PT, P0 ;  /* 0x000000070c00720c */ /* 0x000fe40003f06100 */
[----:B------:R-:W-:Y:S01]  /*2180*/  ISETP.NE.AND.EX P1, PT, R7, RZ, PT, P1 ;  /* 0x000000ff0700720c */ /* 0x000fe20003f25310 */
[----:B------:R-:W-:Y:S01]  /*2190*/  IMAD.MOV.U32 R7, RZ, RZ, 0x0 ;  /* 0x00000000ff077424 */ /* 0x000fe200078e00ff */
[----:B------:R-:W-:-:S04]  /*21a0*/  SEL R6, R6, R13, P0 ;  /* 0x0000000d06067207 */ /* 0x000fc80000000000 */
[----:B------:R-:W-:-:S04]  /*21b0*/  SEL R6, R6, 0xffffffff, P1 ;  /* 0xffffffff06067807 */ /* 0x000fc80000800000 */
[----:B------:R-:W-:Y:S01]  /*21c0*/  PRMT R9, R6, 0x7610, R9 ;  /* 0x0000761006097816 */ /* 0x000fe20000000009 */
[----:B------:R-:W-:-:S04]  /*21d0*/  IMAD.MOV.U32 R6, RZ, RZ, R16 ;  /* 0x000000ffff067224 */ /* 0x000fc800078e0010 */
[----:B------:R-:W-:Y:S05]  /*21e0*/  RET.REL.NODEC R6 `(conv3_bp_data_Float64) ;  /* 0xffffffdc06847950 */ /* 0x000fea0003c3ffff */
.L_x_145:
        /* <DEDUP_REMOVED lines=9> */
.L_x_214:


//--------------------- .text.conv3_bp_data_Float32 --------------------------
	.section	.text.conv3_bp_data_Float32,"ax",@progbits
	.align	128
        .global         conv3_bp_data_Float32
        .type           conv3_bp_data_Float32,@function
        .size           conv3_bp_data_Float32,(.L_x_216 - conv3_bp_data_Float32)
        .other          conv3_bp_data_Float32,@"STO_CUDA_ENTRY STV_DEFAULT"
conv3_bp_data_Float32:
.text.conv3_bp_data_Float32:
        /* <DEDUP_REMOVED lines=19> */
[-C--:B---3--:R-:W-:Y:S02]  /*0130*/  IABS R16, R11.reuse ;  /* 0x0000000b00107213 */ /* 0x088fe40000000000 */
[----:B0-----:R-:W-:Y:S02]  /*0140*/  IABS R22, R11 ;  /* 0x0000000b00167213 */ /* 0x001fe40000000000 */
[----:B----4-:R-:W-:-:S03]  /*0150*/  IABS R2, R19 ;  /* 0x0000001300027213 */ /* 0x010fc60000000000 */
[----:B------:R-:W0:Y:S01]  /*0160*/  I2F.RP R24, R16 ;  /* 0x0000001000187306 */ /* 0x000e220000209400 */
[----:B-----5:R-:W-:Y:S01]  /*0170*/  R2UR UR17, R4 ;  /* 0x00000000041172ca */ /* 0x020fe200000e0000 */
[----:B------:R-:W-:Y:S02]  /*0180*/  HFMA2 R4, -RZ, RZ, 0, 0 ;  /* 0x00000000ff047431 */ /* 0x000fe400000001ff */
[----:B------:R-:W-:Y:S01]  /*0190*/  IMAD.MOV R22, RZ, RZ, -R22 ;  /* 0x000000ffff167224 */ /* 0x000fe200078e0a16 */
[----:B------:R-:W-:-:S03]  /*01a0*/  R2UR UR20, R20 ;  /* 0x00000000141472ca */ /* 0x000fc600000e0000 */
[----:B------:R-:W3:Y:S01]  /*01b0*/  I2F.RP R25, R2 ;  /* 0x0000000200197306 */ /* 0x000ee20000209400 */
[----:B------:R-:W-:-:S07]  /*01c0*/  R2UR UR21, R18 ;  /* 0x00000000121572ca */ /* 0x000fce00000e0000 */
[----:B--2---:R-:W2:Y:S08]  /*01d0*/  MUFU.RCP R21, R21 ;  /* 0x0000001500157308 */ /* 0x004eb00000001000 */
[----:B0-----:R-:W0:Y:S01]  /*01e0*/  MUFU.RCP R24, R24 ;  /* 0x0000001800187308 */ /* 0x001e220000001000 */
[----:B------:R-:W-:-:S07]  /*01f0*/  VIADD R20, R15, -UR21 ;  /* 0x800000150f147c36 */ /* 0x000fce0008000000 */
[----:B---3--:R-:W3:Y:S01]  /*0200*/  MUFU.RCP R25, R25 ;  /* 0x0000001900197308 */ /* 0x008ee20000001000 */
[----:B--2---:R-:W-:Y:S02]  /*0210*/  VIADD R5, R21, 0xffffffe ;  /* 0x0ffffffe15057836 */ /* 0x004fe40000000000 */
[----:B------:R-:W-:-:S05]  /*0220*/  VIADD R21, R0, -UR17 ;  /* 0x8000001100157c36 */ /* 0x000fca0008000000 */
[----:B------:R-:W2:Y:S01]  /*0230*/  F2I.FTZ.U32.TRUNC.NTZ R5, R5 ;  /* 0x0000000500057305 */ /* 0x000ea2000021f000 */
[----:B0-----:R-:W-:-:S07]  /*0240*/  VIADD R9, R24, 0xffffffe ;  /* 0x0ffffffe18097836 */ /* 0x001fce0000000000 */
[----:B------:R-:W0:Y:S01]  /*0250*/  F2I.FTZ.U32.TRUNC.NTZ R9, R9 ;  /* 0x0000000900097305 */ /* 0x000e22000021f000 */
[----:B---3--:R-:W-:Y:S01]  /*0260*/  VIADD R13, R25, 0xffffffe ;  /* 0x0ffffffe190d7836 */ /* 0x008fe20000000000 */
[----:B--2---:R-:W-:-:S06]  /*0270*/  IADD3 R23, PT, PT, RZ, -R5, RZ ;  /* 0x80000005ff177210 */ /* 0x004fcc0007ffe0ff */
[----:B------:R-:W2:Y:S01]  /*0280*/  F2I.FTZ.U32.TRUNC.NTZ R13, R13 ;  /* 0x0000000d000d7305 */ /* 0x000ea2000021f000 */
[----:B------:R-:W-:Y:S02]  /*0290*/  IMAD R23, R23, R14, RZ ;  /* 0x0000000e17177224 */ /* 0x000fe400078e02ff */
[----:B0-----:R-:W-:Y:S02]  /*02a0*/  IMAD.MOV R25, RZ, RZ, -R9 ;  /* 0x000000ffff197224 */ /* 0x001fe400078e0a09 */
[----:B------:R-:W-:-:S04]  /*02b0*/  IMAD.HI.U32 R18, R5, R23, R4 ;  /* 0x0000001705127227 */ /* 0x000fc800078e0004 */
[----:B------:R-:W-:Y:S02]  /*02c0*/  IMAD R5, R8, 0x2, R21 ;  /* 0x0000000208057824 */ /* 0x000fe400078e0215 */
[----:B------:R-:W-:Y:S02]  /*02d0*/  VIADD R21, R3, -UR20 ;  /* 0x8000001403157c36 */ /* 0x000fe40008000000 */
[----:B------:R-:W-:Y:S02]  /*02e0*/  IMAD R23, R25, R16, RZ ;  /* 0x0000001019177224 */ /* 0x000fe400078e02ff */
[----:B------:R-:W-:Y:S01]  /*02f0*/  IMAD.MOV.U32 R8, RZ, RZ, RZ ;  /* 0x000000ffff087224 */ /* 0x000fe200078e00ff */
[----:B------:R-:W-:Y:S01]  /*0300*/  LEA R4, R12, R21, 0x1 ;  /* 0x000000150c047211 */ /* 0x000fe200078e08ff */
[----:B--2---:R-:W-:Y:S02]  /*0310*/  IMAD.MOV R27, RZ, RZ, -R13 ;  /* 0x000000ffff1b7224 */ /* 0x004fe400078e0a0d */
[----:B------:R-:W-:Y:S01]  /*0320*/  IMAD.HI.U32 R8, R9, R23, R8 ;  /* 0x0000001709087227 */ /* 0x000fe200078e0008 */
[----:B------:R-:W-:-:S02]  /*0330*/  IABS R21, R4 ;  /* 0x0000000400157213 */ /* 0x000fc40000000000 */
[----:B------:R-:W-:Y:S01]  /*0340*/  IABS R23, R19 ;  /* 0x0000001300177213 */ /* 0x000fe20000000000 */
[----:B------:R-:W-:Y:S01]  /*0350*/  IMAD R9, R27, R2, RZ ;  /* 0x000000021b097224 */ /* 0x000fe200078e02ff */
[----:B------:R-:W-:Y:S01]  /*0360*/  LOP3.LUT R4, R4, R11, RZ, 0x3c, !PT ;  /* 0x0000000b04047212 */ /* 0x000fe200078e3cff */
[----:B------:R-:W-:Y:S02]  /*0370*/  IMAD.MOV.U32 R12, RZ, RZ, RZ ;  /* 0x000000ffff0c7224 */ /* 0x000fe400078e00ff */
[----:B------:R-:W-:-:S04]  /*0380*/  IMAD.HI.U32 R8, R8, R21, RZ ;  /* 0x0000001508087227 */ /* 0x000fc800078e00ff */
[----:B------:R-:W-:Y:S01]  /*0390*/  IMAD.HI.U32 R13, R13, R9, R12 ;  /* 0x000000090d0d7227 */ /* 0x000fe200078e000c */
[----:B------:R-:W-:-:S03]  /*03a0*/  IABS R9, R10 ;  /* 0x0000000a00097213 */ /* 0x000fc60000000000 */
[----:B------:R-:W-:Y:S01]  /*03b0*/  IMAD R12, R17, 0x2, R20 ;  /* 0x00000002110c7824 */ /* 0x000fe200078e0214 */
[----:B------:R-:W-:Y:S01]  /*03c0*/  IABS R17, R5 ;  /* 0x0000000500117213 */ /* 0x000fe20000000000 */
[----:B------:R-:W-:Y:S01]  /*03d0*/  IMAD R21, R8, R22, R21 ;  /* 0x0000001608157224 */ /* 0x000fe200078e0215 */
[----:B------:R-:W-:Y:S01]  /*03e0*/  IADD3 R20, PT, PT, RZ, -R9, RZ ;  /* 0x80000009ff147210 */ /* 0x000fe20007ffe0ff */
[----:B------:R-:W-:Y:S01]  /*03f0*/  IMAD.MOV R9, RZ, RZ, -R23 ;  /* 0x000000ffff097224 */ /* 0x000fe200078e0a17 */
[----:B------:R-:W-:Y:S01]  /*0400*/  IABS R24, R12 ;  /* 0x0000000c00187213 */ /* 0x000fe20000000000 */
[----:B------:R-:W-:Y:S01]  /*0410*/  IMAD.HI.U32 R18, R18, R17, RZ ;  /* 0x0000001112127227 */ /* 0x000fe200078e00ff */
[----:B------:R-:W-:Y:S02]  /*0420*/  ISETP.GT.U32.AND P5, PT, R16, R21, PT ;  /* 0x000000151000720c */ /* 0x000fe40003fa4070 */
[----:B------:R-:W-:Y:S01]  /*0430*/  LOP3.LUT R5, R5, R10, RZ, 0x3c, !PT ;  /* 0x0000000a05057212 */ /* 0x000fe200078e3cff */
[----:B------:R-:W-:Y:S01]  /*0440*/  IMAD R17, R18, R20, R17 ;  /* 0x0000001412117224 */ /* 0x000fe200078e0211 */
[----:B------:R-:W-:Y:S01]  /*0450*/  LOP3.LUT R12, R12, R19, RZ, 0x3c, !PT ;  /* 0x000000130c0c7212 */ /* 0x000fe200078e3cff */
[----:B------:R-:W-:Y:S01]  /*0460*/  IMAD.HI.U32 R13, R13, R24, RZ ;  /* 0x000000180d0d7227 */ /* 0x000fe200078e00ff */
[----:B------:R-:W-:-:S02]  /*0470*/  ISETP.GE.AND P2, PT, R5, RZ, PT ;  /* 0x000000ff0500720c */ /* 0x000fc40003f46270 */
[----:B------:R-:W-:Y:S01]  /*0480*/  ISETP.GT.U32.AND P4, PT, R14, R17, PT ;  /* 0x000000110e00720c */ /* 0x000fe20003f84070 */
[----:B------:R-:W-:-:S04]  /*0490*/  IMAD R9, R13, R9, R24 ;  /* 0x000000090d097224 */ /* 0x000fc800078e0218 */
[-C--:B------:R-:W-:Y:S01]  /*04a0*/  @!P5 IADD3 R21, PT, PT, R21, -R16.reuse, RZ ;  /* 0x800000101515d210 */ /* 0x080fe20007ffe0ff */
[----:B------:R-:W-:Y:S01]  /*04b0*/  @!P5 VIADD R8, R8, 0x1 ;  /* 0x000000010808d836 */ /* 0x000fe20000000000 */
[----:B------:R-:W-:Y:S02]  /*04c0*/  ISETP.GT.U32.AND P0, PT, R2, R9, PT ;  /* 0x000000090200720c */ /* 0x000fe40003f04070 */
[----:B------:R-:W-:Y:S02]  /*04d0*/  ISETP.GE.U32.AND P1, PT, R21, R16, PT ;  /* 0x000000101500720c */ /* 0x000fe40003f26070 */
[----:B------:R-:W-:Y:S02]  /*04e0*/  ISETP.GE.AND P5, PT, R12, RZ, PT ;  /* 0x000000ff0c00720c */ /* 0x000fe40003fa6270 */
[----:B------:R-:W-:Y:S02]  /*04f0*/  @!P4 IMAD.IADD R17, R17, 0x1, -R14 ;  /* 0x000000011111c824 */ /* 0x000fe400078e0a0e */
[----:B------:R-:W-:Y:S01]  /*0500*/  @!P4 VIADD R18, R18, 0x1 ;  /* 0x000000011212c836 */ /* 0x000fe20000000000 */
[----:B------:R-:W-:-:S02]  /*0510*/  ISETP.GE.AND P4, PT, R4, RZ, PT ;  /* 0x000000ff0400720c */ /* 0x000fc40003f86270 */
[----:B------:R-:W-:Y:S02]  /*0520*/  ISETP.GE.U32.AND P6, PT, R17, R14, PT ;  /* 0x0000000e1100720c */ /* 0x000fe40003fc6070 */
[----:B------:R-:W-:Y:S02]  /*0530*/  @!P0 IMAD.IADD R9, R9, 0x1, -R2 ;  /* 0x0000000109098824 */ /* 0x000fe400078e0a02 */
[----:B------:R-:W-:Y:S01]  /*0540*/  @P1 VIADD R8, R8, 0x1 ;  /* 0x0000000108081836 */ /* 0x000fe20000000000 */
[----:B------:R-:W-:Y:S01]  /*0550*/  ISETP.NE.AND P1, PT, R11, RZ, PT ;  /* 0x000000ff0b00720c */ /* 0x000fe20003f25270 */
[----:B------:R-:W-:Y:S01]  /*0560*/  @!P0 VIADD R13, R13, 0x1 ;  /* 0x000000010d0d8836 */ /* 0x000fe20000000000 */
[----:B------:R-:W-:Y:S01]  /*0570*/  ISETP.GE.U32.AND P3, PT, R9, R2, PT ;  /* 0x000000020900720c */ /* 0x000fe20003f66070 */
[----:B------:R-:W-:Y:S01]  /*0580*/  IMAD.MOV.U32 R4, RZ, RZ, R8 ;  /* 0x000000ffff047224 */ /* 0x000fe200078e0008 */
[----:B------:R-:W-:-:S04]  /*0590*/  ISETP.NE.AND P0, PT, R19, RZ, PT ;  /* 0x000000ff1300720c */ /* 0x000fc80003f05270 */
[----:B------:R-:W-:Y:S02]  /*05a0*/  @P6 IADD3 R18, PT, PT, R18, 0x1, RZ ;  /* 0x0000000112126810 */ /* 0x000fe40007ffe0ff */
[----:B------:R-:W-:Y:S02]  /*05b0*/  ISETP.NE.AND P6, PT, R10, RZ, PT ;  /* 0x000000ff0a00720c */ /* 0x000fe40003fc5270 */
[----:B------:R-:W-:Y:S02]  /*05c0*/  MOV R2, R18 ;  /* 0x0000001200027202 */ /* 0x000fe40000000f00 */
[----:B------:R-:W-:Y:S01]  /*05d0*/  @!P4 IADD3 R4, PT, PT, -R4, RZ, RZ ;  /* 0x000000ff0404c210 */ /* 0x000fe20007ffe1ff */
[----:B------:R-:W-:Y:S01]  /*05e0*/  @P3 VIADD R13, R13, 0x1 ;  /* 0x000000010d0d3836 */ /* 0x000fe20000000000 */
[----:B------:R-:W-:Y:S01]  /*05f0*/  @!P1 LOP3.LUT R4, RZ, R11, RZ, 0x33, !PT ;  /* 0x0000000bff049212 */ /* 0x000fe200078e33ff */
[----:B------:R-:W-:Y:S01]  /*0600*/  @!P2 IMAD.MOV R2, RZ, RZ, -R2 ;  /* 0x000000ffff02a224 */ /* 0x000fe200078e0a02 */
[----:B------:R-:W-:Y:S01]  /*0610*/  ISETP.NE.U32.AND P2, PT, R7, RZ, PT ;  /* 0x000000ff0700720c */ /* 0x000fe20003f45070 */
[----:B------:R-:W-:-:S02]  /*0620*/  IMAD.MOV.U32 R5, RZ, RZ, R13 ;  /* 0x000000ffff057224 */ /* 0x000fc400078e000d */
[----:B------:R-:W-:Y:S02]  /*0630*/  VIADD R17, R4, 0x1 ;  /* 0x0000000104117836 */ /* 0x000fe40000000000 */
[----:B------:R-:W-:Y:S01]  /*0640*/  @!P6 LOP3.LUT R2, RZ, R10, RZ, 0x33, !PT ;  /* 0x0000000aff02e212 */ /* 0x000fe200078e33ff */
[----:B------:R-:W-:Y:S01]  /*0650*/  @!P5 IMAD.MOV R5, RZ, RZ, -R5 ;  /* 0x000000ffff05d224 */ /* 0x000fe200078e0a05 */
[----:B------:R-:W-:-:S03]  /*0660*/  @!P0 LOP3.LUT R5, RZ, R19, RZ, 0x33, !PT ;  /* 0x00000013ff058212 */ /* 0x000fc600078e33ff */
[----:B------:R-:W-:-:S03]  /*0670*/  VIADD R14, R2, 0x1 ;  /* 0x00000001020e7836 */ /* 0x000fc60000000000 */
[----:B-1----:R-:W-:Y:S05]  /*0680*/  @P2 BRA `(.L_x_146) ;  /* 0x00000000004c2947 */ /* 0x002fea0003800000 */
[----:B------:R-:W0:Y:S01]  /*0690*/  I2F.U32.RP R7, R6 ;  /* 0x0000000600077306 */ /* 0x000e220000209000 */
[----:B------:R-:W-:Y:S01]  /*06a0*/  IMAD.MOV R13, RZ, RZ, -R6 ;  /* 0x000000ffff0d7224 */ /* 0x000fe200078e0a06 */
[----:B------:R-:W-:-:S06]  /*06b0*/  ISETP.NE.U32.AND P2, PT, R6, RZ, PT ;  /* 0x000000ff0600720c */ /* 0x000fcc0003f45070 */
[----:B0-----:R-:W0:Y:S02]  /*06c0*/  MUFU.RCP R7, R7 ;  /* 0x0000000700077308 */ /* 0x001e240000001000 */
[----:B0-----:R-:W-:-:S06]  /*06d0*/  IADD3 R8, PT, PT, R7, 0xffffffe, RZ ;  /* 0x0ffffffe07087810 */ /* 0x001fcc0007ffe0ff */
        /* <DEDUP_REMOVED lines=14> */
.L_x_146:
[----:B------:R-:W-:-:S07]  /*07c0*/  MOV R16, 0x7e0 ;  /* 0x000007e000107802 */ /* 0x000fce0000000f00 */
[----:B------:R-:W-:Y:S05]  /*07d0*/  CALL.REL.NOINC `($__internal_13_$__cuda_sm20_div_u64) ;  /* 0x0000001400907944 */ /* 0x000fea0003c00000 */
.L_x_147:
[----:B------:R-:W0:Y:S01]  /*07e0*/  S2UR UR5, SR_CTAID.Z ;  /* 0x00000000000579c3 */ /* 0x000e220000002700 */
[----:B------:R-:W-:Y:S02]  /*07f0*/  LOP3.LUT R16, R9, 0xffff, RZ, 0xc0, !PT ;  /* 0x0000ffff09107812 */ /* 0x000fe400078ec0ff */
[----:B------:R-:W-:Y:S01]  /*0800*/  MOV R13, 0x830 ;  /* 0x00000830000d7802 */ /* 0x000fe20000000f00 */
[----:B0-----:R-:W-:-:S12]  /*0810*/  ULOP3.LUT UR4, UR5, 0xffff, URZ, 0xc0, !UPT ;  /* 0x0000ffff05047892 */ /* 0x001fd8000f8ec0ff */
[----:B------:R-:W-:Y:S05]  /*0820*/  CALL.REL.NOINC `($__internal_12_$__cuda_sm20_div_u16) ;  /* 0x00000014002c7944 */ /* 0x000fea0003c00000 */
[----:B------:R-:W0:Y:S01]  /*0830*/  S2R R13, SR_TID.Y ;  /* 0x00000000000d7919 */ /* 0x000e220000002200 */
[----:B------:R-:W-:Y:S01]  /*0840*/  IMAD.U32 R6, RZ, RZ, UR8 ;  /* 0x00000008ff067e24 */ /* 0x000fe2000f8e00ff */
[----:B------:R-:W1:Y:S01]  /*0850*/  LDCU UR4, c[0x0][0x368] ;  /* 0x00006d00ff0477ac */ /* 0x000e620008000800 */
[----:B------:R-:W-:Y:S01]  /*0860*/  PRMT R9, R9, 0x9910, RZ ;  /* 0x0000991009097816 */ /* 0x000fe200000000ff */
[----:B------:R-:W2:Y:S01]  /*0870*/  S2R R12, SR_TID.X ;  /* 0x00000000000c7919 */ /* 0x000ea20000002100 */
[----:B------:R-:W2:Y:S01]  /*0880*/  LDC R21, c[0x0][0x360] ;  /* 0x0000d800ff157b82 */ /* 0x000ea20000000800 */
[----:B------:R-:W-:Y:S01]  /*0890*/  PRMT R7, R6, 0x9910, RZ ;  /* 0x0000991006077816 */ /* 0x000fe200000000ff */
[----:B------:R-:W-:Y:S01]  /*08a0*/  IMAD R14, R14, R17, RZ ;  /* 0x000000110e0e7224 */ /* 0x000fe200078e02ff */
[----:B------:R-:W1:Y:S01]  /*08b0*/  S2R R8, SR_TID.Z ;  /* 0x0000000000087919 */ /* 0x000e620000002300 */
[----:B------:R-:W-:Y:S01]  /*08c0*/  MOV R6, R9 ;  /* 0x0000000900067202 */ /* 0x000fe20000000f00 */
[----:B------:R-:W-:Y:S01]  /*08d0*/  ULOP3.LUT UR9, UR8, 0xffff, URZ, 0xc0, !UPT ;  /* 0x0000ffff08097892 */ /* 0x000fe2000f8ec0ff */
[----:B------:R-:W-:-:S02]  /*08e0*/  IMAD R14, R5, R14, R14 ;  /* 0x0000000e050e7224 */ /* 0x000fc400078e020e */
[----:B------:R-:W0:Y:S01]  /*08f0*/  S2UR UR7, SR_CTAID.Y ;  /* 0x00000000000779c3 */ /* 0x000e220000002600 */
[----:B------:R-:W-:Y:S02]  /*0900*/  IMAD R6, R6, R7, RZ ;  /* 0x0000000706067224 */ /* 0x000fe400078e02ff */
[----:B------:R-:W-:Y:S02]  /*0910*/  R2UR UR10, R14 ;  /* 0x000000000e0a72ca */ /* 0x000fe400000e0000 */
[----:B------:R-:W-:-:S03]  /*0920*/  IMAD.MOV R6, RZ, RZ, -R6 ;  /* 0x000000ffff067224 */ /* 0x000fc600078e0a06 */
        /* <DEDUP_REMOVED lines=19> */
[----:B------:R-:W-:Y:S01]  /*0a60*/  IMAD.MOV.U32 R22, RZ, RZ, RZ ;  /* 0x000000ffff167224 */ /* 0x000fe200078e00ff */
[----:B0-----:R-:W-:-:S04]  /*0a70*/  UISETP.NE.U32.AND UP0, UPT, UR4, URZ, UPT ;  /* 0x000000ff0400728c */ /* 0x001fc8000bf05070 */
[----:B------:R-:W-:-:S09]  /*0a80*/  UISETP.NE.AND.EX UP0, UPT, UR5, URZ, UPT, UP0 ;  /* 0x000000ff0500728c */ /* 0x000fd2000bf05300 */
[----:B------:R-:W-:Y:S05]  /*0a90*/  BRA.U !UP0, `(.L_x_148) ;  /* 0x0000001108687547 */ /* 0x000fea000b800000 */
[----:B------:R-:W-:Y:S02]  /*0aa0*/  HFMA2 R22, -RZ, RZ, 0, 0 ;  /* 0x00000000ff167431 */ /* 0x000fe400000001ff */
[----:B------:R-:W-:Y:S01]  /*0ab0*/  IMAD R10, R10, R7, RZ ;  /* 0x000000070a0a7224 */ /* 0x000fe200078e02ff */
[----:B------:R-:W-:Y:S01]  /*0ac0*/  UMOV UR4, URZ ;  /* 0x000000ff00047c82 */ /* 0x000fe20008000000 */
[----:B------:R-:W-:Y:S01]  /*0ad0*/  IMAD R18, R11, R6, RZ ;  /* 0x000000060b127224 */ /* 0x000fe200078e02ff */
[----:B------:R-:W-:Y:S01]  /*0ae0*/  UMOV UR5, URZ ;  /* 0x000000ff00057c82 */ /* 0x000fe20008000000 */
[----:B------:R-:W-:-:S07]  /*0af0*/  IMAD R19, R19, R8, RZ ;  /* 0x0000000813137224 */ /* 0x000fce00078e02ff */
.L_x_169:
[----:B------:R-:W-:-:S09]  /*0b00*/  UISETP.GE.AND UP0, UPT, UR21, 0x1, UPT ;  /* 0x000000011500788c */ /* 0x000fd2000bf06270 */
[----:B------:R-:W-:Y:S05]  /*0b10*/  BRA.U !UP0, `(.L_x_149) ;  /* 0x0000001108307547 */ /* 0x000fea000b800000 */
[----:B------:R-:W-:-:S05]  /*0b20*/  UMOV UR6, URZ ;  /* 0x000000ff00067c82 */ /* 0x000fca0008000000 */
.L_x_168:
[----:B------:R-:W-:-:S09]  /*0b30*/  UISETP.GE.AND UP0, UPT, UR20, 0x1, UPT ;  /* 0x000000011400788c */ /* 0x000fd2000bf06270 */
[----:B------:R-:W-:Y:S05]  /*0b40*/  BRA.U !UP0, `(.L_x_150) ;  /* 0x0000001108187547 */ /* 0x000fea000b800000 */
[----:B------:R-:W-:Y:S01]  /*0b50*/  VIADD R20, R19, -UR6 ;  /* 0x8000000613147c36 */ /* 0x000fe20008000000 */
[----:B------:R-:W-:-:S06]  /*0b60*/  UMOV UR7, URZ ;  /* 0x000000ff00077c82 */ /* 0x000fcc0008000000 */
.L_x_167:
[----:B------:R-:W-:-:S09]  /*0b70*/  UISETP.GE.AND UP0, UPT, UR17, 0x1, UPT ;  /* 0x000000011100788c */ /* 0x000fd2000bf06270 */
[----:B------:R-:W-:Y:S05]  /*0b80*/  BRA.U !UP0, `(.L_x_151) ;  /* 0x0000000d08fc7547 */ /* 0x000fea000b800000 */
[----:B------:R-:W-:Y:S01]  /*0b90*/  UISETP.GE.U32.AND UP0, UPT, UR17, 0x4, UPT ;  /* 0x000000041100788c */ /* 0x000fe2000bf06070 */
[----:B------:R-:W-:Y:S01]  /*0ba0*/  IMAD R14, R4, R20, R20 ;  /* 0x00000014040e7224 */ /* 0x000fe200078e0214 */
[----:B------:R-:W-:Y:S02]  /*0bb0*/  UIMAD UR8, UR20, UR6, UR7 ;  /* 0x00000006140872a4 */ /* 0x000fe4000f8e0207 */
[----:B------:R-:W-:Y:S02]  /*0bc0*/  VIADD R21, R18, -UR7 ;  /* 0x8000000712157c36 */ /* 0x000fe40008000000 */
[----:B------:R-:W-:Y:S01]  /*0bd0*/  VIADD R12, R2, 0x1 ;  /* 0x00000001020c7836 */ /* 0x000fe20000000000 */
[----:B------:R-:W-:Y:S02]  /*0be0*/  UIMAD UR14, UR17, UR8, URZ ;  /* 0x00000008110e72a4 */ /* 0x000fe4000f8e02ff */
[----:B------:R-:W-:Y:S01]  /*0bf0*/  IADD3 R23, PT, PT, R14, R21, RZ ;  /* 0x000000150e177210 */ /* 0x000fe20007ffe0ff */
[----:B------:R-:W-:-:S04]  /*0c00*/  UMOV UR8, URZ ;  /* 0x000000ff00087c82 */ /* 0x000fc80008000000 */
[----:B------:R-:W-:Y:S01]  /*0c10*/  IMAD R23, R12, R23, RZ ;  /* 0x000000170c177224 */ /* 0x000fe200078e02ff */
[----:B------:R-:W-:Y:S06]  /*0c20*/  BRA.U !UP0, `(.L_x_152) ;  /* 0x0000000908147547 */ /* 0x000fec000b800000 */
[----:B------:R-:W-:Y:S01]  /*0c30*/  ULOP3.LUT UR15, UR17, 0x7ffffffc, URZ, 0xc0, !UPT ;  /* 0x7ffffffc110f7892 */ /* 0x000fe2000f8ec0ff */
[----:B------:R-:W-:Y:S01]  /*0c40*/  VIADD R11, R10, 0xffffffff ;  /* 0xffffffff0a0b7836 */ /* 0x000fe20000000000 */
[----:B------:R-:W0:Y:S01]  /*0c50*/  LDCU.64 UR22, c[0x0][0x388] ;  /* 0x00007100ff1677ac */ /* 0x000e220008000a00 */
[----:B------:R-:W1:Y:S01]  /*0c60*/  LDCU.64 UR24, c[0x0][0x398] ;  /* 0x00007300ff1877ac */ /* 0x000e620008000a00 */
[----:B------:R-:W2:Y:S01]  /*0c70*/  LDCU.64 UR26, c[0x0][0x3a0] ;  /* 0x00007400ff1a77ac */ /* 0x000ea20008000a00 */
[----:B------:R-:W-:Y:S02]  /*0c80*/  UIADD3 UR14, UPT, UPT, UR14, 0x1, URZ ;  /* 0x000000010e0e7890 */ /* 0x000fe4000fffe0ff */
[----:B------:R-:W-:Y:S01]  /*0c90*/  UIADD3 UR15, UPT, UPT, -UR15, URZ, URZ ;  /* 0x000000ff0f0f7290 */ /* 0x000fe2000fffe1ff */
[----:B------:R-:W-:-:S11]  /*0ca0*/  UMOV UR8, URZ ;  /* 0x000000ff00087c82 */ /* 0x000fd60008000000 */
.L_x_161:
[----:B------:R-:W-:Y:S01]  /*0cb0*/  VIADD R13, R11, 0x1 ;  /* 0x000000010b0d7836 */ /* 0x000fe20000000000 */
[----:B------:R-:W-:Y:S01]  /*0cc0*/  ISETP.GT.AND P0, PT, R21, R4, PT ;  /* 0x000000041500720c */ /* 0x000fe20003f04270 */
[C---:B------:R-:W-:Y:S01]  /*0cd0*/  VIADD R17, R11.reuse, 0xfffffffe ;  /* 0xfffffffe0b117836 */ /* 0x040fe20000000000 */
[----:B------:R-:W-:Y:S01]  /*0ce0*/  IADD3 R15, PT, PT, R11, -0x1, RZ ;  /* 0xffffffff0b0f7810 */ /* 0x000fe20007ffe0ff */
[----:B------:R-:W-:Y:S01]  /*0cf0*/  UIADD3 UR15, UPT, UPT, UR15, 0x4, URZ ;  /* 0x000000040f0f7890 */ /* 0x000fe2000fffe0ff */
        /* <DEDUP_REMOVED lines=21> */
[----:B------:R-:W-:Y:S02]  /*0e50*/  IMAD.U32 R14, RZ, RZ, UR4 ;  /* 0x00000004ff0e7e24 */ /* 0x000fe4000f8e00ff */
[C---:B------:R-:W-:Y:S01]  /*0e60*/  IADD3 R13, P3, PT, R12.reuse, UR10, RZ ;  /* 0x0000000a0c0d7c10 */ /* 0x040fe2000ff7e0ff */
[----:B0-----:R-:W-:Y:S02]  /*0e70*/  UIMAD.WIDE.U32 UR12, UR16, UR22, UR4 ;  /* 0x00000016100c72a5 */ /* 0x001fe4000f8e0004 */
[----:B------:R-:W-:Y:S01]  /*0e80*/  IMAD.U32 R15, RZ, RZ, UR5 ;  /* 0x00000005ff0f7e24 */ /* 0x000fe2000f8e00ff */
[----:B------:R-:W-:Y:S01]  /*0e90*/  LEA.HI.X.SX32 R12, R12, UR9, 0x1, P3 ;  /* 0x000000090c0c7c11 */ /* 0x000fe200098f0eff */
[----:B------:R-:W-:Y:S01]  /*0ea0*/  UIMAD UR16, UR16, UR23, UR13 ;  /* 0x00000017101072a4 */ /* 0x000fe2000f8e020d */
[----:B------:R-:W-:Y:S01]  /*0eb0*/  IMAD.WIDE.U32 R14, R13, UR22, R14 ;  /* 0x000000160d0e7c25 */ /* 0x000fe2000f8e000e */
[----:B-1----:R-:W-:-:S03]  /*0ec0*/  ULEA UR13, UP1, UR12, UR24, 0x2 ;  /* 0x000000180c0d7291 */ /* 0x002fc6000f8210ff */
[----:B------:R-:W-:Y:S01]  /*0ed0*/  IMAD R12, R12, UR22, RZ ;  /* 0x000000160c0c7c24 */ /* 0x000fe2000f8e02ff */
[----:B------:R-:W-:Y:S02]  /*0ee0*/  ULEA.HI.X UR12, UR12, UR25, UR16, 0x2, UP1 ;  /* 0x000000190c0c7291 */ /* 0x000fe400088f1410 */
[----:B------:R-:W-:Y:S01]  /*0ef0*/  MOV R16, UR13 ;  /* 0x0000000d00107c02 */ /* 0x000fe20008000f00 */
[----:B------:R-:W-:Y:S01]  /*0f00*/  IMAD R13, R13, UR23, R12 ;  /* 0x000000170d0d7c24 */ /* 0x000fe2000f8e020c */
[----:B--2---:R-:W-:Y:S02]  /*0f10*/  LEA R12, P3, R14, UR26, 0x2 ;  /* 0x0000001a0e0c7c11 */ /* 0x004fe4000f8610ff */
[----:B------:R-:W-:Y:S02]  /*0f20*/  IMAD.U32 R17, RZ, RZ, UR12 ;  /* 0x0000000cff117e24 */ /* 0x000fe4000f8e00ff */
[----:B------:R-:W-:-:S04]  /*0f30*/  IMAD.IADD R13, R15, 0x1, R13 ;  /* 0x000000010f0d7824 */ /* 0x000fc800078e020d */
[----:B------:R-:W2:Y:S01]  /*0f40*/  LDG.E.CONSTANT R17, desc[UR18][R16.64] ;  /* 0x0000001210117981 */ /* 0x000ea2000c1e9900 */
[----:B------:R-:W-:-:S05]  /*0f50*/  LEA.HI.X R13, R14, UR27, R13, 0x2, P3 ;  /* 0x0000001b0e0d7c11 */ /* 0x000fca00098f140d */
[----:B------:R-:W2:Y:S02]  /*0f60*/  LDG.E.CONSTANT R12, desc[UR18][R12.64] ;  /* 0x000000120c0c7981 */ /* 0x000ea4000c1e9900 */
[----:B--2---:R-:W-:-:S07]  /*0f70*/  FFMA R22, R17, R12, R22 ;  /* 0x0000000c11167223 */ /* 0x004fce0000000016 */
.L_x_154:
[----:B012---:R-:W-:Y:S05]  /*0f80*/  BSYNC.RECONVERGENT B0 ;  /* 0x0000000000007941 */ /* 0x007fea0003800200 */
.L_x_153:
[----:B------:R-:W-:Y:S04]  /*0f90*/  BSSY.RECONVERGENT B0, `(.L_x_155) ;  /* 0x0000017000007945 */ /* 0x000fe80003800200 */
[----:B------:R-:W-:Y:S05]  /*0fa0*/  @P0 BRA `(.L_x_156) ;  /* 0x0000000000540947 */ /* 0x000fea0003800000 */
[----:B------:R-:W-:Y:S01]  /*0fb0*/  ULOP3.LUT UR12, URZ, UR8, URZ, 0x33, !UPT ;  /* 0x00000008ff0c7292 */ /* 0x000fe2000f8e33ff */
[----:B------:R-:W-:Y:S02]  /*0fc0*/  IMAD.U32 R14, RZ, RZ, UR4 ;  /* 0x00000004ff0e7e24 */ /* 0x000fe4000f8e00ff */
[----:B------:R-:W-:-:S03]  /*0fd0*/  IMAD.U32 R15, RZ, RZ, UR5 ;  /* 0x00000005ff0f7e24 */ /* 0x000fc6000f8e00ff */
        /* <DEDUP_REMOVED lines=11> */
[----:B------:R-:W-:Y:S01]  /*1090*/  LEA R12, P0, R14, UR26, 0x2 ;  /* 0x0000001a0e0c7c11 */ /* 0x000fe2000f8010ff */
[----:B------:R-:W-:-:S03]  /*10a0*/  IMAD.U32 R17, RZ, RZ, UR12 ;  /* 0x0000000cff117e24 */ /* 0x000fc6000f8e00ff */
[----:B------:R-:W-:-:S03]  /*10b0*/  IADD3 R13, PT, PT, R15, R13, RZ ;  /* 0x0000000d0f0d7210 */ /* 0x000fc60007ffe0ff */
[----:B------:R-:W2:Y:S01]  /*10c0*/  LDG.E.CONSTANT R17, desc[UR18][R16.64] ;  /* 0x0000001210117981 */ /* 0x000ea2000c1e9900 */
[----:B------:R-:W-:-:S05]  /*10d0*/  LEA.HI.X R13, R14, UR27, R13, 0x2, P0 ;  /* 0x0000001b0e0d7c11 */ /* 0x000fca00080f140d */
[----:B------:R-:W2:Y:S02]  /*10e0*/  LDG.E.CONSTANT R12, desc[UR18][R12.64] ;  /* 0x000000120c0c7981 */ /* 0x000ea4000c1e9900 */
[----:B--2---:R-:W-:-:S07]  /*10f0*/  FFMA R22, R17, R12, R22 ;  /* 0x0000000c11167223 */ /* 0x004fce0000000016 */
.L_x_156:
[----:B------:R-:W-:Y:S05]  /*1100*/  BSYNC.RECONVERGENT B0 ;  /* 0x0000000000007941 */ /* 0x000fea0003800200 */
.L_x_155:
        /* <DEDUP_REMOVED lines=19> */
[----:B------:R-:W-:-:S03]  /*1240*/  IMAD.IADD R13, R13, 0x1, R15 ;  /* 0x000000010d0d7824 */ /* 0x000fc600078e020f */
[----:B------:R-:W2:Y:S02]  /*1250*/  LDG.E.CONSTANT R17, desc[UR18][R16.64] ;  /* 0x0000001210117981 */ /* 0x000ea4000c1e9900 */
[----:B------:R-:W-:-:S05]  /*1260*/  LEA.HI.X R15, R12, UR27, R13, 0x2, P0 ;  /* 0x0000001b0c0f7c11 */ /* 0x000fca00080f140d */
[----:B------:R-:W2:Y:S02]  /*1270*/  LDG.E.CONSTANT R14, desc[UR18][R14.64] ;  /* 0x000000120e0e7981 */ /* 0x000ea4000c1e9900 */
[----:B--2---:R-:W-:-:S07]  /*1280*/  FFMA R22, R17, R14, R22 ;  /* 0x0000000e11167223 */ /* 0x004fce0000000016 */
.L_x_158:
[----:B------:R-:W-:Y:S05]  /*1290*/  BSYNC.RECONVERGENT B0 ;  /* 0x0000000000007941 */ /* 0x000fea0003800200 */
.L_x_157:
        /* <DEDUP_REMOVED lines=21> */
[----:B------:R-:W2:Y:S04]  /*13f0*/  LDG.E.CONSTANT R17, desc[UR18][R16.64] ;  /* 0x0000001210117981 */ /* 0x000ea8000c1e9900 */
[----:B------:R-:W2:Y:S02]  /*1400*/  LDG.E.CONSTANT R14, desc[UR18][R14.64] ;  /* 0x000000120e0e7981 */ /* 0x000ea4000c1e9900 */
[----:B--2---:R-:W-:-:S07]  /*1410*/  FFMA R22, R17, R14, R22 ;  /* 0x0000000e11167223 */ /* 0x004fce0000000016 */
.L_x_160:
[----:B------:R-:W-:Y:S05]  /*1420*/  BSYNC.RECONVERGENT B0 ;  /* 0x0000000000007941 */ /* 0x000fea0003800200 */
.L_x_159:
[----:B------:R-:W-:Y:S01]  /*1430*/  VIADD R11, R11, 0xfffffffc ;  /* 0xfffffffc0b0b7836 */ /* 0x000fe20000000000 */
[----:B------:R-:W-:Y:S02]  /*1440*/  UIADD3 UR8, UPT, UPT, UR8, 0x4, URZ ;  /* 0x0000000408087890 */ /* 0x000fe4000fffe0ff */
[----:B------:R-:W-:Y:S01]  /*1450*/  UIADD3 UR14, UPT, UPT, UR14, 0x4, URZ ;  /* 0x000000040e0e7890 */ /* 0x000fe2000fffe0ff */
[----:B------:R-:W-:Y:S11]  /*1460*/  BRA.U UP0, `(.L_x_161) ;  /* 0xfffffff900107547 */ /* 0x000ff6000b83ffff */
[----:B------:R-:W-:-:S12]  /*1470*/  ULOP3.LUT UR8, UR17, 0x7ffffffc, URZ, 0xc0, !UPT ;  /* 0x7ffffffc11087892 */ /* 0x000fd8000f8ec0ff */
.L_x_152:
[----:B------:R-:W-:-:S04]  /*1480*/  ULOP3.LUT UR15, UR17, 0x3, URZ, 0xc0, !UPT ;  /* 0x00000003110f7892 */ /* 0x000fc8000f8ec0ff */
[----:B------:R-:W-:-:S09]  /*1490*/  UISETP.NE.AND UP0, UPT, UR15, URZ, UPT ;  /* 0x000000ff0f00728c */ /* 0x000fd2000bf05270 */
[----:B------:R-:W-:Y:S05]  /*14a0*/  BRA.U !UP0, `(.L_x_151) ;  /* 0x0000000508b47547 */ /* 0x000fea000b800000 */
[----:B------:R-:W-:Y:S01]  /*14b0*/  ISETP.GT.AND P0, PT, R21, R4, PT ;  /* 0x000000041500720c */ /* 0x000fe20003f04270 */
[----:B------:R-:W-:Y:S01]  /*14c0*/  BSSY.RECONVERGENT B0, `(.L_x_162) ;  /* 0x0000021000007945 */ /* 0x000fe20003800200 */
        /* <DEDUP_REMOVED lines=28> */
[----:B------:R-:W-:Y:S02]  /*1690*/  IMAD.U32 R17, RZ, RZ, UR12 ;  /* 0x0000000cff117e24 */ /* 0x000fe4000f8e00ff */
[----:B------:R-:W2:Y:S04]  /*16a0*/  LDG.E.CONSTANT R12, desc[UR18][R12.64] ;  /* 0x000000120c0c7981 */ /* 0x000ea8000c1e9900 */
[----:B------:R-:W2:Y:S02]  /*16b0*/  LDG.E.CONSTANT R17, desc[UR18][R16.64] ;  /* 0x0000001210117981 */ /* 0x000ea4000c1e9900 */
[----:B--2---:R-:W-:-:S07]  /*16c0*/  FFMA R22, R17, R12, R22 ;  /* 0x0000000c11167223 */ /* 0x004fce0000000016 */
.L_x_163:
[----:B------:R-:W-:Y:S05]  /*16d0*/  BSYNC.RECONVERGENT B0 ;  /* 0x0000000000007941 */ /* 0x000fea0003800200 */
.L_x_162:
        /* <DEDUP_REMOVED lines=11> */
[----:B------:R-:W-:Y:S01]  /*1790*/  IADD3 R11, PT, PT, R23, R11, RZ ;  /* 0x0000000b170b7210 */ /* 0x000fe20007ffe0ff */
[----:B------:R-:W-:Y:S01]  /*17a0*/  IMAD.U32 R14, RZ, RZ, UR4 ;  /* 0x00000004ff0e7e24 */ /* 0x000fe2000f8e00ff */
[----:B------:R-:W1:Y:S02]  /*17b0*/  LDCU.64 UR22, c[0x0][0x398] ;  /* 0x00007300ff1677ac */ /* 0x000e640008000a00 */
[C---:B------:R-:W-:Y:S01]  /*17c0*/  IADD3 R13, P1, PT, R11.reuse, UR10, RZ ;  /* 0x0000000a0b0d7c10 */ /* 0x040fe2000ff3e0ff */
[----:B------:R-:W-:Y:S01]  /*17d0*/  IMAD.U32 R15, RZ, RZ, UR5 ;  /* 0x00000005ff0f7e24 */ /* 0x000fe2000f8e00ff */
[----:B------:R-:W-:Y:S02]  /*17e0*/  UIMAD UR12, UR20, UR6, UR7 ;  /* 0x00000006140c72a4 */ /* 0x000fe4000f8e0207 */
[----:B------:R-:W-:Y:S01]  /*17f0*/  LEA.HI.X.SX32 R11, R11, UR9, 0x1, P1 ;  /* 0x000000090b0b7c11 */ /* 0x000fe200088f0eff */
[----:B------:R-:W2:Y:S01]  /*1800*/  LDCU.64 UR26, c[0x0][0x3a0] ;  /* 0x00007400ff1a77ac */ /* 0x000ea20008000a00 */
        /* <DEDUP_REMOVED lines=11> */
[----:B------:R-:W-:Y:S02]  /*18c0*/  MOV R16, UR13 ;  /* 0x0000000d00107c02 */ /* 0x000fe40008000f00 */
[----:B------:R-:W-:-:S02]  /*18d0*/  LEA.HI.X R13, R14, UR27, R11, 0x2, P1 ;  /* 0x0000001b0e0d7c11 */ /* 0x000fc400088f140b */
[----:B------:R-:W-:-:S03]  /*18e0*/  IMAD.U32 R17, RZ, RZ, UR12 ;  /* 0x0000000cff117e24 */ /* 0x000fc6000f8e00ff */
[----:B------:R-:W2:Y:S04]  /*18f0*/  LDG.E.CONSTANT R12, desc[UR18][R12.64] ;  /* 0x000000120c0c7981 */ /* 0x000ea8000c1e9900 */
[----:B------:R-:W2:Y:S02]  /*1900*/  LDG.E.CONSTANT R17, desc[UR18][R16.64] ;  /* 0x0000001210117981 */ /* 0x000ea4000c1e9900 */
[----:B--2---:R-:W-:-:S07]  /*1910*/  FFMA R22, R17, R12, R22 ;  /* 0x0000000c11167223 */ /* 0x004fce0000000016 */
.L_x_165:
[----:B------:R-:W-:Y:S05]  /*1920*/  BSYNC.RECONVERGENT B0 ;  /* 0x0000000000007941 */ /* 0x000fea0003800200 */
.L_x_164:
[----:B------:R-:W-:-:S09]  /*1930*/  UISETP.NE.AND UP0, UPT, UR15, 0x2, UPT ;  /* 0x000000020f00788c */ /* 0x000fd2000bf05270 */
[----:B------:R-:W-:Y:S05]  /*1940*/  BRA.U !UP0, `(.L_x_151) ;  /* 0x00000001088c7547 */ /* 0x000fea000b800000 */
[----:B------:R-:W-:Y:S01]  /*1950*/  UIADD3 UR14, UPT, UPT, UR8, 0x2, URZ ;  /* 0x00000002080e7890 */ /* 0x000fe2000fffe0ff */
[----:B------:R-:W-:Y:S05]  /*1960*/  BSSY.RECONVERGENT B0, `(.L_x_151) ;  /* 0x0000021000007945 */ /* 0x000fea0003800200 */
[----:B------:R-:W-:-:S05]  /*1970*/  VIADD R11, R10, -UR14 ;  /* 0x8000000e0a0b7c36 */ /* 0x000fca0008000000 */
        /* <DEDUP_REMOVED lines=31> */
.L_x_166:
[----:B------:R-:W-:Y:S05]  /*1b70*/  BSYNC.RECONVERGENT B0 ;  /* 0x0000000000007941 */ /* 0x000fea0003800200 */
.L_x_151:
[----:B------:R-:W-:-:S04]  /*1b80*/  UIADD3 UR7, UPT, UPT, UR7, 0x1, URZ ;  /* 0x0000000107077890 */ /* 0x000fc8000fffe0ff */
[----:B------:R-:W-:-:S09]  /*1b90*/  UISETP.NE.AND UP0, UPT, UR7, UR20, UPT ;  /* 0x000000140700728c */ /* 0x000fd2000bf05270 */
[----:B------:R-:W-:Y:S05]  /*1ba0*/  BRA.U UP0, `(.L_x_167) ;  /* 0xffffffed00f07547 */ /* 0x000fea000b83ffff */
.L_x_150:
[----:B------:R-:W-:-:S04]  /*1bb0*/  UIADD3 UR6, UPT, UPT, UR6, 0x1, URZ ;  /* 0x0000000106067890 */ /* 0x000fc8000fffe0ff */
[----:B------:R-:W-:-:S09]  /*1bc0*/  UISETP.NE.AND UP0, UPT, UR6, UR21, UPT ;  /* 0x000000150600728c */ /* 0x000fd2000bf05270 */
[----:B------:R-:W-:Y:S05]  /*1bd0*/  BRA.U UP0, `(.L_x_168) ;  /* 0xffffffed00d47547 */ /* 0x000fea000b83ffff */
.L_x_149:
[----:B------:R-:W0:Y:S01]  /*1be0*/  LDCU.64 UR6, c[0x0][0x388] ;  /* 0x00007100ff0677ac */ /* 0x000e220008000a00 */
[----:B------:R-:W-:-:S04]  /*1bf0*/  UIADD3 UR4, UP0, UPT, UR4, 0x1, URZ ;  /* 0x0000000104047890 */ /* 0x000fc8000ff1e0ff */
[----:B------:R-:W-:Y:S02]  /*1c00*/  UIADD3.X UR5, UPT, UPT, URZ, UR5, URZ, UP0, !UPT ;  /* 0x00000005ff057290 */ /* 0x000fe400087fe4ff */
[----:B0-----:R-:W-:-:S04]  /*1c10*/  UISETP.GE.U32.AND UP0, UPT, UR4, UR6, UPT ;  /* 0x000000060400728c */ /* 0x001fc8000bf06070 */
[----:B------:R-:W-:-:S09]  /*1c20*/  UISETP.GE.U32.AND.EX UP0, UPT, UR5, UR7, UPT, UP0 ;  /* 0x000000070500728c */ /* 0x000fd2000bf06100 */
[----:B------:R-:W-:Y:S05]  /*1c30*/  BRA.U !UP0, `(.L_x_169) ;  /* 0xffffffed08b07547 */ /* 0x000fea000b83ffff */
.L_x_148:
        /* <DEDUP_REMOVED lines=8> */
[----:B------:R-:W-:Y:S01]  /*1cc0*/  STG.E desc[UR18][R2.64], R22 ;  /* 0x0000001602007986 */ /* 0x000fe2000c101912 */
[----:B------:R-:W-:Y:S05]  /*1cd0*/  EXIT ;  /* 0x000000000000794d */ /* 0x000fea0003800000 */
        .weak           $__internal_12_$__cuda_sm20_div_u16
        .type           $__internal_12_$__cuda_sm20_div_u16,@function
        .size           $__internal_12_$__cuda_sm20_div_u16,($__internal_13_$__cuda_sm20_div_u64 - $__internal_12_$__cuda_sm20_div_u16)
$__internal_12_$__cuda_sm20_div_u16:
[----:B------:R-:W0:Y:S01]  /*1ce0*/  I2F.U16 R6, R16 ;  /* 0x0000001000067306 */ /* 0x000e220000101000 */
[----:B------:R-:W-:Y:S01]  /*1cf0*/  HFMA2 R7, -RZ, RZ, 15, 0 ;  /* 0x4b800000ff077431 */ /* 0x000fe200000001ff */
        /* <DEDUP_REMOVED lines=11> */
[----:B------:R-:W-:-:S05]  /*1db0*/  IMAD.MOV.U32 R7, RZ, RZ, 0x0 ;  /* 0x00000000ff077424 */ /* 0x000fca00078e00ff */
[----:B------:R-:W0:Y:S02]  /*1dc0*/  F2I.U32.TRUNC.NTZ R12, R12 ;  /* 0x0000000c000c7305 */ /* 0x000e24000020f000 */
[----:B0-----:R-:W-:Y:S01]  /*1dd0*/  LOP3.LUT R6, R12, 0xffff, RZ, 0xc0, !PT ;  /* 0x0000ffff0c067812 */ /* 0x001fe200078ec0ff */
[----:B------:R-:W-:-:S05]  /*1de0*/  @!P0 IMAD.MOV.U32 R6, RZ, RZ, -0x1 ;  /* 0xffffffffff068424 */ /* 0x000fca00078e00ff */
[----:B------:R-:W-:Y:S02]  /*1df0*/  R2UR UR8, R6 ;  /* 0x00000000060872ca */ /* 0x000fe400000e0000 */
[----:B------:R-:W-:-:S04]  /*1e00*/  MOV R6, R13 ;  /* 0x0000000d00067202 */ /* 0x000fc80000000f00 */
[----:B------:R-:W-:Y:S09]  /*1e10*/  RET.REL.NODEC R6 `(conv3_bp_data_Float32) ;  /* 0xffffffe006787950 */ /* 0x000ff20003c3ffff */
        .weak           $__internal_13_$__cuda_sm20_div_u64
        .type           $__internal_13_$__cuda_sm20_div_u64,@function
        .size           $__internal_13_$__cuda_sm20_div_u64,(.L_x_216 - $__internal_13_$__cuda_sm20_div_u64)
$__internal_13_$__cuda_sm20_div_u64:
        /* <DEDUP_REMOVED lines=35> */
[----:B------:R-:W-:Y:S02]  /*2050*/  IADD3 R13, P1, PT, RZ, R8, RZ ;  /* 0x00000008ff0d7210 */ /* 0x000fe40007f3e0ff */
[----:B------:R-:W-:-:S03]  /*2060*/  IADD3.X R12, PT, PT, RZ, RZ, RZ, P0, !PT ;  /* 0x000000ffff0c7210 */ /* 0x000fc600007fe4ff */
        /* <DEDUP_REMOVED lines=22> */
[----:B------:R-:W-:Y:S02]  /*21d0*/  PRMT R9, R6, 0x7610, R9 ;  /* 0x0000761006097816 */ /* 0x000fe40000000009 */
[----:B------:R-:W-:-:S04]  /*21e0*/  MOV R6, R16 ;  /* 0x0000001000067202 */ /* 0x000fc80000000f00 */
[----:B------:R-:W-:Y:S05]  /*21f0*/  RET.REL.NODEC R6 `(conv3_bp_data_Float32) ;  /* 0xffffffdc06807950 */ /* 0x000fea0003c3ffff */
.L_x_170:
        /* <DEDUP_REMOVED lines=16> */
.L_x_216:


//--------------------- .text.conv3_Float64       --------------------------
	.section	.text.conv3_Float64,"ax",@progbits
	.align	128
        .global         conv3_Float64
        .type           conv3_Float64,@function
        .size           conv3_Float64,(.L_x_219 - conv3_Float64)
        .other          conv3_Float64,@"STO_CUDA_ENTRY STV_DEFAULT"
conv3_Float64:
.text.conv3_Float64:
        /* <DEDUP_REMOVED lines=17> */
[----:B------:R-:W-:Y:S01]  /*0110*/  UMOV UR4, URZ ;  /* 0x000000ff00047c82 */ /* 0x000fe20008000000 */
[----:B--2---:R-:W-:-:S04]  /*0120*/  IABS R2, R21 ;  /* 0x0000001500027213 */ /* 0x004fc80000000000 */
[----:B------:R-:W2:Y:S01]  /*0130*/  I2F.RP R20, R2 ;  /* 0x0000000200147306 */ /* 0x000ea20000209400 */
[----:B---3--:R-:W-:-:S07]  /*0140*/  IABS R5, R13 ;  /* 0x0000000d00057213 */ /* 0x008fce0000000000 */
[----:B------:R-:W3:Y:S01]  /*0150*/  I2F.RP R24, R5 ;  /* 0x0000000500187306 */ /* 0x000ee20000209400 */
[----:B----4-:R-:W-:-:S07]  /*0160*/  IABS R14, R12 ;  /* 0x0000000c000e7213 */ /* 0x010fce0000000000 */
[----:B--2---:R-:W2:Y:S08]  /*0170*/  MUFU.RCP R20, R20 ;  /* 0x0000001400147308 */ /* 0x004eb00000001000 */
[----:B------:R-:W4:Y:S08]  /*0180*/  I2F.RP R25, R14 ;  /* 0x0000000e00197306 */ /* 0x000f300000209400 */
[----:B---3--:R-:W3:Y:S01]  /*0190*/  MUFU.RCP R24, R24 ;  /* 0x0000001800187308 */ /* 0x008ee20000001000 */
[----:B--2---:R-:W-:-:S07]  /*01a0*/  VIADD R11, R20, 0xffffffe ;  /* 0x0ffffffe140b7836 */ /* 0x004fce0000000000 */
[----:B----4-:R-:W2:Y:S01]  /*01b0*/  MUFU.RCP R25, R25 ;  /* 0x0000001900197308 */ /* 0x010ea20000001000 */
[----:B-----5:R-:W-:-:S07]  /*01c0*/  R2UR UR15, R16 ;  /* 0x00000000100f72ca */ /* 0x020fce00000e0000 */
[----:B------:R-:W0:Y:S01]  /*01d0*/  F2I.FTZ.U32.TRUNC.NTZ R11, R11 ;  /* 0x0000000b000b7305 */ /* 0x000e22000021f000 */
[----:B---3--:R-:W-:-:S07]  /*01e0*/  VIADD R9, R24, 0xffffffe ;  /* 0x0ffffffe18097836 */ /* 0x008fce0000000000 */
[----:B------:R-:W3:Y:S01]  /*01f0*/  F2I.FTZ.U32.TRUNC.NTZ R9, R9 ;  /* 0x0000000900097305 */ /* 0x000ee2000021f000 */
[----:B--2---:R-:W-:Y:S01]  /*0200*/  VIADD R7, R25, 0xffffffe ;  /* 0x0ffffffe19077836 */ /* 0x004fe20000000000 */
[----:B------:R-:W-:Y:S02]  /*0210*/  R2UR UR18, R17 ;  /* 0x00000000111272ca */ /* 0x000fe400000e0000 */
[----:B------:R-:W-:Y:S01]  /*0220*/  R2UR UR19, R10 ;  /* 0x000000000a1372ca */ /* 0x000fe200000e0000 */
[----:B0-----:R-:W-:-:S03]  /*0230*/  IMAD.MOV R23, RZ, RZ, -R11 ;  /* 0x000000ffff177224 */ /* 0x001fc600078e0a0b */
[----:B------:R-:W0:Y:S01]  /*0240*/  F2I.FTZ.U32.TRUNC.NTZ R7, R7 ;  /* 0x0000000700077305 */ /* 0x000e22000021f000 */
[----:B------:R-:W-:Y:S01]  /*0250*/  IADD3 R17, PT, PT, R0, -UR15, RZ ;  /* 0x8000000f00117c10 */ /* 0x000fe2000fffe0ff */
[----:B------:R-:W-:Y:S02]  /*0260*/  IMAD.MOV.U32 R10, RZ, RZ, RZ ;  /* 0x000000ffff0a7224 */ /* 0x000fe400078e00ff */
[----:B------:R-:W-:Y:S02]  /*0270*/  IMAD R23, R23, R2, RZ ;  /* 0x0000000217177224 */ /* 0x000fe400078e02ff */
[----:B---3--:R-:W-:Y:S02]  /*0280*/  IMAD.MOV R16, RZ, RZ, -R9 ;  /* 0x000000ffff107224 */ /* 0x008fe400078e0a09 */
[----:B------:R-:W-:-:S04]  /*0290*/  IMAD.HI.U32 R11, R11, R23, R10 ;  /* 0x000000170b0b7227 */ /* 0x000fc800078e000a */
[----:B------:R-:W-:Y:S02]  /*02a0*/  IMAD R10, R8, 0x2, R17 ;  /* 0x00000002080a7824 */ /* 0x000fe400078e0211 */
[----:B------:R-:W-:Y:S02]  /*02b0*/  IMAD R23, R16, R5, RZ ;  /* 0x0000000510177224 */ /* 0x000fe400078e02ff */
[----:B------:R-:W-:Y:S02]  /*02c0*/  IMAD.MOV.U32 R8, RZ, RZ, RZ ;  /* 0x000000ffff087224 */ /* 0x000fe400078e00ff */
[----:B------:R-:W-:Y:S02]  /*02d0*/  VIADD R17, R3, -UR18 ;  /* 0x8000001203117c36 */ /* 0x000fe40008000000 */
[----:B------:R-:W-:-:S04]  /*02e0*/  IMAD.HI.U32 R9, R9, R23, R8 ;  /* 0x0000001709097227 */ /* 0x000fc800078e0008 */
[----:B------:R-:W-:Y:S02]  /*02f0*/  IMAD R8, R6, 0x2, R17 ;  /* 0x0000000206087824 */ /* 0x000fe400078e0211 */
[----:B------:R-:W-:Y:S02]  /*0300*/  HFMA2 R6, -RZ, RZ, 0, 0 ;  /* 0x00000000ff067431 */ /* 0x000fe400000001ff */
[--C-:B0-----:R-:W-:Y:S02]  /*0310*/  IMAD.MOV R25, RZ, RZ, -R7.reuse ;  /* 0x000000ffff197224 */ /* 0x101fe400078e0a07 */
[----:B------:R-:W-:Y:S02]  /*0320*/  VIADD R16, R4, -UR19 ;  /* 0x8000001304107c36 */ /* 0x000fe40008000000 */
[----:B------:R-:W-:Y:S02]  /*0330*/  IMAD R23, R25, R14, RZ ;  /* 0x0000000e19177224 */ /* 0x000fe400078e02ff */
[----:B------:R-:W-:Y:S01]  /*0340*/  IMAD R15, R15, 0x2, R16 ;  /* 0x000000020f0f7824 */ /* 0x000fe200078e0210 */
[----:B------:R-:W-:Y:S01]  /*0350*/  IABS R16, R10 ;  /* 0x0000000a00107213 */ /* 0x000fe20000000000 */
[----:B------:R-:W-:Y:S01]  /*0360*/  IMAD.HI.U32 R6, R7, R23, R6 ;  /* 0x0000001707067227 */ /* 0x000fe200078e0006 */
[----:B------:R-:W-:-:S02]  /*0370*/  IABS R7, R21 ;  /* 0x0000001500077213 */ /* 0x000fc40000000000 */
[----:B------:R-:W-:Y:S02]  /*0380*/  IABS R17, R13 ;  /* 0x0000000d00117213 */ /* 0x000fe40000000000 */
[----:B------:R-:W-:Y:S01]  /*0390*/  IABS R20, R8 ;  /* 0x0000000800147213 */ /* 0x000fe20000000000 */
[----:B------:R-:W-:Y:S01]  /*03a0*/  IMAD.MOV R22, RZ, RZ, -R7 ;  /* 0x000000ffff167224 */ /* 0x000fe200078e0a07 */
[----:B------:R-:W-:Y:S01]  /*03b0*/  IABS R24, R12 ;  /* 0x0000000c00187213 */ /* 0x000fe20000000000 */
[----:B------:R-:W-:Y:S01]  /*03c0*/  IMAD.HI.U32 R11, R11, R16, RZ ;  /* 0x000000100b0b7227 */ /* 0x000fe200078e00ff */
[----:B------:R-:W-:-:S03]  /*03d0*/  IABS R25, R15 ;  /* 0x0000000f00197213 */ /* 0x000fc60000000000 */
[----:B------:R-:W-:Y:S02]  /*03e0*/  IMAD.MOV R23, RZ, RZ, -R17 ;  /* 0x000000ffff177224 */ /* 0x000fe400078e0a11 */
[----:B------:R-:W-:-:S04]  /*03f0*/  IMAD.HI.U32 R17, R9, R20, RZ ;  /* 0x0000001409117227 */ /* 0x000fc800078e00ff */
[----:B------:R-:W-:Y:S02]  /*0400*/  IMAD R9, R11, R22, R16 ;  /* 0x000000160b097224 */ /* 0x000fe400078e0210 */
[----:B------:R-:W-:Y:S02]  /*0410*/  IMAD.MOV R7, RZ, RZ, -R24 ;  /* 0x000000ffff077224 */ /* 0x000fe400078e0a18 */
[----:B------:R-:W-:-:S04]  /*0420*/  IMAD.HI.U32 R16, R6, R25, RZ ;  /* 0x0000001906107227 */ /* 0x000fc800078e00ff */
[----:B------:R-:W-:Y:S02]  /*0430*/  IMAD R20, R17, R23, R20 ;  /* 0x0000001711147224 */ /* 0x000fe400078e0214 */
[----:B------:R-:W-:Y:S01]  /*0440*/  IMAD R7, R16, R7, R25 ;  /* 0x0000000710077224 */ /* 0x000fe200078e0219 */
[----:B------:R-:W-:Y:S02]  /*0450*/  ISETP.GT.U32.AND P3, PT, R2, R9, PT ;  /* 0x000000090200720c */ /* 0x000fe40003f64070 */
[----:B------:R-:W-:Y:S02]  /*0460*/  ISETP.GT.U32.AND P0, PT, R5, R20, PT ;  /* 0x000000140500720c */ /* 0x000fe40003f04070 */
[----:B------:R-:W-:-:S09]  /*0470*/  ISETP.GT.U32.AND P5, PT, R14, R7, PT ;  /* 0x000000070e00720c */ /* 0x000fd20003fa4070 */
[----:B------:R-:W-:Y:S02]  /*0480*/  @!P3 IMAD.IADD R9, R9, 0x1, -R2 ;  /* 0x000000010909b824 */ /* 0x000fe400078e0a02 */
[-C--:B------:R-:W-:Y:S02]  /*0490*/  @!P0 IADD3 R20, PT, PT, R20, -R5.reuse, RZ ;  /* 0x8000000514148210 */ /* 0x080fe40007ffe0ff */
[----:B------:R-:W-:Y:S01]  /*04a0*/  @!P5 IMAD.IADD R7, R7, 0x1, -R14 ;  /* 0x000000010707d824 */ /* 0x000fe200078e0a0e */
[----:B------:R-:W-:Y:S02]  /*04b0*/  ISETP.GE.U32.AND P2, PT, R9, R2, PT ;  /* 0x000000020900720c */ /* 0x000fe40003f46070 */
[----:B------:R-:W-:Y:S01]  /*04c0*/  ISETP.GE.U32.AND P6, PT, R20, R5, PT ;  /* 0x000000051400720c */ /* 0x000fe20003fc6070 */
[----:B------:R-:W0:Y:S01]  /*04d0*/  LDC R2, c[0x0][0x388] ;  /* 0x0000e200ff027b82 */ /* 0x000e220000000800 */
[----:B------:R-:W-:Y:S01]  /*04e0*/  ISETP.GE.U32.AND P1, PT, R7, R14, PT ;  /* 0x0000000e0700720c */ /* 0x000fe20003f26070 */
[----:B------:R-:W-:Y:S01]  /*04f0*/  @!P3 VIADD R11, R11, 0x1 ;  /* 0x000000010b0bb836 */ /* 0x000fe20000000000 */
[----:B------:R-:W-:Y:S01]  /*0500*/  LOP3.LUT R10, R10, R21, RZ, 0x3c, !PT ;  /* 0x000000150a0a7212 */ /* 0x000fe200078e3cff */
[----:B------:R-:W-:Y:S01]  /*0510*/  @!P0 VIADD R17, R17, 0x1 ;  /* 0x0000000111118836 */ /* 0x000fe20000000000 */
[----:B------:R-:W-:-:S02]  /*0520*/  LOP3.LUT R8, R8, R13, RZ, 0x3c, !PT ;  /* 0x0000000d08087212 */ /* 0x000fc400078e3cff */
[----:B------:R-:W-:Y:S02]  /*0530*/  @!P5 IADD3 R16, PT, PT, R16, 0x1, RZ ;  /* 0x000000011010d810 */ /* 0x000fe40007ffe0ff */
[----:B------:R-:W-:Y:S01]  /*0540*/  ISETP.GE.AND P4, PT, R10, RZ, PT ;  /* 0x000000ff0a00720c */ /* 0x000fe20003f86270 */
[----:B------:R-:W-:Y:S01]  /*0550*/  @P2 VIADD R11, R11, 0x1 ;  /* 0x000000010b0b2836 */ /* 0x000fe20000000000 */
[----:B------:R-:W-:Y:S01]  /*0560*/  ISETP.GE.AND P3, PT, R8, RZ, PT ;  /* 0x000000ff0800720c */ /* 0x000fe20003f66270 */
[----:B------:R-:W-:Y:S01]  /*0570*/  @P6 VIADD R17, R17, 0x1 ;  /* 0x0000000111116836 */ /* 0x000fe20000000000 */
[----:B------:R-:W-:Y:S02]  /*0580*/  LOP3.LUT R15, R15, R12, RZ, 0x3c, !PT ;  /* 0x0000000c0f0f7212 */ /* 0x000fe400078e3cff */
[----:B------:R-:W-:Y:S02]  /*0590*/  ISETP.NE.AND P2, PT, R21, RZ, PT ;  /* 0x000000ff1500720c */ /* 0x000fe40003f45270 */
[----:B------:R-:W-:Y:S01]  /*05a0*/  ISETP.NE.AND P6, PT, R13, RZ, PT ;  /* 0x000000ff0d00720c */ /* 0x000fe20003fc5270 */
[----:B------:R-:W-:Y:S01]  /*05b0*/  @P1 VIADD R16, R16, 0x1 ;  /* 0x0000000110101836 */ /* 0x000fe20000000000 */
[----:B------:R-:W-:-:S02]  /*05c0*/  ISETP.NE.U32.AND P1, PT, R19, RZ, PT ;  /* 0x000000ff1300720c */ /* 0x000fc40003f25070 */
[----:B------:R-:W-:Y:S02]  /*05d0*/  ISETP.GE.AND P0, PT, R15, RZ, PT ;  /* 0x000000ff0f00720c */ /* 0x000fe40003f06270 */
[----:B------:R-:W-:Y:S01]  /*05e0*/  ISETP.NE.AND P5, PT, R12, RZ, PT ;  /* 0x000000ff0c00720c */ /* 0x000fe20003fa5270 */
[----:B------:R-:W-:Y:S02]  /*05f0*/  @!P4 IMAD.MOV R11, RZ, RZ, -R11 ;  /* 0x000000ffff0bc224 */ /* 0x000fe400078e0a0b */
[----:B------:R-:W-:Y:S02]  /*0600*/  @!P3 IMAD.MOV R17, RZ, RZ, -R17 ;  /* 0x000000ffff11b224 */ /* 0x000fe400078e0a11 */
[----:B------:R-:W-:Y:S02]  /*0610*/  @!P2 LOP3.LUT R11, RZ, R21, RZ, 0x33, !PT ;  /* 0x00000015ff0ba212 */ /* 0x000fe400078e33ff */
[----:B------:R-:W-:-:S03]  /*0620*/  @!P6 LOP3.LUT R17, RZ, R13, RZ, 0x33, !PT ;  /* 0x0000000dff11e212 */ /* 0x000fc600078e33ff */
[----:B0-----:R-:W-:Y:S02]  /*0630*/  IMAD R2, R11, R2, R2 ;  /* 0x000000020b027224 */ /* 0x001fe400078e0202 */
[----:B------:R-:W-:Y:S01]  /*0640*/  @!P0 IMAD.MOV R16, RZ, RZ, -R16 ;  /* 0x000000ffff108224 */ /* 0x000fe200078e0a10 */
[----:B------:R-:W-:Y:S01]  /*0650*/  @!P5 LOP3.LUT R16, RZ, R12, RZ, 0x33, !PT ;  /* 0x0000000cff10d212 */ /* 0x000fe200078e33ff */
[----:B------:R-:W-:Y:S01]  /*0660*/  VIADD R5, R17, 0x1 ;  /* 0x0000000111057836 */ /* 0x000fe20000000000 */
[----:B-1----:R-:W-:Y:S06]  /*0670*/  @P1 BRA `(.L_x_171) ;  /* 0x0000000000501947 */ /* 0x002fec0003800000 */
        /* <DEDUP_REMOVED lines=17> */
[----:B------:R-:W-:-:S04]  /*0790*/  @!P2 LOP3.LUT R7, RZ, R18, RZ, 0x33, !PT ;  /* 0x00000012ff07a212 */ /* 0x000fc800078e33ff */
[----:B------:R-:W-:Y:S01]  /*07a0*/  PRMT R8, R7, 0x7610, R8 ;  /* 0x0000761007087816 */ /* 0x000fe20000000008 */
[----:B------:R-:W-:Y:S06]  /*07b0*/  BRA `(.L_x_172) ;  /* 0x0000000000147947 */ /* 0x000fec0003800000 */
.L_x_171:
[----:B------:R-:W-:Y:S01]  /*07c0*/  IMAD.MOV.U32 R23, RZ, RZ, R18 ;  /* 0x000000ffff177224 */ /* 0x000fe200078e0012 */
[----:B------:R-:W-:Y:S01]  /*07d0*/  MOV R18, 0x800 ;  /* 0x0000080000127802 */ /* 0x000fe20000000f00 */
[----:B------:R-:W-:-:S07]  /*07e0*/  IMAD.U32 R7, RZ, RZ, UR5 ;  /* 0x00000005ff077e24 */ /* 0x000fce000f8e00ff */
[----:B------:R-:W-:Y:S05]  /*07f0*/  CALL.REL.NOINC `($__internal_15_$__cuda_sm20_div_u64) ;  /* 0x0000001800707944 */ /* 0x000fea0003c00000 */
[----:B------:R-:W-:-:S07]  /*0800*/  PRMT R8, R10, 0x7610, R8 ;  /* 0x000076100a087816 */ /* 0x000fce0000000008 */
.L_x_172:
[----:B------:R-:W0:Y:S01]  /*0810*/  S2UR UR6, SR_CTAID.Z ;  /* 0x00000000000679c3 */ /* 0x000e220000002700 */
[----:B------:R-:W-:Y:S02]  /*0820*/  LOP3.LUT R14, R8, 0xffff, RZ, 0xc0, !PT ;  /* 0x0000ffff080e7812 */ /* 0x000fe400078ec0ff */
[----:B------:R-:W-:Y:S01]  /*0830*/  MOV R11, 0x860 ;  /* 0x00000860000b7802 */ /* 0x000fe20000000f00 */
[----:B0-----:R-:W-:-:S12]  /*0840*/  ULOP3.LUT UR5, UR6, 0xffff, URZ, 0xc0, !UPT ;  /* 0x0000ffff06057892 */ /* 0x001fd8000f8ec0ff */
[----:B------:R-:W-:Y:S05]  /*0850*/  CALL.REL.NOINC `($__internal_14_$__cuda_sm20_div_u16) ;  /* 0x00000018000c7944 */ /* 0x000fea0003c00000 */
[----:B------:R-:W-:Y:S01]  /*0860*/  PRMT R6, R8, 0x9910, RZ ;  /* 0x0000991008067816 */ /* 0x000fe200000000ff */
[----:B------:R-:W0:Y:S01]  /*0870*/  S2R R7, SR_TID.X ;  /* 0x0000000000077919 */ /* 0x000e220000002100 */
[----:B------:R-:W-:Y:S01]  /*0880*/  PRMT R15, R18, 0x9910, RZ ;  /* 0x00009910120f7816 */ /* 0x000fe200000000ff */
[----:B------:R-:W1:Y:S01]  /*0890*/  LDCU UR9, c[0x0][0x38c] ;  /* 0x00007180ff0977ac */ /* 0x000e620008000800 */
[----:B------:R-:W0:Y:S01]  /*08a0*/  S2UR UR7, SR_CTAID.X ;  /* 0x00000000000779c3 */ /* 0x000e220000002500 */
[----:B------:R-:W2:Y:S01]  /*08b0*/  S2R R8, SR_TID.Y ;  /* 0x0000000000087919 */ /* 0x000ea20000002200 */
[----:B------:R-:W-:Y:S01]  /*08c0*/  IMAD R19, R0, R3, RZ ;  /* 0x0000000300137224 */ /* 0x000fe200078e02ff */
[----:B------:R-:W3:Y:S01]  /*08d0*/  LDCU UR5, c[0x0][0x368] ;  /* 0x00006d00ff0577ac */ /* 0x000ee20008000800 */
[----:B------:R-:W-:Y:S01]  /*08e0*/  IMAD R6, R6, R15, RZ ;  /* 0x0000000f06067224 */ /* 0x000fe200078e02ff */
[----:B------:R-:W3:Y:S01]  /*08f0*/  S2R R9, SR_TID.Z ;  /* 0x0000000000097919 */ /* 0x000ee20000002300 */
[----:B------:R-:W-:-:S02]  /*0900*/  IMAD R15, R5, R2, RZ ;  /* 0x00000002050f7224 */ /* 0x000fc400078e02ff */
[----:B------:R-:W0:Y:S01]  /*0910*/  LDC R10, c[0x0][0x360] ;  /* 0x0000d800ff0a7b82 */ /* 0x000e220000000800 */
[----:B------:R-:W-:Y:S02]  /*0920*/  IMAD.MOV R6, RZ, RZ, -R6 ;  /* 0x000000ffff067224 */ /* 0x000fe400078e0a06 */
[----:B------:R-:W-:Y:S02]  /*0930*/  IMAD R15, R16, R15, R15 ;  /* 0x0000000f100f7224 */ /* 0x000fe400078e020f */
[----:B------:R-:W-:Y:S01]  /*0940*/  IMAD R19, R4, R19, RZ ;  /* 0x0000001304137224 */ /* 0x000fe200078e02ff */
[----:B------:R-:W-:Y:S02]  /*0950*/  PRMT R14, R6, 0x7710, RZ ;  /* 0x00007710060e7816 */ /* 0x000fe400000000ff */
[----:B------:R-:W2:Y:S01]  /*0960*/  S2UR UR8, SR_CTAID.Y ;  /* 0x00000000000879c3 */ /* 0x000ea20000002600 */
[----:B------:R-:W-:Y:S01]  /*0970*/  LOP3.LUT R6, R18, 0xffff, RZ, 0xc0, !PT ;  /* 0x0000ffff12067812 */ /* 0x000fe200078ec0ff */
[----:B-1----:R-:W-:Y:S01]  /*0980*/  UISETP.NE.AND.EX UP0, UPT, UR9, URZ, UPT, !UPT ;  /* 0x000000ff0900728c */ /* 0x002fe2000bf053f0 */
[----:B------:R-:W-:-:S03]  /*0990*/  VIADD R14, R14, UR6 ;  /* 0x000000060e0e7c36 */ /* 0x000fc60008000000 */
[----:B------:R-:W-:Y:S02]  /*09a0*/  IMAD R4, R6, R15, RZ ;  /* 0x0000000f06047224 */ /* 0x000fe400078e02ff */
[----:B------:R-:W2:Y:S01]  /*09b0*/  LDC R11, c[0x0][0x364] ;  /* 0x0000d900ff0b7b82 */ /* 0x000ea20000000800 */
[----:B------:R-:W-:Y:S01]  /*09c0*/  LOP3.LUT R14, R14, 0xffff, RZ, 0xc0, !PT ;  /* 0x0000ffff0e0e7812 */ /* 0x000fe200078ec0ff */
[----:B------:R-:W-:-:S05]  /*09d0*/  IMAD R6, R6, R19, RZ ;  /* 0x0000001306067224 */ /* 0x000fca00078e02ff */
[----:B------:R-:W-:Y:S01]  /*09e0*/  SHF.R.S32.HI R20, RZ, 0x1f, R6 ;  /* 0x0000001fff147819 */ /* 0x000fe20000011406 */
[----:B0-----:R-:W-:Y:S02]  /*09f0*/  IMAD R7, R10, UR7, R7 ;  /* 0x000000070a077c24 */ /* 0x001fe4000f8e0207 */
[----:B---3--:R-:W-:Y:S02]  /*0a00*/  IMAD R9, R14, UR5, R9 ;  /* 0x000000050e097c24 */ /* 0x008fe4000f8e0209 */
[----:B--2---:R-:W-:Y:S01]  /*0a10*/  IMAD R8, R11, UR8, R8 ;  /* 0x000000080b087c24 */ /* 0x004fe2000f8e0208 */
[----:B------:R-:W-:Y:S06]  /*0a20*/  BRA.U UP0, `(.L_x_173) ;  /* 0x0000000100507547 */ /* 0x000fec000b800000 */
[----:B------:R-:W0:Y:S02]  /*0a30*/  LDCU UR4, c[0x0][0x388] ;  /* 0x00007100ff0477ac */ /* 0x000e240008000800 */
[----:B0-----:R-:W0:Y:S01]  /*0a40*/  I2F.U32.RP R14, UR4 ;  /* 0x00000004000e7d06 */ /* 0x001e220008209000 */
[----:B------:R-:W-:-:S07]  /*0a50*/  ISETP.NE.U32.AND P2, PT, RZ, UR4, PT ;  /* 0x00000004ff007c0c */ /* 0x000fce000bf45070 */
[----:B0-----:R-:W0:Y:S02]  /*0a60*/  MUFU.RCP R14, R14 ;  /* 0x0000000e000e7308 */ /* 0x001e240000001000 */
[----:B0-----:R-:W-:-:S06]  /*0a70*/  VIADD R10, R14, 0xffffffe ;  /* 0x0ffffffe0e0a7836 */ /* 0x001fcc0000000000 */
[----:B------:R0:W1:Y:S02]  /*0a80*/  F2I.FTZ.U32.TRUNC.NTZ R11, R10 ;  /* 0x0000000a000b7305 */ /* 0x000064000021f000 */
[----:B0-----:R-:W-:Y:S01]  /*0a90*/  IMAD.MOV.U32 R10, RZ, RZ, RZ ;  /* 0x000000ffff0a7224 */ /* 0x001fe200078e00ff */
[----:B-1----:R-:W-:-:S05]  /*0aa0*/  IADD3 R15, PT, PT, RZ, -R11, RZ ;  /* 0x8000000bff0f7210 */ /* 0x002fca0007ffe0ff */
[----:B------:R-:W-:-:S04]  /*0ab0*/  IMAD R15, R15, UR4, RZ ;  /* 0x000000040f0f7c24 */ /* 0x000fc8000f8e02ff */
[----:B------:R-:W-:-:S06]  /*0ac0*/  IMAD.HI.U32 R18, R11, R15, R10 ;  /* 0x0000000f0b127227 */ /* 0x000fcc00078e000a */
[----:B------:R-:W-:-:S04]  /*0ad0*/  IMAD.HI.U32 R18, R18, R7, RZ ;  /* 0x0000000712127227 */ /* 0x000fc800078e00ff */
[----:B------:R-:W-:-:S04]  /*0ae0*/  IMAD.MOV R22, RZ, RZ, -R18 ;  /* 0x000000ffff167224 */ /* 0x000fc800078e0a12 */
[----:B------:R-:W-:-:S05]  /*0af0*/  IMAD R11, R22, UR4, R7 ;  /* 0x00000004160b7c24 */ /* 0x000fca000f8e0207 */
[----:B------:R-:W-:-:S13]  /*0b00*/  ISETP.GE.U32.AND P0, PT, R11, UR4, PT ;  /* 0x000000040b007c0c */ /* 0x000fda000bf06070 */
[----:B------:R-:W-:Y:S02]  /*0b10*/  @P0 VIADD R11, R11, -UR4 ;  /* 0x800000040b0b0c36 */ /* 0x000fe40008000000 */
[----:B------:R-:W-:-:S03]  /*0b20*/  @P0 VIADD R18, R18, 0x1 ;  /* 0x0000000112120836 */ /* 0x000fc60000000000 */
[----:B------:R-:W-:-:S13]  /*0b30*/  ISETP.GE.U32.AND P1, PT, R11, UR4, PT ;  /* 0x000000040b007c0c */ /* 0x000fda000bf26070 */
[----:B------:R-:W-:Y:S01]  /*0b40*/  @P1 VIADD R18, R18, 0x1 ;  /* 0x0000000112121836 */ /* 0x000fe20000000000 */
[----:B------:R-:W-:Y:S01]  /*0b50*/  @!P2 LOP3.LUT R18, RZ, UR4, RZ, 0x33, !PT ;  /* 0x00000004ff12ac12 */ /* 0x000fe2000f8e33ff */
[----:B------:R-:W-:Y:S06]  /*0b60*/  BRA `(.L_x_174) ;  /* 0x0000000000147947 */ /* 0x000fec0003800000 */
.L_x_173:
[----:B------:R-:W0:Y:S01]  /*0b70*/  LDC R23, c[0x0][0x388] ;  /* 0x0000e200ff177b82 */ /* 0x000e220000000800 */
[----:B------:R-:W-:-:S07]  /*0b80*/  MOV R18, 0xbb0 ;  /* 0x00000bb000127802 */ /* 0x000fce0000000f00 */
[----:B------:R-:W1:Y:S02]  /*0b90*/  LDC R19, c[0x0][0x38c] ;  /* 0x0000e300ff137b82 */ /* 0x000e640000000800 */
[----:B01----:R-:W-:Y:S05]  /*0ba0*/  CALL.REL.NOINC `($__internal_15_$__cuda_sm20_div_u64) ;  /* 0x0000001400847944 */ /* 0x003fea0003c00000 */
[----:B------:R-:W-:-:S07]  /*0bb0*/  MOV R18, R10 ;  /* 0x0000000a00127202 */ /* 0x000fce0000000f00 */
.L_x_174:
[----:B------:R-:W-:-:S04]  /*0bc0*/  ISETP.GT.AND P0, PT, R9, R16, PT ;  /* 0x000000100900720c */ /* 0x000fc80003f04270 */
[----:B------:R-:W-:-:S04]  /*0bd0*/  ISETP.GT.OR P0, PT, R8, R17, P0 ;  /* 0x000000110800720c */ /* 0x000fc80000704670 */
[----:B------:R-:W-:-:S13]  /*0be0*/  ISETP.GE.OR P0, PT, R7, R2, P0 ;  /* 0x000000020700720c */ /* 0x000fda0000706670 */
[----:B------:R-:W-:Y:S05]  /*0bf0*/  @P0 EXIT ;  /* 0x000000000000094d */ /* 0x000fea0003800000 */
[----:B------:R-:W-:Y:S01]  /*0c00*/  UISETP.GE.AND UP0, UPT, UR19, 0x1, UPT ;  /* 0x000000011300788c */ /* 0x000fe2000bf06270 */
[----:B------:R-:W-:-:S08]  /*0c10*/  CS2R R10, SRZ ;  /* 0x00000000000a7805 */ /* 0x000fd0000001ff00 */
[----:B------:R-:W-:Y:S05]  /*0c20*/  BRA.U !UP0, `(.L_x_175) ;  /* 0x0000001108f07547 */ /* 0x000fea000b800000 */
[----:B------:R-:W-:Y:S01]  /*0c30*/  IMAD R21, R21, R18, RZ ;  /* 0x0000001215157224 */ /* 0x000fe200078e02ff */
[----:B------:R-:W-:Y:S01]  /*0c40*/  CS2R R10, SRZ ;  /* 0x00000000000a7805 */ /* 0x000fe2000001ff00 */
[----:B------:R-:W-:Y:S01]  /*0c50*/  IMAD R22, R13, R8, RZ ;  /* 0x000000080d167224 */ /* 0x000fe200078e02ff */
[----:B------:R-:W-:Y:S01]  /*0c60*/  UMOV UR5, URZ ;  /* 0x000000ff00057c82 */ /* 0x000fe20008000000 */
[----:B------:R-:W-:-:S07]  /*0c70*/  IMAD R23, R12, R9, RZ ;  /* 0x000000090c177224 */ /* 0x000fce00078e02ff */
.L_x_185:
[----:B------:R-:W-:-:S09]  /*0c80*/  UISETP.GE.AND UP0, UPT, UR18, 0x1, UPT ;  /* 0x000000011200788c */ /* 0x000fd2000bf06270 */
[----:B------:R-:W-:Y:S05]  /*0c90*/  BRA.U !UP0, `(.L_x_176) ;  /* 0x0000001108c87547 */ /* 0x000fea000b800000 */
[----:B------:R-:W-:-:S05]  /*0ca0*/  UMOV UR4, URZ ;  /* 0x000000ff00047c82 */ /* 0x000fca0008000000 */
.L_x_184:
[----:B------:R-:W-:-:S09]  /*0cb0*/  UISETP.GE.AND UP0, UPT, UR15, 0x1, UPT ;  /* 0x000000010f00788c */ /* 0x000fd2000bf06270 */
[----:B------:R-:W-:Y:S05]  /*0cc0*/  BRA.U !UP0, `(.L_x_177) ;  /* 0x0000001108b07547 */ /* 0x000fea000b800000 */
[----:B------:R-:W0:Y:S02]  /*0cd0*/  LDCU UR6, c[0x0][0x38c] ;  /* 0x00007180ff0677ac */ /* 0x000e240008000800 */
[----:B0-----:R-:W-:-:S09]  /*0ce0*/  UISETP.NE.AND.EX UP0, UPT, UR6, URZ, UPT, !UPT ;  /* 0x000000ff0600728c */ /* 0x001fd2000bf053f0 */
[----:B------:R-:W-:Y:S05]  /*0cf0*/  BRA.U UP0, `(.L_x_178) ;  /* 0x0000000100507547 */ /* 0x000fea000b800000 */
[----:B------:R-:W0:Y:S01]  /*0d00*/  LDCU UR6, c[0x0][0x388] ;  /* 0x00007100ff0677ac */ /* 0x000e220008000800 */
[----:B------:R-:W-:Y:S01]  /*0d10*/  IMAD.MOV.U32 R19, RZ, RZ, RZ ;  /* 0x000000ffff137224 */ /* 0x000fe200078e00ff */
[----:B0-----:R-:W0:Y:S01]  /*0d20*/  I2F.U32.RP R14, UR6 ;  /* 0x00000006000e7d06 */ /* 0x001e220008209000 */
[----:B------:R-:W-:-:S07]  /*0d30*/  ISETP.NE.U32.AND P1, PT, RZ, UR6, PT ;  /* 0x00000006ff007c0c */ /* 0x000fce000bf25070 */
[----:B0-----:R-:W0:Y:S02]  /*0d40*/  MUFU.RCP R14, R14 ;  /* 0x0000000e000e7308 */ /* 0x001e240000001000 */
[----:B0-----:R-:W-:-:S06]  /*0d50*/  VIADD R12, R14, 0xffffffe ;  /* 0x0ffffffe0e0c7836 */ /* 0x001fcc0000000000 */
[----:B------:R0:W1:Y:S02]  /*0d60*/  F2I.FTZ.U32.TRUNC.NTZ R13, R12 ;  /* 0x0000000c000d7305 */ /* 0x000064000021f000 */
[----:B0-----:R-:W-:Y:S02]  /*0d70*/  IMAD.MOV.U32 R12, RZ, RZ, RZ ;  /* 0x000000ffff0c7224 */ /* 0x001fe400078e00ff */
[----:B-1----:R-:W-:-:S04]  /*0d80*/  IMAD.MOV R15, RZ, RZ, -R13 ;  /* 0x000000ffff0f7224 */ /* 0x002fc800078e0a0d */
[----:B------:R-:W-:-:S04]  /*0d90*/  IMAD R15, R15, UR6, RZ ;  /* 0x000000060f0f7c24 */ /* 0x000fc8000f8e02ff */
[----:B------:R-:W-:-:S06]  /*0da0*/  IMAD.HI.U32 R16, R13, R15, R12 ;  /* 0x0000000f0d107227 */ /* 0x000fcc00078e000c */
[----:B------:R-:W-:-:S04]  /*0db0*/  IMAD.HI.U32 R16, R16, R7, RZ ;  /* 0x0000000710107227 */ /* 0x000fc800078e00ff */
[----:B------:R-:W-:-:S04]  /*0dc0*/  IMAD.MOV R16, RZ, RZ, -R16 ;  /* 0x000000ffff107224 */ /* 0x000fc800078e0a10 */
[----:B------:R-:W-:-:S05]  /*0dd0*/  IMAD R18, R16, UR6, R7 ;  /* 0x0000000610127c24 */ /* 0x000fca000f8e0207 */
[----:B------:R-:W-:-:S13]  /*0de0*/  ISETP.GE.U32.AND P0, PT, R18, UR6, PT ;  /* 0x0000000612007c0c */ /* 0x000fda000bf06070 */
[----:B------:R-:W-:-:S05]  /*0df0*/  @P0 VIADD R18, R18, -UR6 ;  /* 0x8000000612120c36 */ /* 0x000fca0008000000 */
[----:B------:R-:W-:-:S13]  /*0e00*/  ISETP.GE.U32.AND P0, PT, R18, UR6, PT ;  /* 0x0000000612007c0c */ /* 0x000fda000bf06070 */
[----:B------:R-:W-:Y:S02]  /*0e10*/  @P0 IADD3 R18, PT, PT, R18, -UR6, RZ ;  /* 0x8000000612120c10 */ /* 0x000fe4000fffe0ff */
[----:B------:R-:W-:Y:S01]  /*0e20*/  @!P1 LOP3.LUT R18, RZ, UR6, RZ, 0x33, !PT ;  /* 0x00000006ff129c12 */ /* 0x000fe2000f8e33ff */
[----:B------:R-:W-:Y:S06]  /*0e30*/  BRA `(.L_x_179) ;  /* 0x0000000000087947 */ /* 0x000fec0003800000 */
.L_x_178:
[----:B------:R-:W-:-:S07]  /*0e40*/  MOV R14, 0xe60 ;  /* 0x00000e60000e7802 */ /* 0x000fce0000000f00 */
[----:B------:R-:W-:Y:S05]  /*0e50*/  CALL.REL.NOINC `($__internal_16_$__cuda_sm20_rem_u64) ;  /* 0x0000001400d87944 */ /* 0x000fea0003c00000 */
.L_x_179:
[----:B------:R-:W-:Y:S01]  /*0e60*/  UISETP.GE.U32.AND UP0, UPT, UR15, 0x8, UPT ;  /* 0x000000080f00788c */ /* 0x000fe2000bf06070 */
[----:B------:R-:W-:Y:S01]  /*0e70*/  VIADD R24, R23, UR5 ;  /* 0x0000000517187c36 */ /* 0x000fe20008000000 */
[----:B------:R-:W-:-:S03]  /*0e80*/  UIMAD UR6, UR18, UR5, UR4 ;  /* 0x00000005120672a4 */ /* 0x000fc6000f8e0204 */
[----:B------:R-:W-:Y:S01]  /*0e90*/  IMAD R24, R3, R24, R22 ;  /* 0x0000001803187224 */ /* 0x000fe200078e0216 */
[----:B------:R-:W-:-:S03]  /*0ea0*/  UIMAD UR7, UR15, UR6, URZ ;  /* 0x000000060f0772a4 */ /* 0x000fc6000f8e02ff */
[----:B------:R-:W-:Y:S01]  /*0eb0*/  UMOV UR6, URZ ;  /* 0x000000ff00067c82 */ /* 0x000fe20008000000 */
[----:B------:R-:W-:Y:S08]  /*0ec0*/  BRA.U !UP0, `(.L_x_180) ;  /* 0x0000000508e47547 */ /* 0x000ff0000b800000 */
[----:B------:R-:W-:Y:S02]  /*0ed0*/  UIADD3 UR6, UPT, UPT, UR7, 0x3, URZ ;  /* 0x0000000307067890 */ /* 0x000fe4000fffe0ff */
[----:B------:R-:W-:Y:S01]  /*0ee0*/  ULOP3.LUT UR8, UR15, 0x7ffffff8, URZ, 0xc0, !UPT ;  /* 0x7ffffff80f087892 */ /* 0x000fe2000f8ec0ff */
[----:B------:R-:W0:Y:S03]  /*0ef0*/  LDCU.64 UR20, c[0x0][0x388] ;  /* 0x00007100ff1477ac */ /* 0x000e260008000a00 */
[----:B------:R-:W-:Y:S01]  /*0f00*/  IMAD.U32 R25, RZ, RZ, UR6 ;  /* 0x00000006ff197e24 */ /* 0x000fe2000f8e00ff */
[----:B------:R-:W1:Y:S01]  /*0f10*/  LDCU.64 UR10, c[0x0][0x398] ;  /* 0x00007300ff0a77ac */ /* 0x000e620008000a00 */
[----:B------:R-:W2:Y:S01]  /*0f20*/  LDCU.64 UR16, c[0x0][0x3a0] ;  /* 0x00007400ff1077ac */ /* 0x000ea20008000a00 */
[----:B------:R-:W-:Y:S01]  /*0f30*/  UIADD3 UR7, UPT, UPT, -UR8, URZ, URZ ;  /* 0x000000ff08077290 */ /* 0x000fe2000fffe1ff */
[----:B------:R-:W-:-:S11]  /*0f40*/  UMOV UR6, URZ ;  /* 0x000000ff00067c82 */ /* 0x000fd60008000000 */
.L_x_181:
[----:B------:R-:W-:Y:S01]  /*0f50*/  MOV R14, R18 ;  /* 0x00000012000e7202 */ /* 0x000fe20000000f00 */
[----:B------:R-:W-:Y:S02]  /*0f60*/  VIADD R13, R25, 0xfffffffd ;  /* 0xfffffffd190d7836 */ /* 0x000fe40000000000 */
[----:B------:R-:W-:Y:S02]  /*0f70*/  IMAD.MOV.U32 R15, RZ, RZ, R19 ;  /* 0x000000ffff0f7224 */ /* 0x000fe400078e0013 */
[----:B------:R-:W-:Y:S02]  /*0f80*/  VIADD R12, R24, UR4 ;  /* 0x00000004180c7c36 */ /* 0x000fe40008000000 */
[----:B0-----:R-:W-:-:S04]  /*0f90*/  IMAD.WIDE.U32 R16, R13, UR20, R14 ;  /* 0x000000140d107c25 */ /* 0x001fc8000f8e000e */
[----:B------:R-:W-:Y:S01]  /*0fa0*/  IMAD R27, R0, R12, R21 ;  /* 0x0000000c001b7224 */ /* 0x000fe200078e0215 */
[----:B-1----:R-:W-:Y:S01]  /*0fb0*/  LEA R12, P0, R16, UR10, 0x3 ;  /* 0x0000000a100c7c11 */ /* 0x002fe2000f8018ff */
[----:B------:R-:W-:Y:S02]  /*0fc0*/  IMAD R13, R13, UR21, R17 ;  /* 0x000000150d0d7c24 */ /* 0x000fe4000f8e0211 */
[----:B------:R-:W-:-:S03]  /*0fd0*/  VIADD R27, R27, UR6 ;  /* 0x000000061b1b7c36 */ /* 0x000fc60008000000 */
[----:B------:R-:W-:Y:S02]  /*0fe0*/  LEA.HI.X R13, R16, UR11, R13, 0x3, P0 ;  /* 0x0000000b100d7c11 */ /* 0x000fe400080f1c0d */
[----:B------:R-:W-:-:S04]  /*0ff0*/  IADD3 R17, P0, PT, R6, R27, RZ ;  /* 0x0000001b06117210 */ /* 0x000fc80007f1e0ff */
[----:B------:R-:W-:Y:S01]  /*1000*/  LEA.HI.X.SX32 R26, R27, R20, 0x1, P0 ;  /* 0x000000141b1a7211 */ /* 0x000fe200000f0eff */
[----:B------:R-:W3:Y:S01]  /*1010*/  LDG.E.64.CONSTANT R12, desc[UR12][R12.64] ;  /* 0x0000000c0c0c7981 */ /* 0x000ee2000c1e9b00 */
[----:B--2---:R-:W-:-:S04]  /*1020*/  LEA R16, P0, R17, UR16, 0x3 ;  /* 0x0000001011107c11 */ /* 0x004fc8000f8018ff */
[----:B------:R-:W-:-:S06]  /*1030*/  LEA.HI.X R17, R17, UR17, R26, 0x3, P0 ;  /* 0x0000001111117c11 */ /* 0x000fcc00080f1c1a */
[----:B------:R-:W3:Y:S01]  /*1040*/  LDG.E.64.CONSTANT R16, desc[UR12][R16.64] ;  /* 0x0000000c10107981 */ /* 0x000ee2000c1e9b00 */
[----:B------:R-:W-:Y:S01]  /*1050*/  VIADD R29, R25, 0xfffffffe ;  /* 0xfffffffe191d7836 */ /* 0x000fe20000000000 */
[----:B---3--:R-:W-:-:S03]  /*1060*/  DFMA R12, R12, R16, R10 ;  /* 0x000000100c0c722b */ /* 0x008fc6000000000a */
[----:B------:R-:W-:-:S04]  /*1070*/  IMAD.WIDE.U32 R10, R29, UR20, R14 ;  /* 0x000000141d0a7c25 */ /* 0x000fc8000f8e000e */
[----:B------:R-:W-:Y:S01]  /*1080*/  IMAD R29, R29, UR21, R11 ;  /* 0x000000151d1d7c24 */ /* 0x000fe2000f8e020b */
[----:B------:R-:W-:Y:S01]  /*1090*/  LEA R28, P0, R10, UR10, 0x3 ;  /* 0x0000000a0a1c7c11 */ /* 0x000fe2000f8018ff */
[----:B------:R-:W-:-:S03]  /*10a0*/  VIADD R11, R27, 0x1 ;  /* 0x000000011b0b7836 */ /* 0x000fc60000000000 */
[----:B------:R-:W-:Y:S02]  /*10b0*/  LEA.HI.X R29, R10, UR11, R29, 0x3, P0 ;  /* 0x0000000b0a1d7c11 */ /* 0x000fe400080f1c1d */
[----:B------:R-:W-:-:S04]  /*10c0*/  IADD3 R26, P0, PT, R6, R11, RZ ;  /* 0x0000000b061a7210 */ /* 0x000fc80007f1e0ff */
[----:B------:R-:W-:Y:S01]  /*10d0*/  LEA.HI.X.SX32 R11, R11, R20, 0x1, P0 ;  /* 0x000000140b0b7211 */ /* 0x000fe200000f0eff */
[----:B------:R-:W2:Y:S01]  /*10e0*/  LDG.E.64.CONSTANT R28, desc[UR12][R28.64] ;  /* 0x0000000c1c1c7981 */ /* 0x000ea2000c1e9b00 */
[----:B------:R-:W-:-:S04]  /*10f0*/  LEA R10, P0, R26, UR16, 0x3 ;  /* 0x000000101a0a7c11 */ /* 0x000fc8000f8018ff */
[----:B------:R-:W-:-:S06]  /*1100*/  LEA.HI.X R11, R26, UR17, R11, 0x3, P0 ;  /* 0x000000111a0b7c11 */ /* 0x000fcc00080f1c0b */
[----:B------:R-:W2:Y:S01]  /*1110*/  LDG.E.64.CONSTANT R10, desc[UR12][R10.64] ;  /* 0x0000000c0a0a7981 */ /* 0x000ea2000c1e9b00 */
[----:B------:R-:W-:Y:S01]  /*1120*/  VIADD R17, R25, 0xffffffff ;  /* 0xffffffff19117836 */ /* 0x000fe20000000000 */
[----:B--2---:R-:W-:-:S03]  /*1130*/  DFMA R10, R28, R10, R12 ;  /* 0x0000000a1c0a722b */ /* 0x004fc6000000000c */
[----:B------:R-:W-:-:S04]  /*1140*/  IMAD.WIDE.U32 R12, R17, UR20, R14 ;  /* 0x00000014110c7c25 */ /* 0x000fc8000f8e000e */
[----:B------:R-:W-:Y:S01]  /*1150*/  IMAD R17, R17, UR21, R13 ;  /* 0x0000001511117c24 */ /* 0x000fe2000f8e020d */
[C---:B------:R-:W-:Y:S02]  /*1160*/  LEA R16, P0, R12.reuse, UR10, 0x3 ;  /* 0x0000000a0c107c11 */ /* 0x040fe4000f8018ff */
[----:B------:R-:W-:Y:S02]  /*1170*/  IADD3 R13, PT, PT, R27, 0x2, RZ ;  /* 0x000000021b0d7810 */ /* 0x000fe40007ffe0ff */
[----:B------:R-:W-:Y:S02]  /*1180*/  LEA.HI.X R17, R12, UR11, R17, 0x3, P0 ;  /* 0x0000000b0c117c11 */ /* 0x000fe400080f1c11 */
[----:B------:R-:W-:-:S04]  /*1190*/  IADD3 R12, P0, PT, R6, R13, RZ ;  /* 0x0000000d060c7210 */ /* 0x000fc80007f1e0ff */
[----:B------:R-:W-:Y:S01]  /*11a0*/  LEA.HI.X.SX32 R13, R13, R20, 0x1, P0 ;  /* 0x000000140d0d7211 */ /* 0x000fe200000f0eff */
[----:B------:R-:W2:Y:S01]  /*11b0*/  LDG.E.64.CONSTANT R16, desc[UR12][R16.64] ;  /* 0x0000000c10107981 */ /* 0x000ea2000c1e9b00 */
[----:B------:R-:W-:-:S04]  /*11c0*/  LEA R28, P0, R12, UR16, 0x3 ;  /* 0x000000100c1c7c11 */ /* 0x000fc8000f8018ff */
[----:B------:R-:W-:-:S06]  /*11d0*/  LEA.HI.X R29, R12, UR17, R13, 0x3, P0 ;  /* 0x000000110c1d7c11 */ /* 0x000fcc00080f1c0d */
[----:B------:R-:W2:Y:S02]  /*11e0*/  LDG.E.64.CONSTANT R28, desc[UR12][R28.64] ;  /* 0x0000000c1c1c7981 */ /* 0x000ea4000c1e9b00 */
[----:B--2---:R-:W-:Y:S01]  /*11f0*/  DFMA R16, R16, R28, R10 ;  /* 0x0000001c1010722b */ /* 0x004fe2000000000a */
[----:B------:R-:W-:-:S04]  /*1200*/  IMAD.WIDE.U32 R10, R25, UR20, R14 ;  /* 0x00000014190a7c25 */ /* 0x000fc8000f8e000e */
[----:B------:R-:W-:Y:S01]  /*1210*/  IMAD R11, R25, UR21, R11 ;  /* 0x00000015190b7c24 */ /* 0x000fe2000f8e020b */
[----:B------:R-:W-:-:S04]  /*1220*/  LEA R12, P0, R10, UR10, 0x3 ;  /* 0x0000000a0a0c7c11 */ /* 0x000fc8000f8018ff */
[----:B------:R-:W-:Y:S01]  /*1230*/  LEA.HI.X R13, R10, UR11, R11, 0x3, P0 ;  /* 0x0000000b0a0d7c11 */ /* 0x000fe200080f1c0b */
[----:B------:R-:W-:-:S05]  /*1240*/  VIADD R11, R27, 0x3 ;  /* 0x000000031b0b7836 */ /* 0x000fca0000000000 */
[----:B------:R-:W-:Y:S01]  /*1250*/  IADD3 R26, P0, PT, R6, R11, RZ ;  /* 0x0000000b061a7210 */ /* 0x000fe20007f1e0ff */
[----:B------:R-:W2:Y:S03]  /*1260*/  LDG.E.64.CONSTANT R12, desc[UR12][R12.64] ;  /* 0x0000000c0c0c7981 */ /* 0x000ea6000c1e9b00 */
[----:B------:R-:W-:Y:S02]  /*1270*/  LEA.HI.X.SX32 R11, R11, R20, 0x1, P0 ;  /* 0x000000140b0b7211 */ /* 0x000fe400000f0eff */
[----:B------:R-:W-:-:S04]  /*1280*/  LEA R10, P0, R26, UR16, 0x3 ;  /* 0x000000101a0a7c11 */ /* 0x000fc8000f8018ff */
[----:B------:R-:W-:-:S06]  /*1290*/  LEA.HI.X R11, R26, UR17, R11, 0x3, P0 ;  /* 0x000000111a0b7c11 */ /* 0x000fcc00080f1c0b */
[----:B------:R-:W2:Y:S01]  /*12a0*/  LDG.E.64.CONSTANT R10, desc[UR12][R10.64] ;  /* 0x0000000c0a0a7981 */ /* 0x000ea2000c1e9b00 */
[----:B------:R-:W-:Y:S02]  /*12b0*/  VIADD R29, R25, 0x1 ;  /* 0x00000001191d7836 */ /* 0x000fe40000000000 */
[----:B------:R-:W-:Y:S01]  /*12c0*/  VIADD R26, R27, 0x4 ;  /* 0x000000041b1a7836 */ /* 0x000fe20000000000 */
[----:B--2---:R-:W-:Y:S01]  /*12d0*/  DFMA R16, R12, R10, R16 ;  /* 0x0000000a0c10722b */ /* 0x004fe20000000010 */
[----:B------:R-:W-:-:S04]  /*12e0*/  IMAD.WIDE.U32 R10, R29, UR20, R14 ;  /* 0x000000141d0a7c25 */ /* 0x000fc8000f8e000e */
[----:B------:R-:W-:Y:S01]  /*12f0*/  IMAD R29, R29, UR21, R11 ;  /* 0x000000151d1d7c24 */ /* 0x000fe2000f8e020b */
[----:B------:R-:W-:-:S04]  /*1300*/  LEA R28, P0, R10, UR10, 0x3 ;  /* 0x0000000a0a1c7c11 */ /* 0x000fc8000f8018ff */
[----:B------:R-:W-:Y:S02]  /*1310*/  LEA.HI.X R29, R10, UR11, R29, 0x3, P0 ;  /* 0x0000000b0a1d7c11 */ /* 0x000fe400080f1c1d */
[----:B------:R-:W-:-:S04]  /*1320*/  IADD3 R10, P0, PT, R6, R26, RZ ;  /* 0x0000001a060a7210 */ /* 0x000fc80007f1e0ff */
[----:B------:R-:W-:Y:S01]  /*1330*/  LEA.HI.X.SX32 R26, R26, R20, 0x1, P0 ;  /* 0x000000141a1a7211 */ /* 0x000fe200000f0eff */
[----:B------:R-:W2:Y:S01]  /*1340*/  LDG.E.64.CONSTANT R28, desc[UR12][R28.64] ;  /* 0x0000000c1c1c7981 */ /* 0x000ea2000c1e9b00 */
        /* <DEDUP_REMOVED lines=16> */
[----:B------:R-:W-:Y:S01]  /*1450*/  IADD3 R13, PT, PT, R25, 0x3, RZ ;  /* 0x00000003190d7810 */ /* 0x000fe20007ffe0ff */
[----:B------:R-:W-:Y:S01]  /*1460*/  VIADD R26, R27, 0x6 ;  /* 0x000000061b1a7836 */ /* 0x000fe20000000000 */
[----:B--2---:R-:W-:-:S03]  /*1470*/  DFMA R16, R10, R28, R16 ;  /* 0x0000001c0a10722b */ /* 0x004fc60000000010 */
        /* <DEDUP_REMOVED lines=11> */
[----:B------:R-:W-:Y:S02]  /*1530*/  VIADD R28, R27, 0x7 ;  /* 0x000000071b1c7836 */ /* 0x000fe40000000000 */
[----:B------:R-:W-:-:S04]  /*1540*/  IMAD.WIDE.U32 R14, R29, UR20, R14 ;  /* 0x000000141d0e7c25 */ /* 0x000fc8000f8e000e */
[----:B------:R-:W-:Y:S01]  /*1550*/  IMAD R29, R29, UR21, R15 ;  /* 0x000000151d1d7c24 */ /* 0x000fe2000f8e020f */
[----:B------:R-:W-:Y:S02]  /*1560*/  LEA R26, P0, R14, UR10, 0x3 ;  /* 0x0000000a0e1a7c11 */ /* 0x000fe4000f8018ff */
[----:B------:R-:W-:Y:S02]  /*1570*/  IADD3 R15, P1, PT, R6, R28, RZ ;  /* 0x0000001c060f7210 */ /* 0x000fe40007f3e0ff */
[----:B------:R-:W-:Y:S02]  /*1580*/  LEA.HI.X R27, R14, UR11, R29, 0x3, P0 ;  /* 0x0000000b0e1b7c11 */ /* 0x000fe400080f1c1d */
[----:B------:R-:W-:-:S04]  /*1590*/  LEA.HI.X.SX32 R28, R28, R20, 0x1, P1 ;  /* 0x000000141c1c7211 */ /* 0x000fc800008f0eff */
[----:B------:R-:W3:Y:S01]  /*15a0*/  LDG.E.64.CONSTANT R26, desc[UR12][R26.64] ;  /* 0x0000000c1a1a7981 */ /* 0x000ee2000c1e9b00 */
[----:B--2---:R-:W-:Y:S01]  /*15b0*/  DFMA R16, R12, R10, R16 ;  /* 0x0000000a0c10722b */ /* 0x004fe20000000010 */
[----:B------:R-:W-:-:S04]  /*15c0*/  LEA R12, P0, R15, UR16, 0x3 ;  /* 0x000000100f0c7c11 */ /* 0x000fc8000f8018ff */
[----:B------:R-:W-:-:S06]  /*15d0*/  LEA.HI.X R13, R15, UR17, R28, 0x3, P0 ;  /* 0x000000110f0d7c11 */ /* 0x000fcc00080f1c1c */
[----:B------:R-:W3:Y:S01]  /*15e0*/  LDG.E.64.CONSTANT R12, desc[UR12][R12.64] ;  /* 0x0000000c0c0c7981 */ /* 0x000ee2000c1e9b00 */
[----:B------:R-:W-:-:S04]  /*15f0*/  UIADD3 UR7, UPT, UPT, UR7, 0x8, URZ ;  /* 0x0000000807077890 */ /* 0x000fc8000fffe0ff */
[----:B------:R-:W-:Y:S01]  /*1600*/  UISETP.NE.AND UP0, UPT, UR7, URZ, UPT ;  /* 0x000000ff0700728c */ /* 0x000fe2000bf05270 */
[----:B------:R-:W-:Y:S01]  /*1610*/  VIADD R25, R25, 0x8 ;  /* 0x0000000819197836 */ /* 0x000fe20000000000 */
[----:B------:R-:W-:Y:S01]  /*1620*/  UIADD3 UR6, UPT, UPT, UR6, 0x8, URZ ;  /* 0x0000000806067890 */ /* 0x000fe2000fffe0ff */
[----:B---3--:R-:W-:-:S06]  /*1630*/  DFMA R10, R26, R12, R16 ;  /* 0x0000000c1a0a722b */ /* 0x008fcc0000000010 */
[----:B------:R-:W-:Y:S05]  /*1640*/  BRA.U UP0, `(.L_x_181) ;  /* 0xfffffff900407547 */ /* 0x000fea000b83ffff */
[----:B------:R-:W-:-:S12]  /*1650*/  ULOP3.LUT UR6, UR15, 0x7ffffff8, URZ, 0xc0, !UPT ;  /* 0x7ffffff80f067892 */ /* 0x000fd8000f8ec0ff */
.L_x_180:
[----:B------:R-:W-:-:S04]  /*1660*/  ULOP3.LUT UR7, UR15, 0x7, URZ, 0xc0, !UPT ;  /* 0x000000070f077892 */ /* 0x000fc8000f8ec0ff */
[----:B------:R-:W-:-:S09]  /*1670*/  UISETP.NE.AND UP0, UPT, UR7, URZ, UPT ;  /* 0x000000ff0700728c */ /* 0x000fd2000bf05270 */
[----:B------:R-:W-:Y:S05]  /*1680*/  BRA.U !UP0, `(.L_x_177) ;  /* 0x0000000908407547 */ /* 0x000fea000b800000 */
[----:B------:R-:W-:Y:S02]  /*1690*/  UIADD3 UR7, UPT, UPT, UR7, -0x1, URZ ;  /* 0xffffffff07077890 */ /* 0x000fe4000fffe0ff */
[----:B------:R-:W-:Y:S02]  /*16a0*/  ULOP3.LUT UP1, UR9, UR15, 0x3, URZ, 0xc0, !UPT ;  /* 0x000000030f097892 */ /* 0x000fe4000f82c0ff */
[----:B------:R-:W-:-:S09]  /*16b0*/  UISETP.GE.U32.AND UP0, UPT, UR7, 0x3, UPT ;  /* 0x000000030700788c */ /* 0x000fd2000bf06070 */
[----:B------:R-:W-:Y:S05]  /*16c0*/  BRA.U !UP0, `(.L_x_182) ;  /* 0x0000000508087547 */ /* 0x000fea000b800000 */
[----:B------:R-:W0:Y:S01]  /*16d0*/  LDCU.64 UR10, c[0x0][0x388] ;  /* 0x00007100ff0a77ac */ /* 0x000e220008000a00 */
[----:B------:R-:W-:Y:S02]  /*16e0*/  VIADD R12, R23, UR5 ;  /* 0x00000005170c7c36 */ /* 0x000fe40008000000 */
[----:B------:R-:W-:Y:S01]  /*16f0*/  IMAD.MOV.U32 R14, RZ, RZ, R18 ;  /* 0x000000ffff0e7224 */ /* 0x000fe200078e0012 */
[----:B------:R-:W-:Y:S01]  /*1700*/  UIMAD UR7, UR18, UR5, UR4 ;  /* 0x00000005120772a4 */ /* 0x000fe2000f8e0204 */
[----:B------:R-:W-:Y:S01]  /*1710*/  IMAD R12, R3, R12, R22 ;  /* 0x0000000c030c7224 */ /* 0x000fe200078e0216 */
[----:B------:R-:W1:Y:S01]  /*1720*/  LDCU.64 UR16, c[0x0][0x398] ;  /* 0x00007300ff1077ac */ /* 0x000e620008000a00 */
[----:B------:R-:W-:Y:S01]  /*1730*/  IMAD.MOV.U32 R15, RZ, RZ, R19 ;  /* 0x000000ffff0f7224 */ /* 0x000fe200078e0013 */
[----:B------:R-:W-:Y:S02]  /*1740*/  UIMAD UR7, UR15, UR7, URZ ;  /* 0x000000070f0772a4 */ /* 0x000fe4000f8e02ff */
[----:B------:R-:W-:Y:S01]  /*1750*/  IADD3 R12, PT, PT, R12, UR4, RZ ;  /* 0x000000040c0c7c10 */ /* 0x000fe2000fffe0ff */
[----:B------:R-:W2:Y:S01]  /*1760*/  LDCU.64 UR20, c[0x0][0x3a0] ;  /* 0x00007400ff1477ac */ /* 0x000ea20008000a00 */
[----:B------:R-:W-:-:S03]  /*1770*/  UIADD3 UR7, UPT, UPT, UR7, UR6, URZ ;  /* 0x0000000607077290 */ /* 0x000fc6000fffe0ff */
[----:B------:R-:W-:Y:S02]  /*1780*/  IMAD R12, R0, R12, R21 ;  /* 0x0000000c000c7224 */ /* 0x000fe400078e0215 */
[----:B0-----:R-:W-:Y:S02]  /*1790*/  IMAD.U32 R29, RZ, RZ, UR10 ;  /* 0x0000000aff1d7e24 */ /* 0x001fe4000f8e00ff */
[----:B------:R-:W-:Y:S02]  /*17a0*/  IMAD.U32 R25, RZ, RZ, UR11 ;  /* 0x0000000bff197e24 */ /* 0x000fe4000f8e00ff */
[----:B------:R-:W-:-:S04]  /*17b0*/  IMAD.WIDE.U32 R14, R29, UR7, R14 ;  /* 0x000000071d0e7c25 */ /* 0x000fc8000f8e000e */
[----:B------:R-:W-:Y:S01]  /*17c0*/  VIADD R27, R12, UR6 ;  /* 0x000000060c1b7c36 */ /* 0x000fe20008000000 */
[----:B-1----:R-:W-:Y:S01]  /*17d0*/  LEA R12, P0, R14, UR16, 0x3 ;  /* 0x000000100e0c7c11 */ /* 0x002fe2000f8018ff */
[----:B------:R-:W-:-:S03]  /*17e0*/  IMAD R13, R25, UR7, R15 ;  /* 0x00000007190d7c24 */ /* 0x000fc6000f8e020f */
[----:B------:R-:W-:Y:S02]  /*17f0*/  IADD3 R15, P1, PT, R6, R27, RZ ;  /* 0x0000001b060f7210 */ /* 0x000fe40007f3e0ff */
[----:B------:R-:W-:Y:S02]  /*1800*/  LEA.HI.X R13, R14, UR17, R13, 0x3, P0 ;  /* 0x000000110e0d7c11 */ /* 0x000fe400080f1c0d */
[----:B------:R-:W-:Y:S02]  /*1810*/  LEA.HI.X.SX32 R14, R27, R20, 0x1, P1 ;  /* 0x000000141b0e7211 */ /* 0x000fe400008f0eff */
[C---:B--2---:R-:W-:Y:S02]  /*1820*/  LEA R16, P0, R15.reuse, UR20, 0x3 ;  /* 0x000000140f107c11 */ /* 0x044fe4000f8018ff */
[----:B------:R-:W2:Y:S02]  /*1830*/  LDG.E.64.CONSTANT R12, desc[UR12][R12.64] ;  /* 0x0000000c0c0c7981 */ /* 0x000ea4000c1e9b00 */
[----:B------:R-:W-:-:S06]  /*1840*/  LEA.HI.X R17, R15, UR21, R14, 0x3, P0 ;  /* 0x000000150f117c11 */ /* 0x000fcc00080f1c0e */
[----:B------:R-:W2:Y:S01]  /*1850*/  LDG.E.64.CONSTANT R16, desc[UR12][R16.64] ;  /* 0x0000000c10107981 */ /* 0x000ea2000c1e9b00 */
[----:B------:R-:W-:Y:S01]  /*1860*/  IADD3 R15, PT, PT, R27, 0x1, RZ ;  /* 0x000000011b0f7810 */ /* 0x000fe20007ffe0ff */
[----:B------:R-:W-:Y:S01]  /*1870*/  UIADD3 UR8, UPT, UPT, UR7, 0x1, URZ ;  /* 0x0000000107087890 */ /* 0x000fe2000fffe0ff */
[----:B--2---:R-:W-:Y:S02]  /*1880*/  DFMA R12, R12, R16, R10 ;  /* 0x000000100c0c722b */ /* 0x004fe4000000000a */
[----:B------:R-:W-:-:S04]  /*1890*/  IADD3 R11, P0, PT, R6, R15, RZ ;  /* 0x0000000f060b7210 */ /* 0x000fc80007f1e0ff */
[----:B------:R-:W-:Y:S02]  /*18a0*/  LEA.HI.X.SX32 R14, R15, R20, 0x1, P0 ;  /* 0x000000140f0e7211 */ /* 0x000fe400000f0eff */
[----:B------:R-:W-:-:S04]  /*18b0*/  LEA R10, P0, R11, UR20, 0x3 ;  /* 0x000000140b0a7c11 */ /* 0x000fc8000f8018ff */
[----:B------:R-:W-:Y:S01]  /*18c0*/  LEA.HI.X R11, R11, UR21, R14, 0x3, P0 ;  /* 0x000000150b0b7c11 */ /* 0x000fe200080f1c0e */
[----:B------:R-:W-:-:S04]  /*18d0*/  IMAD.WIDE.U32 R14, R29, UR8, R18 ;  /* 0x000000081d0e7c25 */ /* 0x000fc8000f8e0012 */
[----:B------:R-:W-:Y:S01]  /*18e0*/  IMAD R15, R25, UR8, R15 ;  /* 0x00000008190f7c24 */ /* 0x000fe2000f8e020f */
[C---:B------:R-:W-:Y:S01]  /*18f0*/  LEA R16, P0, R14.reuse, UR16, 0x3 ;  /* 0x000000100e107c11 */ /* 0x040fe2000f8018ff */
[----:B------:R-:W2:Y:S03]  /*1900*/  LDG.E.64.CONSTANT R10, desc[UR12][R10.64] ;  /* 0x0000000c0a0a7981 */ /* 0x000ea6000c1e9b00 */
[----:B------:R-:W-:-:S06]  /*1910*/  LEA.HI.X R17, R14, UR17, R15, 0x3, P0 ;  /* 0x000000110e117c11 */ /* 0x000fcc00080f1c0f */
[----:B------:R-:W2:Y:S01]  /*1920*/  LDG.E.64.CONSTANT R16, desc[UR12][R16.64] ;  /* 0x0000000c10107981 */ /* 0x000ea2000c1e9b00 */
[----:B------:R-:W-:Y:S02]  /*1930*/  UIADD3 UR8, UPT, UPT, UR7, 0x2, URZ ;  /* 0x0000000207087890 */ /* 0x000fe4000fffe0ff */
[----:B------:R-:W-:Y:S01]  /*1940*/  UIADD3 UR7, UPT, UPT, UR7, 0x3, URZ ;  /* 0x0000000307077890 */ /* 0x000fe2000fffe0ff */
[----:B--2---:R-:W-:-:S03]  /*1950*/  DFMA R10, R16, R10, R12 ;  /* 0x0000000a100a722b */ /* 0x004fc6000000000c */
[----:B------:R-:W-:-:S04]  /*1960*/  IMAD.WIDE.U32 R12, R29, UR8, R18 ;  /* 0x000000081d0c7c25 */ /* 0x000fc8000f8e0012 */
[----:B------:R-:W-:Y:S01]  /*1970*/  IMAD R13, R25, UR8, R13 ;  /* 0x00000008190d7c24 */ /* 0x000fe2000f8e020d */
[----:B------:R-:W-:-:S04]  /*1980*/  LEA R14, P0, R12, UR16, 0x3 ;  /* 0x000000100c0e7c11 */ /* 0x000fc8000f8018ff */
[----:B------:R-:W-:Y:S01]  /*1990*/  LEA.HI.X R15, R12, UR17, R13, 0x3, P0 ;  /* 0x000000110c0f7c11 */ /* 0x000fe200080f1c0d */
[----:B------:R-:W-:-:S05]  /*19a0*/  VIADD R13, R27, 0x2 ;  /* 0x000000021b0d7836 */ /* 0x000fca0000000000 */
[----:B------:R-:W-:Y:S01]  /*19b0*/  IADD3 R24, P0, PT, R6, R13, RZ ;  /* 0x0000000d06187210 */ /* 0x000fe20007f1e0ff */
[----:B------:R-:W-:Y:S01]  /*19c0*/  IMAD.WIDE.U32 R16, R29, UR7, R18 ;  /* 0x000000071d107c25 */ /* 0x000fe2000f8e0012 */
[----:B------:R-:W2:Y:S02]  /*19d0*/  LDG.E.64.CONSTANT R14, desc[UR12][R14.64] ;  /* 0x0000000c0e0e7981 */ /* 0x000ea4000c1e9b00 */
[----:B------:R-:W-:Y:S02]  /*19e0*/  LEA.HI.X.SX32 R13, R13, R20, 0x1, P0 ;  /* 0x000000140d0d7211 */ /* 0x000fe400000f0eff */
[C---:B------:R-:W-:Y:S01]  /*19f0*/  LEA R12, P0, R24.reuse, UR20, 0x3 ;  /* 0x00000014180c7c11 */ /* 0x040fe2000f8018ff */
[----:B------:R-:W-:Y:S02]  /*1a00*/  IMAD R25, R25, UR7, R17 ;  /* 0x0000000719197c24 */ /* 0x000fe4000f8e0211 */
[----:B------:R-:W-:Y:S01]  /*1a10*/  VIADD R27, R27, 0x3 ;  /* 0x000000031b1b7836 */ /* 0x000fe20000000000 */
[----:B------:R-:W-:-:S02]  /*1a20*/  LEA.HI.X R13, R24, UR21, R13, 0x3, P0 ;  /* 0x00000015180d7c11 */ /* 0x000fc400080f1c0d */
[----:B------:R-:W-:-:S04]  /*1a30*/  LEA R24, P0, R16, UR16, 0x3 ;  /* 0x0000001010187c11 */ /* 0x000fc8000f8018ff */
[----:B------:R-:W-:Y:S01]  /*1a40*/  LEA.HI.X R25, R16, UR17, R25, 0x3, P0 ;  /* 0x0000001110197c11 */ /* 0x000fe200080f1c19 */
[----:B------:R-:W2:Y:S01]  /*1a50*/  LDG.E.64.CONSTANT R12, desc[UR12][R12.64] ;  /* 0x0000000c0c0c7981 */ /* 0x000ea2000c1e9b00 */
[----:B------:R-:W-:-:S04]  /*1a60*/  IADD3 R17, P0, PT, R6, R27, RZ ;  /* 0x0000001b06117210 */ /* 0x000fc80007f1e0ff */
[----:B------:R-:W-:Y:S01]  /*1a70*/  LEA.HI.X.SX32 R26, R27, R20, 0x1, P0 ;  /* 0x000000141b1a7211 */ /* 0x000fe200000f0eff */
[----:B------:R-:W3:Y:S01]  /*1a80*/  LDG.E.64.CONSTANT R24, desc[UR12][R24.64] ;  /* 0x0000000c18187981 */ /* 0x000ee2000c1e9b00 */
[----:B------:R-:W-:-:S04]  /*1a90*/  LEA R16, P0, R17, UR20, 0x3 ;  /* 0x0000001411107c11 */ /* 0x000fc8000f8018ff */
[----:B------:R-:W-:-:S06]  /*1aa0*/  LEA.HI.X R17, R17, UR21, R26, 0x3, P0 ;  /* 0x0000001511117c11 */ /* 0x000fcc00080f1c1a */
[----:B------:R-:W3:Y:S01]  /*1ab0*/  LDG.E.64.CONSTANT R16, desc[UR12][R16.64] ;  /* 0x0000000c10107981 */ /* 0x000ee2000c1e9b00 */
[----:B------:R-:W-:Y:S01]  /*1ac0*/  UIADD3 UR6, UPT, UPT, UR6, 0x4, URZ ;  /* 0x0000000406067890 */ /* 0x000fe2000fffe0ff */
[----:B--2---:R-:W-:-:S08]  /*1ad0*/  DFMA R10, R14, R12, R10 ;  /* 0x0000000c0e0a722b */ /* 0x004fd0000000000a */
[----:B---3--:R-:W-:-:S11]  /*1ae0*/  DFMA R10, R24, R16, R10 ;  /* 0x00000010180a722b */ /* 0x008fd6000000000a */
.L_x_182:
[----:B------:R-:W-:Y:S05]  /*1af0*/  BRA.U !UP1, `(.L_x_177) ;  /* 0x0000000509247547 */ /* 0x000fea000b800000 */
[----:B------:R-:W-:Y:S02]  /*1b00*/  UISETP.NE.AND UP0, UPT, UR9, 0x1, UPT ;  /* 0x000000010900788c */ /* 0x000fe4000bf05270 */
[----:B------:R-:W-:-:S04]  /*1b10*/  ULOP3.LUT UR7, UR15, 0x1, URZ, 0xc0, !UPT ;  /* 0x000000010f077892 */ /* 0x000fc8000f8ec0ff */
[----:B------:R-:W-:-:S03]  /*1b20*/  UISETP.NE.U32.AND UP1, UPT, UR7, 0x1, UPT ;  /* 0x000000010700788c */ /* 0x000fc6000bf25070 */
[----:B------:R-:W-:Y:S08]  /*1b30*/  BRA.U !UP0, `(.L_x_183) ;  /* 0x0000000108a87547 */ /* 0x000ff0000b800000 */
[----:B------:R-:W0:Y:S01]  /*1b40*/  LDCU.64 UR8, c[0x0][0x388] ;  /* 0x00007100ff0877ac */ /* 0x000e220008000a00 */
[----:B------:R-:W-:Y:S02]  /*1b50*/  VIADD R12, R23, UR5 ;  /* 0x00000005170c7c36 */ /* 0x000fe40008000000 */
[----:B------:R-:W-:Y:S01]  /*1b60*/  IMAD.MOV.U32 R13, RZ, RZ, R19 ;  /* 0x000000ffff0d7224 */ /* 0x000fe200078e0013 */
[----:B------:R-:W-:Y:S01]  /*1b70*/  UIMAD UR7, UR18, UR5, UR4 ;  /* 0x00000005120772a4 */ /* 0x000fe2000f8e0204 */
[----:B------:R-:W-:Y:S01]  /*1b80*/  IMAD R12, R3, R12, R22 ;  /* 0x0000000c030c7224 */ /* 0x000fe200078e0216 */
[----:B------:R-:W1:Y:S03]  /*1b90*/  LDCU.64 UR10, c[0x0][0x398] ;  /* 0x00007300ff0a77ac */ /* 0x000e660008000a00 */
[----:B------:R-:W-:Y:S01]  /*1ba0*/  VIADD R12, R12, UR4 ;  /* 0x000000040c0c7c36 */ /* 0x000fe20008000000 */
[----:B------:R-:W-:Y:S01]  /*1bb0*/  UIMAD UR7, UR15, UR7, URZ ;  /* 0x000000070f0772a4 */ /* 0x000fe2000f8e02ff */
[----:B------:R-:W2:Y:S02]  /*1bc0*/  LDCU.64 UR16, c[0x0][0x3a0] ;  /* 0x00007400ff1077ac */ /* 0x000ea40008000a00 */
[----:B------:R-:W-:-:S02]  /*1bd0*/  IMAD R25, R0, R12, R21 ;  /* 0x0000000c00197224 */ /* 0x000fc400078e0215 */
[----:B------:R-:W-:Y:S01]  /*1be0*/  IMAD.MOV.U32 R12, RZ, RZ, R18 ;  /* 0x000000ffff0c7224 */ /* 0x000fe200078e0012 */
[----:B------:R-:W-:Y:S02]  /*1bf0*/  UIADD3 UR7, UPT, UPT, UR7, UR6, URZ ;  /* 0x0000000607077290 */ /* 0x000fe4000fffe0ff */
[----:B------:R-:W-:Y:S01]  /*1c00*/  VIADD R25, R25, UR6 ;  /* 0x0000000619197c36 */ /* 0x000fe20008000000 */
[----:B0-----:R-:W-:Y:S01]  /*1c10*/  MOV R16, UR9 ;  /* 0x0000000900107c02 */ /* 0x001fe20008000f00 */
[----:B------:R-:W-:-:S03]  /*1c20*/  IMAD.U32 R17, RZ, RZ, UR8 ;  /* 0x00000008ff117e24 */ /* 0x000fc6000f8e00ff */
[----:B------:R-:W-:Y:S01]  /*1c30*/  IADD3 R24, P1, PT, R6, R25, RZ ;  /* 0x0000001906187210 */ /* 0x000fe20007f3e0ff */
[----:B------:R-:W-:-:S04]  /*1c40*/  IMAD.WIDE.U32 R12, R17, UR7, R12 ;  /* 0x00000007110c7c25 */ /* 0x000fc8000f8e000c */
[----:B------:R-:W-:Y:S01]  /*1c50*/  IMAD R13, R16, UR7, R13 ;  /* 0x00000007100d7c24 */ /* 0x000fe2000f8e020d */
[----:B-1----:R-:W-:-:S04]  /*1c60*/  LEA R14, P0, R12, UR10, 0x3 ;  /* 0x0000000a0c0e7c11 */ /* 0x002fc8000f8018ff */
[----:B------:R-:W-:Y:S02]  /*1c70*/  LEA.HI.X R15, R12, UR11, R13, 0x3, P0 ;  /* 0x0000000b0c0f7c11 */ /* 0x000fe400080f1c0d */
[----:B------:R-:W-:Y:S02]  /*1c80*/  LEA.HI.X.SX32 R13, R25, R20, 0x1, P1 ;  /* 0x00000014190d7211 */ /* 0x000fe400008f0eff */
[C---:B--2---:R-:W-:Y:S02]  /*1c90*/  LEA R12, P0, R24.reuse, UR16, 0x3 ;  /* 0x00000010180c7c11 */ /* 0x044fe4000f8018ff */
[----:B------:R-:W2:Y:S02]  /*1ca0*/  LDG.E.64.CONSTANT R14, desc[UR12][R14.64] ;  /* 0x0000000c0e0e7981 */ /* 0x000ea4000c1e9b00 */
[----:B------:R-:W-:-:S06]  /*1cb0*/  LEA.HI.X R13, R24, UR17, R13, 0x3, P0 ;  /* 0x00000011180d7c11 */ /* 0x000fcc00080f1c0d */
[----:B------:R-:W2:Y:S01]  /*1cc0*/  LDG.E.64.CONSTANT R12, desc[UR12][R12.64] ;  /* 0x0000000c0c0c7981 */ /* 0x000ea2000c1e9b00 */
[----:B------:R-:W-:Y:S01]  /*1cd0*/  UIADD3 UR7, UPT, UPT, UR7, 0x1, URZ ;  /* 0x0000000107077890 */ /* 0x000fe2000fffe0ff */
[----:B------:R-:W-:-:S05]  /*1ce0*/  VIADD R25, R25, 0x1 ;  /* 0x0000000119197836 */ /* 0x000fca0000000000 */
[----:B------:R-:W-:-:S04]  /*1cf0*/  IADD3 R24, P1, PT, R6, R25, RZ ;  /* 0x0000001906187210 */ /* 0x000fc80007f3e0ff */
[----:B------:R-:W-:Y:S01]  /*1d00*/  LEA.HI.X.SX32 R25, R25, R20, 0x1, P1 ;  /* 0x0000001419197211 */ /* 0x000fe200008f0eff */
[----:B--2---:R-:W-:Y:S01]  /*1d10*/  DFMA R10, R14, R12, R10 ;  /* 0x0000000c0e0a722b */ /* 0x004fe2000000000a */
[----:B------:R-:W-:Y:S01]  /*1d20*/  MOV R13, R19 ;  /* 0x00000013000d7202 */ /* 0x000fe20000000f00 */
[----:B------:R-:W-:-:S04]  /*1d30*/  IMAD.MOV.U32 R12, RZ, RZ, R18 ;  /* 0x000000ffff0c7224 */ /* 0x000fc800078e0012 */
[----:B------:R-:W-:Y:S01]  /*1d40*/  IMAD.WIDE.U32 R26, R17, UR7, R12 ;  /* 0x00000007111a7c25 */ /* 0x000fe2000f8e000c */
[----:B------:R-:W-:-:S03]  /*1d50*/  LEA R14, P1, R24, UR16, 0x3 ;  /* 0x00000010180e7c11 */ /* 0x000fc6000f8218ff */
[----:B------:R-:W-:Y:S01]  /*1d60*/  IMAD R17, R16, UR7, R27 ;  /* 0x0000000710117c24 */ /* 0x000fe2000f8e021b */
[----:B------:R-:W-:Y:S02]  /*1d70*/  LEA R16, P0, R26, UR10, 0x3 ;  /* 0x0000000a1a107c11 */ /* 0x000fe4000f8018ff */
[----:B------:R-:W-:Y:S02]  /*1d80*/  LEA.HI.X R15, R24, UR17, R25, 0x3, P1 ;  /* 0x00000011180f7c11 */ /* 0x000fe400088f1c19 */
[----:B------:R-:W-:-:S04]  /*1d90*/  LEA.HI.X R17, R26, UR11, R17, 0x3, P0 ;  /* 0x0000000b1a117c11 */ /* 0x000fc800080f1c11 */
[----:B------:R-:W2:Y:S04]  /*1da0*/  LDG.E.64.CONSTANT R14, desc[UR12][R14.64] ;  /* 0x0000000c0e0e7981 */ /* 0x000ea8000c1e9b00 */
[----:B------:R-:W2:Y:S01]  /*1db0*/  LDG.E.64.CONSTANT R16, desc[UR12][R16.64] ;  /* 0x0000000c10107981 */ /* 0x000ea2000c1e9b00 */
[----:B------:R-:W-:Y:S01]  /*1dc0*/  UIADD3 UR6, UPT, UPT, UR6, 0x2, URZ ;  /* 0x0000000206067890 */ /* 0x000fe2000fffe0ff */
[----:B--2---:R-:W-:-:S11]  /*1dd0*/  DFMA R10, R16, R14, R10 ;  /* 0x0000000e100a722b */ /* 0x004fd6000000000a */
.L_x_183:
[----:B------:R-:W-:Y:S05]  /*1de0*/  BRA.U UP1, `(.L_x_177) ;  /* 0x0000000101687547 */ /* 0x000fea000b800000 */
[----:B------:R-:W0:Y:S01]  /*1df0*/  LDCU.64 UR8, c[0x0][0x388] ;  /* 0x00007100ff0877ac */ /* 0x000e220008000a00 */
[----:B------:R-:W-:Y:S01]  /*1e00*/  VIADD R12, R23, UR5 ;  /* 0x00000005170c7c36 */ /* 0x000fe20008000000 */
[----:B------:R-:W-:Y:S01]  /*1e10*/  MOV R16, R18 ;  /* 0x0000001200107202 */ /* 0x000fe20000000f00 */
[----:B------:R-:W-:Y:S01]  /*1e20*/  IMAD.MOV.U32 R17, RZ, RZ, R19 ;  /* 0x000000ffff117224 */ /* 0x000fe200078e0013 */
[----:B------:R-:W-:Y:S01]  /*1e30*/  UIMAD UR7, UR18, UR5, UR4 ;  /* 0x00000005120772a4 */ /* 0x000fe2000f8e0204 */
[----:B------:R-:W-:Y:S01]  /*1e40*/  IMAD R12, R3, R12, R22 ;  /* 0x0000000c030c7224 */ /* 0x000fe200078e0216 */
[----:B------:R-:W1:Y:S03]  /*1e50*/  LDCU.64 UR10, c[0x0][0x398] ;  /* 0x00007300ff0a77ac */ /* 0x000e660008000a00 */
[----:B------:R-:W-:Y:S01]  /*1e60*/  VIADD R12, R12, UR4 ;  /* 0x000000040c0c7c36 */ /* 0x000fe20008000000 */
[----:B------:R-:W2:Y:S03]  /*1e70*/  LDCU.64 UR16, c[0x0][0x3a0] ;  /* 0x00007400ff1077ac */ /* 0x000ea60008000a00 */
[----:B------:R-:W-:Y:S01]  /*1e80*/  IMAD R12, R0, R12, R21 ;  /* 0x0000000c000c7224 */ /* 0x000fe200078e0215 */
[----:B------:R-:W-:-:S03]  /*1e90*/  UIMAD UR7, UR15, UR7, URZ ;  /* 0x000000070f0772a4 */ /* 0x000fc6000f8e02ff */
[----:B------:R-:W-:Y:S01]  /*1ea0*/  VIADD R13, R12, UR6 ;  /* 0x000000060c0d7c36 */ /* 0x000fe20008000000 */
[----:B------:R-:W-:Y:S01]  /*1eb0*/  UIADD3 UR7, UPT, UPT, UR7, UR6, URZ ;  /* 0x0000000607077290 */ /* 0x000fe2000fffe0ff */
[----:B0-----:R-:W-:Y:S02]  /*1ec0*/  IMAD.U32 R15, RZ, RZ, UR8 ;  /* 0x00000008ff0f7e24 */ /* 0x001fe4000f8e00ff */
[----:B------:R-:W-:Y:S01]  /*1ed0*/  IMAD.U32 R25, RZ, RZ, UR9 ;  /* 0x00000009ff197e24 */ /* 0x000fe2000f8e00ff */
[----:B------:R-:W-:Y:S02]  /*1ee0*/  IADD3 R18, P1, PT, R6, R13, RZ ;  /* 0x0000000d06127210 */ /* 0x000fe40007f3e0ff */
[----:B------:R-:W-:Y:S02]  /*1ef0*/  IMAD.WIDE.U32 R16, R15, UR7, R16 ;  /* 0x000000070f107c25 */ /* 0x000fe4000f8e0010 */
[----:B------:R-:W-:Y:S02]  /*1f00*/  LEA.HI.X.SX32 R13, R13, R20, 0x1, P1 ;  /* 0x000000140d0d7211 */ /* 0x000fe400008f0eff */
[----:B------:R-:W-:Y:S01]  /*1f10*/  IMAD R15, R25, UR7, R17 ;  /* 0x00000007190f7c24 */ /* 0x000fe2000f8e0211 */
[----:B-1----:R-:W-:-:S02]  /*1f20*/  LEA R14, P0, R16, UR10, 0x3 ;  /* 0x0000000a100e7c11 */ /* 0x002fc4000f8018ff */
[----:B--2---:R-:W-:Y:S02]  /*1f30*/  LEA R12, P1, R18, UR16, 0x3 ;  /* 0x00000010120c7c11 */ /* 0x004fe4000f8218ff */
[----:B------:R-:W-:Y:S02]  /*1f40*/  LEA.HI.X R15, R16, UR11, R15, 0x3, P0 ;  /* 0x0000000b100f7c11 */ /* 0x000fe400080f1c0f */
[----:B------:R-:W-:-:S04]  /*1f50*/  LEA.HI.X R13, R18, UR17, R13, 0x3, P1 ;  /* 0x00000011120d7c11 */ /* 0x000fc800088f1c0d */
[----:B------:R-:W2:Y:S04]  /*1f60*/  LDG.E.64.CONSTANT R14, desc[UR12][R14.64] ;  /* 0x0000000c0e0e7981 */ /* 0x000ea8000c1e9b00 */
[----:B------:R-:W2:Y:S02]  /*1f70*/  LDG.E.64.CONSTANT R12, desc[UR12][R12.64] ;  /* 0x0000000c0c0c7981 */ /* 0x000ea4000c1e9b00 */
[----:B--2---:R-:W-:-:S11]  /*1f80*/  DFMA R10, R14, R12, R10 ;  /* 0x0000000c0e0a722b */ /* 0x004fd6000000000a */
.L_x_177:
[----:B------:R-:W-:-:S04]  /*1f90*/  UIADD3 UR4, UPT, UPT, UR4, 0x1, URZ ;  /* 0x0000000104047890 */ /* 0x000fc8000fffe0ff */
[----:B------:R-:W-:-:S09]  /*1fa0*/  UISETP.NE.AND UP0, UPT, UR4, UR18, UPT ;  /* 0x000000120400728c */ /* 0x000fd2000bf05270 */
[----:B------:R-:W-:Y:S05]  /*1fb0*/  BRA.U UP0, `(.L_x_184) ;  /* 0xffffffed003c7547 */ /* 0x000fea000b83ffff */
.L_x_176:
[----:B------:R-:W-:-:S04]  /*1fc0*/  UIADD3 UR5, UPT, UPT, UR5, 0x1, URZ ;  /* 0x0000000105057890 */ /* 0x000fc8000fffe0ff */
[----:B------:R-:W-:-:S09]  /*1fd0*/  UISETP.NE.AND UP0, UPT, UR5, UR19, UPT ;  /* 0x000000130500728c */ /* 0x000fd2000bf05270 */
[----:B------:R-:W-:Y:S05]  /*1fe0*/  BRA.U UP0, `(.L_x_185) ;  /* 0xffffffed00247547 */ /* 0x000fea000b83ffff */
.L_x_175:
[----:B------:R-:W0:Y:S01]  /*1ff0*/  LDCU.64 UR6, c[0x0][0x390] ;  /* 0x00007200ff0677ac */ /* 0x000e220008000a00 */
[----:B------:R-:W-:Y:S01]  /*2000*/  IMAD R5, R5, R9, R8 ;  /* 0x0000000905057224 */ /* 0x000fe200078e0208 */
[----:B------:R-:W-:-:S03]  /*2010*/  SHF.R.S32.HI R0, RZ, 0x1f, R4 ;  /* 0x0000001fff007819 */ /* 0x000fc60000011404 */
[----:B------:R-:W-:-:S05]  /*2020*/  IMAD R5, R2, R5, R7 ;  /* 0x0000000502057224 */ /* 0x000fca00078e0207 */
[----:B------:R-:W-:-:S04]  /*2030*/  IADD3 R4, P0, PT, R4, R5, RZ ;  /* 0x0000000504047210 */ /* 0x000fc80007f1e0ff */
[----:B------:R-:W-:Y:S02]  /*2040*/  LEA.HI.X.SX32 R5, R5, R0, 0x1, P0 ;  /* 0x0000000005057211 */ /* 0x000fe400000f0eff */
[----:B0-----:R-:W-:-:S04]  /*2050*/  LEA R2, P0, R4, UR6, 0x3 ;  /* 0x0000000604027c11 */ /* 0x001fc8000f8018ff */
[----:B------:R-:W-:-:S05]  /*2060*/  LEA.HI.X R3, R4, UR7, R5, 0x3, P0 ;  /* 0x0000000704037c11 */ /* 0x000fca00080f1c05 */
[----:B------:R-:W-:Y:S01]  /*2070*/  STG.E.64 desc[UR12][R2.64], R10 ;  /* 0x0000000a02007986 */ /* 0x000fe2000c101b0c */
[----:B------:R-:W-:Y:S05]  /*2080*/  EXIT ;  /* 0x000000000000794d */ /* 0x000fea0003800000 */
        .weak           $__internal_14_$__cuda_sm20_div_u16
        .type           $__internal_14_$__cuda_sm20_div_u16,@function
        .size           $__internal_14_$__cuda_sm20_div_u16,($__internal_15_$__cuda_sm20_div_u64 - $__internal_14_$__cuda_sm20_div_u16)
$__internal_14_$__cuda_sm20_div_u16:
        /* <DEDUP_REMOVED lines=13> */
[----:B------:R-:W-:Y:S01]  /*2160*/  IMAD.MOV.U32 R6, RZ, RZ, R11 ;  /* 0x000000ffff067224 */ /* 0x000fe200078e000b */
[----:B------:R-:W-:-:S04]  /*2170*/  MOV R7, 0x0 ;  /* 0x0000000000077802 */ /* 0x000fc80000000f00 */
[----:B------:R-:W0:Y:S02]  /*2180*/  F2I.U32.TRUNC.NTZ R10, R10 ;  /* 0x0000000a000a7305 */ /* 0x000e24000020f000 */
[----:B0-----:R-:W-:Y:S01]  /*2190*/  LOP3.LUT R18, R10, 0xffff, RZ, 0xc0, !PT ;  /* 0x0000ffff0a127812 */ /* 0x001fe200078ec0ff */
[----:B------:R-:W-:Y:S01]  /*21a0*/  @!P0 IMAD.MOV.U32 R18, RZ, RZ, -0x1 ;  /* 0xffffffffff128424 */ /* 0x000fe200078e00ff */
[----:B------:R-:W-:Y:S06]  /*21b0*/  RET.REL.NODEC R6 `(conv3_Float64) ;  /* 0xffffffdc06907950 */ /* 0x000fec0003c3ffff */
        .weak           $__internal_15_$__cuda_sm20_div_u64
        .type           $__internal_15_$__cuda_sm20_div_u64,@function
        .size           $__internal_15_$__cuda_sm20_div_u64,($__internal_16_$__cuda_sm20_rem_u64 - $__internal_15_$__cuda_sm20_div_u64)
$__internal_15_$__cuda_sm20_div_u64:
[----:B------:R-:W-:Y:S02]  /*21c0*/  IMAD.MOV.U32 R24, RZ, RZ, R23 ;  /* 0x000000ffff187224 */ /* 0x000fe400078e0017 */
[----:B------:R-:W-:-:S04]  /*21d0*/  IMAD.MOV.U32 R25, RZ, RZ, R19 ;  /* 0x000000ffff197224 */ /* 0x000fc800078e0013 */
        /* <DEDUP_REMOVED lines=11> */
[----:B------:R-:W-:-:S04]  /*2290*/  IMAD.WIDE.U32 R14, P0, R10, R29, R14 ;  /* 0x0000001d0a0e7225 */ /* 0x000fc8000780000e */
[----:B------:R-:W-:-:S04]  /*22a0*/  IMAD.HI.U32 R14, P1, R11, R27, R14 ;  /* 0x0000001b0b0e7227 */ /* 0x000fc8000782000e */
[CC--:B------:R-:W-:Y:S02]  /*22b0*/  IMAD R15, R11.reuse, R29.reuse, RZ ;  /* 0x0000001d0b0f7224 */ /* 0x0c0fe400078e02ff */
[----:B------:R-:W-:-:S03]  /*22c0*/  IMAD.HI.U32 R29, R11, R29, RZ ;  /* 0x0000001d0b1d7227 */ /* 0x000fc600078e00ff */
[----:B------:R-:W-:Y:S02]  /*22d0*/  IADD3 R15, P2, PT, R15, R14, RZ ;  /* 0x0000000e0f0f7210 */ /* 0x000fe40007f5e0ff */
[----:B------:R-:W-:-:S03]  /*22e0*/  IADD3.X R22, PT, PT, R29, R11, RZ, P0, !PT ;  /* 0x0000000b1d167210 */ /* 0x000fc600007fe4ff */
[----:B------:R-:W-:Y:S01]  /*22f0*/  IMAD.WIDE.U32 R10, R15, R23, RZ ;  /* 0x000000170f0a7225 */ /* 0x000fe200078e00ff */
[----:B------:R-:W-:-:S03]  /*2300*/  IADD3.X R22, PT, PT, RZ, RZ, R22, P2, P1 ;  /* 0x000000ffff167210 */ /* 0x000fc600017e2416 */
        /* <DEDUP_REMOVED lines=13> */
[----:B------:R-:W-:Y:S02]  /*23e0*/  IMAD.MOV.U32 R11, RZ, RZ, RZ ;  /* 0x000000ffff0b7224 */ /* 0x000fe400078e00ff */
[----:B------:R-:W-:-:S04]  /*23f0*/  IMAD.WIDE.U32 R10, R14, UR4, R10 ;  /* 0x000000040e0a7c25 */ /* 0x000fc8000f8e000a */
[C---:B------:R-:W-:Y:S02]  /*2400*/  IMAD R25, R22.reuse, UR4, RZ ;  /* 0x0000000416197c24 */ /* 0x040fe4000f8e02ff */
[----:B------:R-:W-:-:S04]  /*2410*/  IMAD.HI.U32 R10, P0, R22, R7, R10 ;  /* 0x00000007160a7227 */ /* 0x000fc8000780000a */
[----:B------:R-:W-:Y:S01]  /*2420*/  IMAD.HI.U32 R15, R22, UR4, RZ ;  /* 0x00000004160f7c27 */ /* 0x000fe2000f8e00ff */
[----:B------:R-:W-:-:S03]  /*2430*/  IADD3 R14, P1, PT, R25, R10, RZ ;  /* 0x0000000a190e7210 */ /* 0x000fc60007f3e0ff */
[----:B------:R-:W-:Y:S02]  /*2440*/  IMAD.X R15, RZ, RZ, R15, P0 ;  /* 0x000000ffff0f7224 */ /* 0x000fe400000e060f */
[----:B------:R-:W-:-:S04]  /*2450*/  IMAD.WIDE.U32 R10, R14, R23, RZ ;  /* 0x000000170e0a7225 */ /* 0x000fc800078e00ff */
[----:B------:R-:W-:Y:S01]  /*2460*/  IMAD.X R22, RZ, RZ, R15, P1 ;  /* 0x000000ffff167224 */ /* 0x000fe200008e060f */
[----:B------:R-:W-:Y:S01]  /*2470*/  IADD3 R24, P1, PT, -R10, R7, RZ ;  /* 0x000000070a187210 */ /* 0x000fe20007f3e1ff */
[----:B------:R-:W-:-:S03]  /*2480*/  IMAD R11, R14, R19, R11 ;  /* 0x000000130e0b7224 */ /* 0x000fc600078e020b */
[-C--:B------:R-:W-:Y:S01]  /*2490*/  ISETP.GE.U32.AND P0, PT, R24, R23.reuse, PT ;  /* 0x000000171800720c */ /* 0x080fe20003f06070 */
[----:B------:R-:W-:-:S05]  /*24a0*/  IMAD R11, R22, R23, R11 ;  /* 0x00000017160b7224 */ /* 0x000fca00078e020b */
[----:B------:R-:W-:Y:S01]  /*24b0*/  IADD3.X R26, PT, PT, ~R11, UR4, RZ, P1, !PT ;  /* 0x000000040b1a7c10 */ /* 0x000fe20008ffe5ff */
[----:B------:R-:W-:Y:S01]  /*24c0*/  VIADD R11, R14, 0x1 ;  /* 0x000000010e0b7836 */ /* 0x000fe20000000000 */
[----:B------:R-:W-:Y:S02]  /*24d0*/  IADD3 R10, P1, PT, -R23, R24, RZ ;  /* 0x00000018170a7210 */ /* 0x000fe40007f3e1ff */
[----:B------:R-:W-:Y:S02]  /*24e0*/  ISETP.GE.U32.AND.EX P0, PT, R26, R19, PT, P0 ;  /* 0x000000131a00720c */ /* 0x000fe40003f06100 */
[----:B------:R-:W-:Y:S02]  /*24f0*/  IADD3.X R22, PT, PT, ~R19, R26, RZ, P1, !PT ;  /* 0x0000001a13167210 */ /* 0x000fe40000ffe5ff */
[----:B------:R-:W-:Y:S02]  /*2500*/  SEL R10, R10, R24, P0 ;  /* 0x000000180a0a7207 */ /* 0x000fe40000000000 */
[----:B------:R-:W-:-:S02]  /*2510*/  SEL R11, R11, R14, P0 ;  /* 0x0000000e0b0b7207 */ /* 0x000fc40000000000 */
[----:B------:R-:W-:Y:S02]  /*2520*/  SEL R22, R22, R26, P0 ;  /* 0x0000001a16167207 */ /* 0x000fe40000000000 */
[----:B------:R-:W-:Y:S01]  /*2530*/  ISETP.GE.U32.AND P0, PT, R10, R23, PT ;  /* 0x000000170a00720c */ /* 0x000fe20003f06070 */
[----:B------:R-:W-:Y:S01]  /*2540*/  VIADD R10, R11, 0x1 ;  /* 0x000000010b0a7836 */ /* 0x000fe20000000000 */
[----:B------:R-:W-:Y:S02]  /*2550*/  ISETP.NE.U32.AND P1, PT, R23, RZ, PT ;  /* 0x000000ff1700720c */ /* 0x000fe40003f25070 */
[----:B------:R-:W-:Y:S02]  /*2560*/  ISETP.GE.U32.AND.EX P0, PT, R22, R19, PT, P0 ;  /* 0x000000131600720c */ /* 0x000fe40003f06100 */
[----:B------:R-:W-:Y:S01]  /*2570*/  ISETP.NE.AND.EX P1, PT, R19, RZ, PT, P1 ;  /* 0x000000ff1300720c */ /* 0x000fe20003f25310 */
[----:B------:R-:W-:Y:S01]  /*2580*/  IMAD.MOV.U32 R19, RZ, RZ, 0x0 ;  /* 0x00000000ff137424 */ /* 0x000fe200078e00ff */
[----:B------:R-:W-:-:S04]  /*2590*/  SEL R10, R10, R11, P0 ;  /* 0x0000000b0a0a7207 */ /* 0x000fc80000000000 */
[----:B------:R-:W-:Y:S01]  /*25a0*/  SEL R10, R10, 0xffffffff, P1 ;  /* 0xffffffff0a0a7807 */ /* 0x000fe20000800000 */
[----:B------:R-:W-:Y:S06]  /*25b0*/  RET.REL.NODEC R18 `(conv3_Float64) ;  /* 0xffffffd812907950 */ /* 0x000fec0003c3ffff */
        .weak           $__internal_16_$__cuda_sm20_rem_u64
        .type           $__internal_16_$__cuda_sm20_rem_u64,@function
        .size           $__internal_16_$__cuda_sm20_rem_u64,(.L_x_219 - $__internal_16_$__cuda_sm20_rem_u64)
$__internal_16_$__cuda_sm20_rem_u64:
[----:B------:R-:W0:Y:S01]  /*25c0*/  LDCU.64 UR6, c[0x0][0x388] ;  /* 0x00007100ff0677ac */ /* 0x000e220008000a00 */
[----:B------:R-:W1:Y:S01]  /*25d0*/  LDCU.64 UR16, c[0x0][0x388] ;  /* 0x00007100ff1077ac */ /* 0x000e620008000a00 */
[----:B0-----:R-:W0:Y:S08]  /*25e0*/  I2F.U64.RP R15, UR6 ;  /* 0x00000006000f7d12 */ /* 0x001e300008309000 */
[----:B0-----:R-:W0:Y:S02]  /*25f0*/  MUFU.RCP R15, R15 ;  /* 0x0000000f000f7308 */ /* 0x001e240000001000 */
[----:B0-----:R-:W-:-:S06]  /*2600*/  VIADD R12, R15, 0x1ffffffe ;  /* 0x1ffffffe0f0c7836 */ /* 0x001fcc0000000000 */
[----:B------:R-:W0:Y:S02]  /*2610*/  F2I.U64.TRUNC R12, R12 ;  /* 0x0000000c000c7311 */ /* 0x000e24000020d800 */
[----:B0-----:R-:W-:Y:S02]  /*2620*/  R2UR UR6, R12 ;  /* 0x000000000c0672ca */ /* 0x001fe400000e0000 */
[----:B------:R-:W-:Y:S01]  /*2630*/  R2UR UR7, R13 ;  /* 0x000000000d0772ca */ /* 0x000fe200000e0000 */
[----:B------:R-:W-:-:S10]  /*2640*/  IMAD.MOV.U32 R13, RZ, RZ, RZ ;  /* 0x000000ffff0d7224 */ /* 0x000fd400078e00ff */
[----:B-1----:R-:W-:-:S04]  /*2650*/  UIMAD.WIDE.U32 UR8, UR6, UR16, URZ ;  /* 0x00000010060872a5 */ /* 0x002fc8000f8e00ff */
[----:B------:R-:W-:Y:S02]  /*2660*/  UIMAD UR9, UR6, UR17, UR9 ;  /* 0x00000011060972a4 */ /* 0x000fe4000f8e0209 */
[----:B------:R-:W-:Y:S02]  /*2670*/  UIADD3 UR11, UP0, UPT, URZ, -UR8, URZ ;  /* 0x80000008ff0b7290 */ /* 0x000fe4000ff1e0ff */
[----:B------:R-:W-:Y:S02]  /*2680*/  UIMAD UR10, UR7, UR16, UR9 ;  /* 0x00000010070a72a4 */ /* 0x000fe4000f8e0209 */
[----:B------:R-:W-:Y:S02]  /*2690*/  UIMAD.WIDE.U32 UR8, UR6, UR11, URZ ;  /* 0x0000000b060872a5 */ /* 0x000fe4000f8e00ff */
[----:B------:R-:W-:-:S05]  /*26a0*/  UIADD3.X UR14, UPT, UPT, URZ, ~UR10, URZ, UP0, !UPT ;  /* 0x8000000aff0e7290 */ /* 0x000fca00087fe4ff */
[----:B------:R-:W-:Y:S01]  /*26b0*/  UMOV UR8, UR9 ;  /* 0x0000000900087c82 */ /* 0x000fe20008000000 */
[----:B------:R-:W-:Y:S02]  /*26c0*/  UMOV UR9, UR6 ;  /* 0x0000000600097c82 */ /* 0x000fe40008000000 */
[----:B------:R-:W-:-:S04]  /*26d0*/  UIMAD.WIDE.U32 UR8, UP0, UR6, UR14, UR8 ;  /* 0x0000000e060872a5 */ /* 0x000fc8000f800008 */
[----:B------:R-:W-:Y:S02]  /*26e0*/  UIMAD.WIDE.U32 UR8, UP1, UR7, UR11, UR8 ;  /* 0x0000000b070872a5 */ /* 0x000fe4000f820008 */
[----:B------:R-:W-:Y:S02]  /*26f0*/  UIMAD.WIDE.U32 UR10, UR7, UR14, URZ ;  /* 0x0000000e070a72a5 */ /* 0x000fe4000f8e00ff */
[----:B------:R-:W-:Y:S02]  /*2700*/  UIMAD UR14, UR7, UR14, URZ ;  /* 0x0000000e070e72a4 */ /* 0x000fe4000f8e02ff */
[----:B------:R-:W-:Y:S02]  /*2710*/  UIADD3.X UR8, UPT, UPT, UR11, UR7, URZ, UP0, !UPT ;  /* 0x000000070b087290 */ /* 0x000fe400087fe4ff */
[----:B------:R-:W-:-:S04]  /*2720*/  UIADD3 UR9, UP2, UPT, UR14, UR9, URZ ;  /* 0x000000090e097290 */ /* 0x000fc8000ff5e0ff */
[----:B------:R-:W-:Y:S02]  /*2730*/  UIMAD.WIDE.U32 UR6, UR9, UR16, URZ ;  /* 0x00000010090672a5 */ /* 0x000fe4000f8e00ff */
[----:B------:R-:W-:Y:S02]  /*2740*/  UIADD3.X UR10, UPT, UPT, URZ, URZ, UR8, UP2, UP1 ;  /* 0x000000ffff0a7290 */ /* 0x000fe400097e2408 */
[----:B------:R-:W-:Y:S02]  /*2750*/  UIADD3 UR6, UP0, UPT, URZ, -UR6, URZ ;  /* 0x80000006ff067290 */ /* 0x000fe4000ff1e0ff */
[----:B------:R-:W-:Y:S02]  /*2760*/  UIMAD UR7, UR9, UR17, UR7 ;  /* 0x00000011090772a4 */ /* 0x000fe4000f8e0207 */
[----:B------:R-:W-:Y:S02]  /*2770*/  UIMAD.WIDE.U32 UR20, UR9, UR6, URZ ;  /* 0x00000006091472a5 */ /* 0x000fe4000f8e00ff */
[----:B------:R-:W-:-:S04]  /*2780*/  UIMAD UR7, UR10, UR16, UR7 ;  /* 0x000000100a0772a4 */ /* 0x000fc8000f8e0207 */
[----:B------:R-:W-:Y:S01]  /*2790*/  UIADD3.X UR7, UPT, UPT, URZ, ~UR7, URZ, UP0, !UPT ;  /* 0x80000007ff077290 */ /* 0x000fe200087fe4ff */
[----:B------:R-:W-:-:S03]  /*27a0*/  UMOV UR8, UR21 ;  /* 0x0000001500087c82 */ /* 0x000fc60008000000 */
[----:B------:R-:W-:Y:S02]  /*27b0*/  UIMAD.WIDE.U32 UR8, UP0, UR9, UR7, UR8 ;  /* 0x00000007090872a5 */ /* 0x000fe4000f800008 */
[----:B------:R-:W-:Y:S02]  /*27c0*/  UIMAD UR11, UR10, UR7, URZ ;  /* 0x000000070a0b72a4 */ /* 0x000fe4000f8e02ff */
[----:B------:R-:W-:Y:S02]  /*27d0*/  UIMAD.WIDE.U32 UR8, UP1, UR10, UR6, UR8 ;  /* 0x000000060a0872a5 */ /* 0x000fe4000f820008 */
[----:B------:R-:W-:Y:S02]  /*27e0*/  UIMAD.WIDE.U32 UR6, UR10, UR7, URZ ;  /* 0x000000070a0672a5 */ /* 0x000fe4000f8e00ff */
[----:B------:R-:W-:Y:S02]  /*27f0*/  UIADD3 UR8, UP2, UPT, UR11, UR9, URZ ;  /* 0x000000090b087290 */ /* 0x000fe4000ff5e0ff */
[----:B------:R-:W-:-:S04]  /*2800*/  UIADD3.X UR10, UPT, UPT, UR7, UR10, URZ, UP0, !UPT ;  /* 0x0000000a070a7290 */ /* 0x000fc800087fe4ff */
[----:B------:R-:W-:Y:S01]  /*2810*/  IMAD.HI.U32 R12, R7, UR8, RZ ;  /* 0x00000008070c7c27 */ /* 0x000fe2000f8e00ff */
[----:B------:R-:W-:-:S03]  /*2820*/  UIADD3.X UR10, UPT, UPT, URZ, URZ, UR10, UP2, UP1 ;  /* 0x000000ffff0a7290 */ /* 0x000fc600097e240a */
[----:B------:R-:W-:-:S04]  /*2830*/  IMAD.WIDE.U32 R12, RZ, UR8, R12 ;  /* 0x00000008ff0c7c25 */ /* 0x000fc8000f8e000c */
[----:B------:R-:W-:-:S05]  /*2840*/  IMAD.HI.U32 R12, P0, R7, UR10, R12 ;  /* 0x0000000a070c7c27 */ /* 0x000fca000f80000c */
[----:B------:R-:W-:Y:S02]  /*2850*/  IADD3 R17, P1, PT, RZ, R12, RZ ;  /* 0x0000000cff117210 */ /* 0x000fe40007f3e0ff */
[----:B------:R-:W-:-:S03]  /*2860*/  IADD3.X R15, PT, PT, RZ, RZ, RZ, P0, !PT ;  /* 0x000000ffff0f7210 */ /* 0x000fc600007fe4ff */
[----:B------:R-:W-:-:S04]  /*2870*/  IMAD.WIDE.U32 R12, R17, UR16, RZ ;  /* 0x00000010110c7c25 */ /* 0x000fc8000f8e00ff */
[----:B------:R-:W-:Y:S01]  /*2880*/  IMAD.X R15, RZ, RZ, R15, P1 ;  /* 0x000000ffff0f7224 */ /* 0x000fe200008e060f */
[----:B------:R-:W-:Y:S01]  /*2890*/  IADD3 R18, P1, PT, -R12, R7, RZ ;  /* 0x000000070c127210 */ /* 0x000fe20007f3e1ff */
[----:B------:R-:W-:-:S03]  /*28a0*/  IMAD R16, R17, UR17, R13 ;  /* 0x0000001111107c24 */ /* 0x000fc6000f8e020d */
[----:B------:R-:W-:Y:S01]  /*28b0*/  ISETP.GE.U32.AND P0, PT, R18, UR16, PT ;  /* 0x0000001012007c0c */ /* 0x000fe2000bf06070 */
[----:B------:R-:W-:-:S04]  /*28c0*/  IMAD R15, R15, UR16, R16 ;  /* 0x000000100f0f7c24 */ /* 0x000fc8000f8e0210 */
[----:B------:R-:W-:Y:S01]  /*28d0*/  IMAD.X R15, RZ, RZ, ~R15, P1 ;  /* 0x000000ffff0f7224 */ /* 0x000fe200008e0e0f */
[----:B------:R-:W-:-:S04]  /*28e0*/  IADD3 R13, P1, PT, R18, -UR16, RZ ;  /* 0x80000010120d7c10 */ /* 0x000fc8000ff3e0ff */
[C---:B------:R-:W-:Y:S02]  /*28f0*/  ISETP.GE.U32.AND.EX P0, PT, R15.reuse, UR17, PT, P0 ;  /* 0x000000110f007c0c */ /* 0x040fe4000bf06100 */
[----:B------:R-:W-:Y:S02]  /*2900*/  IADD3.X R12, PT, PT, R15, ~UR17, RZ, P1, !PT ;  /* 0x800000110f0c7c10 */ /* 0x000fe40008ffe4ff */
[----:B------:R-:W-:Y:S02]  /*2910*/  SEL R13, R13, R18, P0 ;  /* 0x000000120d0d7207 */ /* 0x000fe40000000000 */
[----:B------:R-:W-:Y:S02]  /*2920*/  SEL R12, R12, R15, P0 ;  /* 0x0000000f0c0c7207 */ /* 0x000fe40000000000 */
[C---:B------:R-:W-:Y:S02]  /*2930*/  ISETP.GE.U32.AND P0, PT, R13.reuse, UR16, PT ;  /* 0x000000100d007c0c */ /* 0x040fe4000bf06070 */
[----:B------:R-:W-:-:S02]  /*2940*/  IADD3 R18, P2, PT, R13, -UR16, RZ ;  /* 0x800000100d127c10 */ /* 0x000fc4000ff5e0ff */
[C---:B------:R-:W-:Y:S02]  /*2950*/  ISETP.GE.U32.AND.EX P0, PT, R12.reuse, UR17, PT, P0 ;  /* 0x000000110c007c0c */ /* 0x040fe4000bf06100 */
[----:B------:R-:W-:Y:S02]  /*2960*/  IADD3.X R19, PT, PT, R12, ~UR17, RZ, P2, !PT ;  /* 0x800000110c137c10 */ /* 0x000fe400097fe4ff */
[----:B------:R-:W-:Y:S02]  /*2970*/  ISETP.NE.U32.AND P1, PT, RZ, UR16, PT ;  /* 0x00000010ff007c0c */ /* 0x000fe4000bf25070 */
[----:B------:R-:W-:Y:S01]  /*2980*/  SEL R18, R18, R13, P0 ;  /* 0x0000000d12127207 */ /* 0x000fe20000000000 */
[----:B------:R-:W-:Y:S01]  /*2990*/  IMAD.MOV.U32 R13, RZ, RZ, 0x0 ;  /* 0x00000000ff0d7424 */ /* 0x000fe200078e00ff */
[----:B------:R-:W-:Y:S01]  /*29a0*/  SEL R19, R19, R12, P0 ;  /* 0x0000000c13137207 */ /* 0x000fe20000000000 */
[----:B------:R-:W-:Y:S01]  /*29b0*/  IMAD.MOV.U32 R12, RZ, RZ, R14 ;  /* 0x000000ffff0c7224 */ /* 0x000fe200078e000e */
[----:B------:R-:W-:-:S04]  /*29c0*/  ISETP.NE.AND.EX P1, PT, RZ, UR17, PT, P1 ;  /* 0x00000011ff007c0c */ /* 0x000fc8000bf25310 */
[----:B------:R-:W-:Y:S02]  /*29d0*/  SEL R18, R18, 0xffffffff, P1 ;  /* 0xffffffff12127807 */ /* 0x000fe40000800000 */
[----:B------:R-:W-:Y:S01]  /*29e0*/  SEL R19, R19, 0xffffffff, P1 ;  /* 0xffffffff13137807 */ /* 0x000fe20000800000 */
[----:B------:R-:W-:Y:S06]  /*29f0*/  RET.REL.NODEC R12 `(conv3_Float64) ;  /* 0xffffffd40c807950 */ /* 0x000fec0003c3ffff */
.L_x_186:
        /* <DEDUP_REMOVED lines=16> */
.L_x_219:


//--------------------- .text.conv3_Float32       --------------------------
	.section	.text.conv3_Float32,"ax",@progbits
	.align	128
        .global         conv3_Float32
        .type           conv3_Float32,@function
        .size           conv3_Float32,(.L_x_222 - conv3_Float32)
        .other          conv3_Float32,@"STO_CUDA_ENTRY STV_DEFAULT"
conv3_Float32:
.text.conv3_Float32:
        /* <DEDUP_REMOVED lines=20> */
[----:B---3--:R-:W-:Y:S02]  /*0140*/  IABS R5, R11 ;  /* 0x0000000b00057213 */ /* 0x008fe40000000000 */
[----:B----4-:R-:W-:-:S05]  /*0150*/  IABS R10, R24 ;  /* 0x00000018000a7213 */ /* 0x010fca0000000000 */
[----:B------:R-:W3:Y:S08]  /*0160*/  I2F.RP R22, R5 ;  /* 0x0000000500167306 */ /* 0x000ef00000209400 */
[----:B------:R-:W4:Y:S08]  /*0170*/  I2F.RP R25, R10 ;  /* 0x0000000a00197306 */ /* 0x000f300000209400 */
[----:B--2---:R-:W2:Y:S08]  /*0180*/  MUFU.RCP R17, R17 ;  /* 0x0000001100117308 */ /* 0x004eb00000001000 */
[----:B---3--:R-:W3:Y:S08]  /*0190*/  MUFU.RCP R22, R22 ;  /* 0x0000001600167308 */ /* 0x008ef00000001000 */
[----:B----4-:R-:W4:Y:S01]  /*01a0*/  MUFU.RCP R25, R25 ;  /* 0x0000001900197308 */ /* 0x010f220000001000 */
[----:B--2---:R-:W-:-:S07]  /*01b0*/  VIADD R13, R17, 0xffffffe ;  /* 0x0ffffffe110d7836 */ /* 0x004fce0000000000 */
[----:B------:R-:W2:Y:S01]  /*01c0*/  F2I.FTZ.U32.TRUNC.NTZ R13, R13 ;  /* 0x0000000d000d7305 */ /* 0x000ea2000021f000 */
[----:B---3--:R-:W-:Y:S01]  /*01d0*/  VIADD R9, R22, 0xffffffe ;  /* 0x0ffffffe16097836 */ /* 0x008fe20000000000 */
[----:B-----5:R-:W-:-:S06]  /*01e0*/  R2UR UR15, R15 ;  /* 0x000000000f0f72ca */ /* 0x020fcc00000e0000 */
[----:B------:R-:W3:Y:S01]  /*01f0*/  F2I.FTZ.U32.TRUNC.NTZ R9, R9 ;  /* 0x0000000900097305 */ /* 0x000ee2000021f000 */
[----:B----4-:R-:W-:Y:S01]  /*0200*/  VIADD R7, R25, 0xffffffe ;  /* 0x0ffffffe19077836 */ /* 0x010fe20000000000 */
[----:B------:R-:W-:-:S06]  /*0210*/  R2UR UR18, R16 ;  /* 0x00000000101272ca */ /* 0x000fcc00000e0000 */
[----:B------:R-:W0:Y:S01]  /*0220*/  F2I.FTZ.U32.TRUNC.NTZ R7, R7 ;  /* 0x0000000700077305 */ /* 0x000e22000021f000 */
[--C-:B--2---:R-:W-:Y:S01]  /*0230*/  IMAD.MOV R17, RZ, RZ, -R13.reuse ;  /* 0x000000ffff117224 */ /* 0x104fe200078e0a0d */
[----:B------:R-:W-:Y:S01]  /*0240*/  R2UR UR19, R12 ;  /* 0x000000000c1372ca */ /* 0x000fe200000e0000 */
[----:B------:R-:W-:Y:S02]  /*0250*/  IMAD.MOV.U32 R12, RZ, RZ, RZ ;  /* 0x000000ffff0c7224 */ /* 0x000fe400078e00ff */
[----:B------:R-:W-:Y:S01]  /*0260*/  IMAD R17, R17, R2, RZ ;  /* 0x0000000211117224 */ /* 0x000fe200078e02ff */
[----:B---3--:R-:W-:Y:S01]  /*0270*/  IADD3 R16, PT, PT, RZ, -R9, RZ ;  /* 0x80000009ff107210 */ /* 0x008fe20007ffe0ff */
[----:B------:R-:W-:Y:S02]  /*0280*/  VIADD R15, R0, -UR15 ;  /* 0x8000000f000f7c36 */ /* 0x000fe40008000000 */
[----:B------:R-:W-:-:S04]  /*0290*/  IMAD.HI.U32 R13, R13, R17, R12 ;  /* 0x000000110d0d7227 */ /* 0x000fc800078e000c */
[----:B------:R-:W-:Y:S01]  /*02a0*/  IMAD R12, R8, 0x2, R15 ;  /* 0x00000002080c7824 */ /* 0x000fe200078e020f */
[----:B------:R-:W-:Y:S01]  /*02b0*/  IADD3 R15, PT, PT, R3, -UR18, RZ ;  /* 0x80000012030f7c10 */ /* 0x000fe2000fffe0ff */
[----:B------:R-:W-:Y:S02]  /*02c0*/  IMAD R17, R16, R5, RZ ;  /* 0x0000000510117224 */ /* 0x000fe400078e02ff */
[----:B------:R-:W-:Y:S02]  /*02d0*/  IMAD.MOV.U32 R8, RZ, RZ, RZ ;  /* 0x000000ffff087224 */ /* 0x000fe400078e00ff */
[----:B0-----:R-:W-:Y:S02]  /*02e0*/  IMAD.MOV R21, RZ, RZ, -R7 ;  /* 0x000000ffff157224 */ /* 0x001fe400078e0a07 */
[----:B------:R-:W-:-:S04]  /*02f0*/  IMAD.HI.U32 R9, R9, R17, R8 ;  /* 0x0000001109097227 */ /* 0x000fc800078e0008 */
[----:B------:R-:W-:Y:S02]  /*0300*/  IMAD R8, R6, 0x2, R15 ;  /* 0x0000000206087824 */ /* 0x000fe400078e020f */
[----:B------:R-:W-:Y:S02]  /*0310*/  IMAD R21, R21, R10, RZ ;  /* 0x0000000a15157224 */ /* 0x000fe400078e02ff */
[----:B------:R-:W-:Y:S02]  /*0320*/  VIADD R17, R4, -UR19 ;  /* 0x8000001304117c36 */ /* 0x000fe40008000000 */
[----:B------:R-:W-:-:S04]  /*0330*/  IMAD.MOV.U32 R6, RZ, RZ, RZ ;  /* 0x000000ffff067224 */ /* 0x000fc800078e00ff */
[----:B------:R-:W-:Y:S01]  /*0340*/  IMAD.HI.U32 R6, R7, R21, R6 ;  /* 0x0000001507067227 */ /* 0x000fe200078e0006 */
[----:B------:R-:W-:Y:S02]  /*0350*/  LEA R7, R14, R17, 0x1 ;  /* 0x000000110e077211 */ /* 0x000fe400078e08ff */
[----:B------:R-:W-:Y:S02]  /*0360*/  IABS R14, R23 ;  /* 0x00000017000e7213 */ /* 0x000fe40000000000 */
[----:B------:R-:W-:Y:S02]  /*0370*/  IABS R16, R12 ;  /* 0x0000000c00107213 */ /* 0x000fe40000000000 */
[----:B------:R-:W-:Y:S01]  /*0380*/  IABS R15, R11 ;  /* 0x0000000b000f7213 */ /* 0x000fe20000000000 */
[----:B------:R-:W-:Y:S01]  /*0390*/  IMAD.MOV R20, RZ, RZ, -R14 ;  /* 0x000000ffff147224 */ /* 0x000fe200078e0a0e */
[----:B------:R-:W-:Y:S02]  /*03a0*/  IABS R17, R24 ;  /* 0x0000001800117213 */ /* 0x000fe40000000000 */
[----:B------:R-:W-:Y:S01]  /*03b0*/  IABS R14, R8 ;  /* 0x00000008000e7213 */ /* 0x000fe20000000000 */
[----:B------:R-:W-:Y:S01]  /*03c0*/  IMAD.HI.U32 R13, R13, R16, RZ ;  /* 0x000000100d0d7227 */ /* 0x000fe200078e00ff */
[----:B------:R-:W-:-:S03]  /*03d0*/  IABS R25, R7 ;  /* 0x0000000700197213 */ /* 0x000fc60000000000 */
[----:B------:R-:W-:Y:S02]  /*03e0*/  IMAD.MOV R21, RZ, RZ, -R15 ;  /* 0x000000ffff157224 */ /* 0x000fe400078e0a0f */
[----:B------:R-:W-:Y:S02]  /*03f0*/  IMAD.MOV R15, RZ, RZ, -R17 ;  /* 0x000000ffff0f7224 */ /* 0x000fe400078e0a11 */
[----:B------:R-:W-:-:S04]  /*0400*/  IMAD.HI.U32 R17, R9, R14, RZ ;  /* 0x0000000e09117227 */ /* 0x000fc800078e00ff */
[----:B------:R-:W-:Y:S02]  /*0410*/  IMAD R9, R13, R20, R16 ;  /* 0x000000140d097224 */ /* 0x000fe400078e0210 */
        /* <DEDUP_REMOVED lines=16> */
[----:B------:R-:W-:Y:S01]  /*0520*/  LOP3.LUT R8, R8, R11, RZ, 0x3c, !PT ;  /* 0x0000000b08087212 */ /* 0x000fe200078e3cff */
[----:B------:R-:W-:Y:S01]  /*0530*/  @!P5 VIADD R16, R16, 0x1 ;  /* 0x000000011010d836 */ /* 0x000fe20000000000 */
[----:B------:R-:W-:-:S02]  /*0540*/  ISETP.GE.AND P4, PT, R12, RZ, PT ;  /* 0x000000ff0c00720c */ /* 0x000fc40003f86270 */
[----:B------:R-:W-:Y:S01]  /*0550*/  ISETP.GE.AND P3, PT, R8, RZ, PT ;  /* 0x000000ff0800720c */ /* 0x000fe20003f66270 */
[----:B------:R-:W-:Y:S01]  /*0560*/  @P2 VIADD R13, R13, 0x1 ;  /* 0x000000010d0d2836 */ /* 0x000fe20000000000 */
[----:B------:R-:W-:Y:S02]  /*0570*/  LOP3.LUT R7, R7, R24, RZ, 0x3c, !PT ;  /* 0x0000001807077212 */ /* 0x000fe400078e3cff */
[----:B------:R-:W-:Y:S02]  /*0580*/  @P6 IADD3 R17, PT, PT, R17, 0x1, RZ ;  /* 0x0000000111116810 */ /* 0x000fe40007ffe0ff */
        /* <DEDUP_REMOVED lines=10> */
[----:B0-----:R-:W-:Y:S01]  /*0630*/  IMAD R2, R13, R2, R2 ;  /* 0x000000020d027224 */ /* 0x001fe200078e0202 */
[----:B------:R-:W-:Y:S01]  /*0640*/  @!P0 IADD3 R16, PT, PT, -R16, RZ, RZ ;  /* 0x000000ff10108210 */ /* 0x000fe20007ffe1ff */
[----:B------:R-:W-:Y:S01]  /*0650*/  VIADD R5, R17, 0x1 ;  /* 0x0000000111057836 */ /* 0x000fe20000000000 */
[----:B------:R-:W-:Y:S01]  /*0660*/  @!P5 LOP3.LUT R16, RZ, R24, RZ, 0x33, !PT ;  /* 0x00000018ff10d212 */ /* 0x000fe200078e33ff */
        /* <DEDUP_REMOVED lines=10> */
[----:B------:R-:W-:-:S05]  /*0710*/  IMAD.HI.U32 R7, R7, UR5, RZ ;  /* 0x0000000507077c27 */ /* 0x000fca000f8e00ff */
[----:B------:R-:W-:-:S05]  /*0720*/  IADD3 R9, PT, PT, -R7, RZ, RZ ;  /* 0x000000ff07097210 */ /* 0x000fca0007ffe1ff */
        /* <DEDUP_REMOVED lines=9> */
.L_x_187:
[----:B------:R-:W-:Y:S01]  /*07c0*/  IMAD.MOV.U32 R21, RZ, RZ, R18 ;  /* 0x000000ffff157224 */ /* 0x000fe200078e0012 */
[----:B------:R-:W-:Y:S02]  /*07d0*/  MOV R7, UR5 ;  /* 0x0000000500077c02 */ /* 0x000fe40008000f00 */
[----:B------:R-:W-:-:S07]  /*07e0*/  MOV R18, 0x800 ;  /* 0x0000080000127802 */ /* 0x000fce0000000f00 */
[----:B------:R-:W-:Y:S05]  /*07f0*/  CALL.REL.NOINC `($__internal_18_$__cuda_sm20_div_u64) ;  /* 0x00000018006c7944 */ /* 0x000fea0003c00000 */
[----:B------:R-:W-:-:S07]  /*0800*/  PRMT R8, R12, 0x7610, R8 ;  /* 0x000076100c087816 */ /* 0x000fce0000000008 */
.L_x_188:
[----:B------:R-:W0:Y:S01]  /*0810*/  S2UR UR6, SR_CTAID.Z ;  /* 0x00000000000679c3 */ /* 0x000e220000002700 */
[----:B------:R-:W-:Y:S02]  /*0820*/  LOP3.LUT R13, R8, 0xffff, RZ, 0xc0, !PT ;  /* 0x0000ffff080d7812 */ /* 0x000fe400078ec0ff */
[----:B------:R-:W-:Y:S01]  /*0830*/  MOV R12, 0x860 ;  /* 0x00000860000c7802 */ /* 0x000fe20000000f00 */
[----:B0-----:R-:W-:-:S12]  /*0840*/  ULOP3.LUT UR5, UR6, 0xffff, URZ, 0xc0, !UPT ;  /* 0x0000ffff06057892 */ /* 0x001fd8000f8ec0ff */
[----:B------:R-:W-:Y:S05]  /*0850*/  CALL.REL.NOINC `($__internal_17_$__cuda_sm20_div_u16) ;  /* 0x0000001800087944 */ /* 0x000fea0003c00000 */
        /* <DEDUP_REMOVED lines=23> */
[----:B------:R-:W-:Y:S02]  /*09d0*/  IMAD R6, R6, R19, RZ ;  /* 0x0000001306067224 */ /* 0x000fe400078e02ff */
[----:B0-----:R-:W-:-:S03]  /*09e0*/  IMAD R7, R10, UR7, R7 ;  /* 0x000000070a077c24 */ /* 0x001fc6000f8e0207 */
[----:B------:R-:W-:Y:S01]  /*09f0*/  SHF.R.S32.HI R10, RZ, 0x1f, R6 ;  /* 0x0000001fff0a7819 */ /* 0x000fe20000011406 */
        /* <DEDUP_REMOVED lines=21> */
[----:B------:R-:W-:-:S04]  /*0b50*/  @!P2 LOP3.LUT R18, RZ, UR4, RZ, 0x33, !PT ;  /* 0x00000004ff12ac12 */ /* 0x000fc8000f8e33ff */
[----:B------:R-:W-:Y:S01]  /*0b60*/  MOV R12, R18 ;  /* 0x00000012000c7202 */ /* 0x000fe20000000f00 */
[----:B------:R-:W-:Y:S06]  /*0b70*/  BRA `(.L_x_190) ;  /* 0x0000000000107947 */ /* 0x000fec0003800000 */
.L_x_189:
[----:B------:R-:W0:Y:S01]  /*0b80*/  LDC R21, c[0x0][0x388] ;  /* 0x0000e200ff157b82 */ /* 0x000e220000000800 */
[----:B------:R-:W-:-:S07]  /*0b90*/  MOV R18, 0xbc0 ;  /* 0x00000bc000127802 */ /* 0x000fce0000000f00 */
[----:B------:R-:W1:Y:S02]  /*0ba0*/  LDC R19, c[0x0][0x38c] ;  /* 0x0000e300ff137b82 */ /* 0x000e640000000800 */
[----:B01----:R-:W-:Y:S05]  /*0bb0*/  CALL.REL.NOINC `($__internal_18_$__cuda_sm20_div_u64) ;  /* 0x00000014007c7944 */ /* 0x003fea0003c00000 */
.L_x_190:
[----:B------:R-:W-:-:S04]  /*0bc0*/  ISETP.GT.AND P0, PT, R9, R16, PT ;  /* 0x000000100900720c */ /* 0x000fc80003f04270 */
[----:B------:R-:W-:-:S04]  /*0bd0*/  ISETP.GT.OR P0, PT, R8, R17, P0 ;  /* 0x000000110800720c */ /* 0x000fc80000704670 */
[----:B------:R-:W-:-:S13]  /*0be0*/  ISETP.GE.OR P0, PT, R7, R2, P0 ;  /* 0x000000020700720c */ /* 0x000fda0000706670 */
[----:B------:R-:W-:Y:S05]  /*0bf0*/  @P0 EXIT ;  /* 0x000000000000094d */ /* 0x000fea0003800000 */
[----:B------:R-:W-:Y:S01]  /*0c00*/  UISETP.GE.AND UP0, UPT, UR19, 0x1, UPT ;  /* 0x000000011300788c */ /* 0x000fe2000bf06270 */
[----:B------:R-:W-:-:S08]  /*0c10*/  IMAD.MOV.U32 R18, RZ, RZ, RZ ;  /* 0x000000ffff127224 */ /* 0x000fd000078e00ff */
[----:B------:R-:W-:Y:S05]  /*0c20*/  BRA.U !UP0, `(.L_x_191) ;  /* 0x0000001108ec7547 */ /* 0x000fea000b800000 */
[----:B------:R-:W-:Y:S01]  /*0c30*/  IMAD R23, R23, R12, RZ ;  /* 0x0000000c17177224 */ /* 0x000fe200078e02ff */
[----:B------:R-:W-:Y:S01]  /*0c40*/  UMOV UR5, URZ ;  /* 0x000000ff00057c82 */ /* 0x000fe20008000000 */
[----:B------:R-:W-:Y:S02]  /*0c50*/  IMAD R22, R11, R8, RZ ;  /* 0x000000080b167224 */ /* 0x000fe400078e02ff */
[----:B------:R-:W-:Y:S02]  /*0c60*/  IMAD R24, R24, R9, RZ ;  /* 0x0000000918187224 */ /* 0x000fe400078e02ff */
[----:B------:R-:W-:-:S07]  /*0c70*/  IMAD.MOV.U32 R18, RZ, RZ, RZ ;  /* 0x000000ffff127224 */ /* 0x000fce00078e00ff */
.L_x_201:
[----:B------:R-:W-:-:S09]  /*0c80*/  UISETP.GE.AND UP0, UPT, UR18, 0x1, UPT ;  /* 0x000000011200788c */ /* 0x000fd2000bf06270 */
[----:B------:R-:W-:Y:S05]  /*0c90*/  BRA.U !UP0, `(.L_x_192) ;  /* 0x0000001108c47547 */ /* 0x000fea000b800000 */
[----:B------:R-:W-:-:S05]  /*0ca0*/  UMOV UR4, URZ ;  /* 0x000000ff00047c82 */ /* 0x000fca0008000000 */
.L_x_200:
[----:B------:R-:W-:-:S09]  /*0cb0*/  UISETP.GE.AND UP0, UPT, UR15, 0x1, UPT ;  /* 0x000000010f00788c */ /* 0x000fd2000bf06270 */
[----:B------:R-:W-:Y:S05]  /*0cc0*/  BRA.U !UP0, `(.L_x_193) ;  /* 0x0000001108ac7547 */ /* 0x000fea000b800000 */
[----:B------:R-:W0:Y:S02]  /*0cd0*/  LDCU UR6, c[0x0][0x38c] ;  /* 0x00007180ff0677ac */ /* 0x000e240008000800 */
[----:B0-----:R-:W-:-:S09]  /*0ce0*/  UISETP.NE.AND.EX UP0, UPT, UR6, URZ, UPT, !UPT ;  /* 0x000000ff0600728c */ /* 0x001fd2000bf053f0 */
[----:B------:R-:W-:Y:S05]  /*0cf0*/  BRA.U UP0, `(.L_x_194) ;  /* 0x0000000100547547 */ /* 0x000fea000b800000 */
        /* <DEDUP_REMOVED lines=9> */
[----:B------:R-:W-:Y:S01]  /*0d90*/  IMAD.HI.U32 R14, R13, R15, R12 ;  /* 0x0000000f0d0e7227 */ /* 0x000fe200078e000c */
[----:B------:R-:W-:-:S05]  /*0da0*/  MOV R13, RZ ;  /* 0x000000ff000d7202 */ /* 0x000fca0000000f00 */
[----:B------:R-:W-:-:S04]  /*0db0*/  IMAD.HI.U32 R14, R14, R7, RZ ;  /* 0x000000070e0e7227 */ /* 0x000fc800078e00ff */
[----:B------:R-:W-:-:S04]  /*0dc0*/  IMAD.MOV R14, RZ, RZ, -R14 ;  /* 0x000000ffff0e7224 */ /* 0x000fc800078e0a0e */
[----:B------:R-:W-:-:S05]  /*0dd0*/  IMAD R14, R14, UR6, R7 ;  /* 0x000000060e0e7c24 */ /* 0x000fca000f8e0207 */
[----:B------:R-:W-:-:S13]  /*0de0*/  ISETP.GE.U32.AND P0, PT, R14, UR6, PT ;  /* 0x000000060e007c0c */ /* 0x000fda000bf06070 */
[----:B------:R-:W-:-:S05]  /*0df0*/  @P0 VIADD R14, R14, -UR6 ;  /* 0x800000060e0e0c36 */ /* 0x000fca0008000000 */
[----:B------:R-:W-:-:S13]  /*0e00*/  ISETP.GE.U32.AND P0, PT, R14, UR6, PT ;  /* 0x000000060e007c0c */ /* 0x000fda000bf06070 */
[----:B------:R-:W-:Y:S01]  /*0e10*/  @P0 VIADD R14, R14, -UR6 ;  /* 0x800000060e0e0c36 */ /* 0x000fe20008000000 */
[----:B------:R-:W-:-:S05]  /*0e20*/  @!P1 LOP3.LUT R14, RZ, UR6, RZ, 0x33, !PT ;  /* 0x00000006ff0e9c12 */ /* 0x000fca000f8e33ff */
[----:B------:R-:W-:Y:S01]  /*0e30*/  IMAD.MOV.U32 R12, RZ, RZ, R14 ;  /* 0x000000ffff0c7224 */ /* 0x000fe200078e000e */
[----:B------:R-:W-:Y:S06]  /*0e40*/  BRA `(.L_x_195) ;  /* 0x0000000000107947 */ /* 0x000fec0003800000 */
.L_x_194:
[----:B------:R-:W-:-:S07]  /*0e50*/  MOV R11, 0xe70 ;  /* 0x00000e70000b7802 */ /* 0x000fce0000000f00 */
[----:B------:R-:W-:Y:S05]  /*0e60*/  CALL.REL.NOINC `($__internal_19_$__cuda_sm20_rem_u64) ;  /* 0x0000001400d07944 */ /* 0x000fea0003c00000 */
[----:B------:R-:W-:Y:S02]  /*0e70*/  IMAD.MOV.U32 R12, RZ, RZ, R14 ;  /* 0x000000ffff0c7224 */ /* 0x000fe400078e000e */
[----:B------:R-:W-:-:S07]  /*0e80*/  IMAD.MOV.U32 R13, RZ, RZ, R15 ;  /* 0x000000ffff0d7224 */ /* 0x000fce00078e000f */
.L_x_195:
        /* <DEDUP_REMOVED lines=15> */
.L_x_197:
[----:B------:R-:W-:Y:S01]  /*0f80*/  IADD3 R17, PT, PT, R11, -0x3, RZ ;  /* 0xfffffffd0b117810 */ /* 0x000fe20007ffe0ff */
[----:B------:R-:W-:-:S04]  /*0f90*/  VIADD R16, R25, UR4 ;  /* 0x0000000419107c36 */ /* 0x000fc80008000000 */
        /* <DEDUP_REMOVED lines=8> */
[----:B------:R-:W3:Y:S01]  /*1020*/  LDG.E.CONSTANT R21, desc[UR12][R20.64] ;  /* 0x0000000c14157981 */ /* 0x000ee2000c1e9900 */
[----:B--2---:R-:W-:-:S04]  /*1030*/  LEA R14, P0, R15, UR16, 0x2 ;  /* 0x000000100f0e7c11 */ /* 0x004fc8000f8010ff */
[----:B------:R-:W-:-:S05]  /*1040*/  LEA.HI.X R15, R15, UR17, R16, 0x2, P0 ;  /* 0x000000110f0f7c11 */ /* 0x000fca00080f1410 */
[----:B------:R-:W3:Y:S01]  /*1050*/  LDG.E.CONSTANT R14, desc[UR12][R14.64] ;  /* 0x0000000c0e0e7981 */ /* 0x000ee2000c1e9900 */
[----:B------:R-:W-:-:S04]  /*1060*/  VIADD R19, R11, 0xfffffffe ;  /* 0xfffffffe0b137836 */ /* 0x000fc80000000000 */
[----:B------:R-:W-:-:S04]  /*1070*/  IMAD.WIDE.U32 R26, R19, UR20, R12 ;  /* 0x00000014131a7c25 */ /* 0x000fc8000f8e000c */
[----:B------:R-:W-:Y:S01]  /*1080*/  IMAD R19, R19, UR21, R27 ;  /* 0x0000001513137c24 */ /* 0x000fe2000f8e021b */
[----:B------:R-:W-:Y:S01]  /*1090*/  IADD3 R27, PT, PT, R17, 0x1, RZ ;  /* 0x00000001111b7810 */ /* 0x000fe20007ffe0ff */
[----:B---3--:R-:W-:Y:S01]  /*10a0*/  FFMA R16, R21, R14, R18 ;  /* 0x0000000e15107223 */ /* 0x008fe20000000012 */
[----:B------:R-:W-:-:S04]  /*10b0*/  LEA R18, P0, R26, UR10, 0x2 ;  /* 0x0000000a1a127c11 */ /* 0x000fc8000f8010ff */
[----:B------:R-:W-:Y:S02]  /*10c0*/  LEA.HI.X R19, R26, UR11, R19, 0x2, P0 ;  /* 0x0000000b1a137c11 */ /* 0x000fe400080f1413 */
[----:B------:R-:W-:-:S04]  /*10d0*/  IADD3 R26, P0, PT, R6, R27, RZ ;  /* 0x0000001b061a7210 */ /* 0x000fc80007f1e0ff */
[----:B------:R-:W-:Y:S01]  /*10e0*/  LEA.HI.X.SX32 R27, R27, R10, 0x1, P0 ;  /* 0x0000000a1b1b7211 */ /* 0x000fe200000f0eff */
[----:B------:R0:W2:Y:S01]  /*10f0*/  LDG.E.CONSTANT R19, desc[UR12][R18.64] ;  /* 0x0000000c12137981 */ /* 0x0000a2000c1e9900 */
[----:B------:R-:W-:-:S04]  /*1100*/  LEA R20, P0, R26, UR16, 0x2 ;  /* 0x000000101a147c11 */ /* 0x000fc8000f8010ff */
[----:B------:R-:W-:-:S05]  /*1110*/  LEA.HI.X R21, R26, UR17, R27, 0x2, P0 ;  /* 0x000000111a157c11 */ /* 0x000fca00080f141b */
[----:B------:R-:W2:Y:S01]  /*1120*/  LDG.E.CONSTANT R20, desc[UR12][R20.64] ;  /* 0x0000000c14147981 */ /* 0x000ea2000c1e9900 */
[----:B------:R-:W-:-:S04]  /*1130*/  VIADD R27, R11, 0xffffffff ;  /* 0xffffffff0b1b7836 */ /* 0x000fc80000000000 */
[----:B------:R-:W-:-:S04]  /*1140*/  IMAD.WIDE.U32 R14, R27, UR20, R12 ;  /* 0x000000141b0e7c25 */ /* 0x000fc8000f8e000c */
[----:B------:R-:W-:Y:S01]  /*1150*/  IMAD R27, R27, UR21, R15 ;  /* 0x000000151b1b7c24 */ /* 0x000fe2000f8e020f */
[----:B------:R-:W-:Y:S01]  /*1160*/  LEA R28, P0, R14, UR10, 0x2 ;  /* 0x0000000a0e1c7c11 */ /* 0x000fe2000f8010ff */
[----:B------:R-:W-:-:S03]  /*1170*/  VIADD R15, R17, 0x2 ;  /* 0x00000002110f7836 */ /* 0x000fc60000000000 */
[----:B------:R-:W-:Y:S02]  /*1180*/  LEA.HI.X R29, R14, UR11, R27, 0x2, P0 ;  /* 0x0000000b0e1d7c11 */ /* 0x000fe400080f141b */
[----:B------:R-:W-:-:S04]  /*1190*/  IADD3 R14, P0, PT, R6, R15, RZ ;  /* 0x0000000f060e7210 */ /* 0x000fc80007f1e0ff */
[----:B------:R-:W-:Y:S01]  /*11a0*/  LEA.HI.X.SX32 R15, R15, R10, 0x1, P0 ;  /* 0x0000000a0f0f7211 */ /* 0x000fe200000f0eff */
[----:B------:R-:W3:Y:S01]  /*11b0*/  LDG.E.CONSTANT R29, desc[UR12][R28.64] ;  /* 0x0000000c1c1d7981 */ /* 0x000ee2000c1e9900 */
[----:B0-----:R-:W-:Y:S01]  /*11c0*/  LEA R18, P0, R14, UR16, 0x2 ;  /* 0x000000100e127c11 */ /* 0x001fe2000f8010ff */
[----:B--2---:R-:W-:-:S03]  /*11d0*/  FFMA R16, R19, R20, R16 ;  /* 0x0000001413107223 */ /* 0x004fc60000000010 */
[----:B------:R-:W-:Y:S01]  /*11e0*/  LEA.HI.X R19, R14, UR17, R15, 0x2, P0 ;  /* 0x000000110e137c11 */ /* 0x000fe200080f140f */
[----:B------:R-:W-:-:S04]  /*11f0*/  IMAD.WIDE.U32 R14, R11, UR20, R12 ;  /* 0x000000140b0e7c25 */ /* 0x000fc8000f8e000c */
[----:B------:R-:W-:Y:S01]  /*1200*/  IMAD R21, R11, UR21, R15 ;  /* 0x000000150b157c24 */ /* 0x000fe2000f8e020f */
[C---:B------:R-:W-:Y:S01]  /*1210*/  LEA R26, P0, R14.reuse, UR10, 0x2 ;  /* 0x0000000a0e1a7c11 */ /* 0x040fe2000f8010ff */
[----:B------:R-:W-:Y:S01]  /*1220*/  VIADD R15, R17, 0x3 ;  /* 0x00000003110f7836 */ /* 0x000fe20000000000 */
[----:B------:R0:W3:Y:S02]  /*1230*/  LDG.E.CONSTANT R18, desc[UR12][R18.64] ;  /* 0x0000000c12127981 */ /* 0x0000e4000c1e9900 */
[----:B------:R-:W-:Y:S02]  /*1240*/  LEA.HI.X R27, R14, UR11, R21, 0x2, P0 ;  /* 0x0000000b0e1b7c11 */ /* 0x000fe400080f1415 */
[----:B------:R-:W-:-:S04]  /*1250*/  IADD3 R14, P0, PT, R6, R15, RZ ;  /* 0x0000000f060e7210 */ /* 0x000fc80007f1e0ff */
[----:B------:R-:W-:Y:S01]  /*1260*/  LEA.HI.X.SX32 R15, R15, R10, 0x1, P0 ;  /* 0x0000000a0f0f7211 */ /* 0x000fe200000f0eff */
[----:B------:R1:W2:Y:S01]  /*1270*/  LDG.E.CONSTANT R27, desc[UR12][R26.64] ;  /* 0x0000000c1a1b7981 */ /* 0x0002a2000c1e9900 */
[----:B------:R-:W-:-:S04]  /*1280*/  LEA R20, P0, R14, UR16, 0x2 ;  /* 0x000000100e147c11 */ /* 0x000fc8000f8010ff */
[----:B------:R-:W-:-:S05]  /*1290*/  LEA.HI.X R21, R14, UR17, R15, 0x2, P0 ;  /* 0x000000110e157c11 */ /* 0x000fca00080f140f */
[----:B------:R-:W2:Y:S01]  /*12a0*/  LDG.E.CONSTANT R20, desc[UR12][R20.64] ;  /* 0x0000000c14147981 */ /* 0x000ea2000c1e9900 */
[----:B0-----:R-:W-:-:S05]  /*12b0*/  IADD3 R19, PT, PT, R11, 0x1, RZ ;  /* 0x000000010b137810 */ /* 0x001fca0007ffe0ff */
[----:B------:R-:W-:-:S04]  /*12c0*/  IMAD.WIDE.U32 R14, R19, UR20, R12 ;  /* 0x00000014130e7c25 */ /* 0x000fc8000f8e000c */
[----:B------:R-:W-:Y:S02]  /*12d0*/  IMAD R19, R19, UR21, R15 ;  /* 0x0000001513137c24 */ /* 0x000fe4000f8e020f */
[----:B------:R-:W-:Y:S02]  /*12e0*/  VIADD R15, R17, 0x4 ;  /* 0x00000004110f7836 */ /* 0x000fe40000000000 */
[----:B---3--:R-:W-:Y:S01]  /*12f0*/  FFMA R16, R29, R18, R16 ;  /* 0x000000121d107223 */ /* 0x008fe20000000010 */
[----:B------:R-:W-:-:S04]  /*1300*/  LEA R18, P0, R14, UR10, 0x2 ;  /* 0x0000000a0e127c11 */ /* 0x000fc8000f8010ff */
[----:B------:R-:W-:Y:S02]  /*1310*/  LEA.HI.X R19, R14, UR11, R19, 0x2, P0 ;  /* 0x0000000b0e137c11 */ /* 0x000fe400080f1413 */
[----:B------:R-:W-:-:S04]  /*1320*/  IADD3 R14, P0, PT, R6, R15, RZ ;  /* 0x0000000f060e7210 */ /* 0x000fc80007f1e0ff */
[----:B------:R-:W-:Y:S01]  /*1330*/  LEA.HI.X.SX32 R15, R15, R10, 0x1, P0 ;  /* 0x0000000a0f0f7211 */ /* 0x000fe200000f0eff */
[----:B------:R0:W3:Y:S01]  /*1340*/  LDG.E.CONSTANT R19, desc[UR12][R18.64] ;  /* 0x0000000c12137981 */ /* 0x0000e2000c1e9900 */
[----:B-1----:R-:W-:Y:S01]  /*1350*/  LEA R26, P0, R14, UR16, 0x2 ;  /* 0x000000100e1a7c11 */ /* 0x002fe2000f8010ff */
[----:B--2---:R-:W-:-:S03]  /*1360*/  FFMA R16, R27, R20, R16 ;  /* 0x000000141b107223 */ /* 0x004fc60000000010 */
[----:B------:R-:W-:-:S05]  /*1370*/  LEA.HI.X R27, R14, UR17, R15, 0x2, P0 ;  /* 0x000000110e1b7c11 */ /* 0x000fca00080f140f */
[----:B------:R-:W3:Y:S01]  /*1380*/  LDG.E.CONSTANT R26, desc[UR12][R26.64] ;  /* 0x0000000c1a1a7981 */ /* 0x000ee2000c1e9900 */
        /* <DEDUP_REMOVED lines=8> */
[----:B------:R1:W2:Y:S01]  /*1410*/  LDG.E.CONSTANT R21, desc[UR12][R20.64] ;  /* 0x0000000c14157981 */ /* 0x0002a2000c1e9900 */
[----:B0-----:R-:W-:Y:S01]  /*1420*/  LEA R18, P0, R14, UR16, 0x2 ;  /* 0x000000100e127c11 */ /* 0x001fe2000f8010ff */
[----:B---3--:R-:W-:-:S03]  /*1430*/  FFMA R16, R19, R26, R16 ;  /* 0x0000001a13107223 */ /* 0x008fc60000000010 */
[----:B------:R-:W-:-:S05]  /*1440*/  LEA.HI.X R19, R14, UR17, R15, 0x2, P0 ;  /* 0x000000110e137c11 */ /* 0x000fca00080f140f */
[----:B------:R-:W2:Y:S01]  /*1450*/  LDG.E.CONSTANT R18, desc[UR12][R18.64] ;  /* 0x0000000c12127981 */ /* 0x000ea2000c1e9900 */
[----:B------:R-:W-:-:S05]  /*1460*/  IADD3 R27, PT, PT, R11, 0x3, RZ ;  /* 0x000000030b1b7810 */ /* 0x000fca0007ffe0ff */
[----:B------:R-:W-:-:S04]  /*1470*/  IMAD.WIDE.U32 R14, R27, UR20, R12 ;  /* 0x000000141b0e7c25 */ /* 0x000fc8000f8e000c */
[----:B------:R-:W-:Y:S01]  /*1480*/  IMAD R27, R27, UR21, R15 ;  /* 0x000000151b1b7c24 */ /* 0x000fe2000f8e020f */
[----:B------:R-:W-:Y:S01]  /*1490*/  LEA R26, P0, R14, UR10, 0x2 ;  /* 0x0000000a0e1a7c11 */ /* 0x000fe2000f8010ff */
[----:B------:R-:W-:-:S03]  /*14a0*/  VIADD R15, R17, 0x6 ;  /* 0x00000006110f7836 */ /* 0x000fc60000000000 */
[----:B------:R-:W-:Y:S02]  /*14b0*/  LEA.HI.X R27, R14, UR11, R27, 0x2, P0 ;  /* 0x0000000b0e1b7c11 */ /* 0x000fe400080f141b */
[----:B------:R-:W-:Y:S01]  /*14c0*/  IADD3 R14, P0, PT, R6, R15, RZ ;  /* 0x0000000f060e7210 */ /* 0x000fe20007f1e0ff */
[----:B------:R-:W-:-:S03]  /*14d0*/  VIADD R29, R17, 0x7 ;  /* 0x00000007111d7836 */ /* 0x000fc60000000000 */
[----:B------:R-:W-:Y:S01]  /*14e0*/  LEA.HI.X.SX32 R15, R15, R10, 0x1, P0 ;  /* 0x0000000a0f0f7211 */ /* 0x000fe200000f0eff */
[----:B------:R-:W3:Y:S01]  /*14f0*/  LDG.E.CONSTANT R27, desc[UR12][R26.64] ;  /* 0x0000000c1a1b7981 */ /* 0x000ee2000c1e9900 */
[C---:B-1----:R-:W-:Y:S01]  /*1500*/  LEA R20, P0, R14.reuse, UR16, 0x2 ;  /* 0x000000100e147c11 */ /* 0x042fe2000f8010ff */
[----:B------:R-:W-:Y:S02]  /*1510*/  VIADD R17, R11, 0x4 ;  /* 0x000000040b117836 */ /* 0x000fe40000000000 */
[----:B--2---:R-:W-:Y:S01]  /*1520*/  FFMA R28, R21, R18, R16 ;  /* 0x00000012151c7223 */ /* 0x004fe20000000010 */
[----:B------:R-:W-:Y:S02]  /*1530*/  LEA.HI.X R21, R14, UR17, R15, 0x2, P0 ;  /* 0x000000110e157c11 */ /* 0x000fe400080f140f */
[----:B------:R-:W-:Y:S01]  /*1540*/  IADD3 R15, P0, PT, R6, R29, RZ ;  /* 0x0000001d060f7210 */ /* 0x000fe20007f1e0ff */
[----:B------:R-:W-:Y:S02]  /*1550*/  IMAD.WIDE.U32 R18, R17, UR20, R12 ;  /* 0x0000001411127c25 */ /* 0x000fe4000f8e000c */
[----:B------:R-:W3:Y:S01]  /*1560*/  LDG.E.CONSTANT R20, desc[UR12][R20.64] ;  /* 0x0000000c14147981 */ /* 0x000ee2000c1e9900 */
[----:B------:R-:W-:-:S02]  /*1570*/  LEA.HI.X.SX32 R16, R29, R10, 0x1, P0 ;  /* 0x0000000a1d107211 */ /* 0x000fc400000f0eff */
[----:B------:R-:W-:Y:S01]  /*1580*/  LEA R14, P0, R15, UR16, 0x2 ;  /* 0x000000100f0e7c11 */ /* 0x000fe2000f8010ff */
[----:B------:R-:W-:-:S03]  /*1590*/  IMAD R17, R17, UR21, R19 ;  /* 0x0000001511117c24 */ /* 0x000fc6000f8e0213 */
[----:B------:R-:W-:Y:S02]  /*15a0*/  LEA.HI.X R15, R15, UR17, R16, 0x2, P0 ;  /* 0x000000110f0f7c11 */ /* 0x000fe400080f1410 */
[----:B------:R-:W-:-:S03]  /*15b0*/  LEA R16, P0, R18, UR10, 0x2 ;  /* 0x0000000a12107c11 */ /* 0x000fc6000f8010ff */
[----:B------:R-:W2:Y:S01]  /*15c0*/  LDG.E.CONSTANT R14, desc[UR12][R14.64] ;  /* 0x0000000c0e0e7981 */ /* 0x000ea2000c1e9900 */
[----:B------:R-:W-:-:S06]  /*15d0*/  LEA.HI.X R17, R18, UR11, R17, 0x2, P0 ;  /* 0x0000000b12117c11 */ /* 0x000fcc00080f1411 */
[----:B------:R-:W2:Y:S01]  /*15e0*/  LDG.E.CONSTANT R17, desc[UR12][R16.64] ;  /* 0x0000000c10117981 */ /* 0x000ea2000c1e9900 */
[----:B------:R-:W-:-:S04]  /*15f0*/  UIADD3 UR7, UPT, UPT, UR7, 0x8, URZ ;  /* 0x0000000807077890 */ /* 0x000fc8000fffe0ff */
[----:B------:R-:W-:Y:S01]  /*1600*/  UISETP.NE.AND UP0, UPT, UR7, URZ, UPT ;  /* 0x000000ff0700728c */ /* 0x000fe2000bf05270 */
[----:B------:R-:W-:Y:S01]  /*1610*/  IADD3 R11, PT, PT, R11, 0x8, RZ ;  /* 0x000000080b0b7810 */ /* 0x000fe20007ffe0ff */
[----:B------:R-:W-:Y:S01]  /*1620*/  UIADD3 UR6, UPT, UPT, UR6, 0x8, URZ ;  /* 0x0000000806067890 */ /* 0x000fe2000fffe0ff */
[----:B---3--:R-:W-:-:S04]  /*1630*/  FFMA R20, R27, R20, R28 ;  /* 0x000000141b147223 */ /* 0x008fc8000000001c */
[----:B--2---:R-:W-:Y:S02]  /*1640*/  FFMA R18, R17, R14, R20 ;  /* 0x0000000e11127223 */ /* 0x004fe40000000014 */
[----:B------:R-:W-:Y:S05]  /*1650*/  BRA.U UP0, `(.L_x_197) ;  /* 0xfffffff900487547 */ /* 0x000fea000b83ffff */
[----:B------:R-:W-:-:S12]  /*1660*/  ULOP3.LUT UR6, UR15, 0x7ffffff8, URZ, 0xc0, !UPT ;  /* 0x7ffffff80f067892 */ /* 0x000fd8000f8ec0ff */
.L_x_196:
[----:B------:R-:W-:-:S04]  /*1670*/  ULOP3.LUT UR7, UR15, 0x7, URZ, 0xc0, !UPT ;  /* 0x000000070f077892 */ /* 0x000fc8000f8ec0ff */
[----:B------:R-:W-:-:S09]  /*1680*/  UISETP.NE.AND UP0, UPT, UR7, URZ, UPT ;  /* 0x000000ff0700728c */ /* 0x000fd2000bf05270 */
[----:B------:R-:W-:Y:S05]  /*1690*/  BRA.U !UP0, `(.L_x_193) ;  /* 0x0000000908387547 */ /* 0x000fea000b800000 */
[----:B------:R-:W-:Y:S01]  /*16a0*/  UIADD3 UR7, UPT, UPT, UR7, -0x1, URZ ;  /* 0xffffffff07077890 */ /* 0x000fe2000fffe0ff */
[----:B------:R-:W-:Y:S01]  /*16b0*/  VIADD R11, R24, UR5 ;  /* 0x00000005180b7c36 */ /* 0x000fe20008000000 */
[----:B------:R-:W-:Y:S02]  /*16c0*/  ULOP3.LUT UR14, UR15, 0x3, URZ, 0xc0, !UPT ;  /* 0x000000030f0e7892 */ /* 0x000fe4000f8ec0ff */
[----:B------:R-:W-:Y:S01]  /*16d0*/  UISETP.GE.U32.AND UP0, UPT, UR7, 0x3, UPT ;  /* 0x000000030700788c */ /* 0x000fe2000bf06070 */
[----:B------:R-:W-:Y:S01]  /*16e0*/  IMAD R11, R3, R11, R22 ;  /* 0x0000000b030b7224 */ /* 0x000fe200078e0216 */
[----:B------:R-:W-:-:S07]  /*16f0*/  UISETP.NE.AND UP1, UPT, UR14, URZ, UPT ;  /* 0x000000ff0e00728c */ /* 0x000fce000bf25270 */
[----:B------:R-:W-:Y:S05]  /*1700*/  BRA.U !UP0, `(.L_x_198) ;  /* 0x0000000508087547 */ /* 0x000fea000b800000 */
[----:B------:R-:W0:Y:S01]  /*1710*/  LDCU.64 UR8, c[0x0][0x388] ;  /* 0x00007100ff0877ac */ /* 0x000e220008000a00 */
[----:B------:R-:W-:Y:S02]  /*1720*/  VIADD R14, R11, UR4 ;  /* 0x000000040b0e7c36 */ /* 0x000fe40008000000 */
[----:B------:R-:W-:Y:S01]  /*1730*/  IMAD.MOV.U32 R15, RZ, RZ, R13 ;  /* 0x000000ffff0f7224 */ /* 0x000fe200078e000d */
[----:B------:R-:W-:Y:S01]  /*1740*/  UIMAD UR7, UR18, UR5, UR4 ;  /* 0x00000005120772a4 */ /* 0x000fe2000f8e0204 */
[----:B------:R-:W-:Y:S01]  /*1750*/  IMAD R25, R0, R14, R23 ;  /* 0x0000000e00197224 */ /* 0x000fe200078e0217 */
[----:B------:R-:W1:Y:S01]  /*1760*/  LDCU.64 UR10, c[0x0][0x398] ;  /* 0x00007300ff0a77ac */ /* 0x000e620008000a00 */
[----:B------:R-:W-:Y:S02]  /*1770*/  IMAD.MOV.U32 R14, RZ, RZ, R12 ;  /* 0x000000ffff0e7224 */ /* 0x000fe400078e000c */
[----:B------:R-:W-:Y:S01]  /*1780*/  VIADD R25, R25, UR6 ;  /* 0x0000000619197c36 */ /* 0x000fe20008000000 */
[----:B------:R-:W-:Y:S01]  /*1790*/  UIMAD UR7, UR15, UR7, URZ ;  /* 0x000000070f0772a4 */ /* 0x000fe2000f8e02ff */
[----:B------:R-:W2:Y:S03]  /*17a0*/  LDCU.64 UR16, c[0x0][0x3a0] ;  /* 0x00007400ff1077ac */ /* 0x000ea60008000a00 */
[----:B------:R-:W-:Y:S01]  /*17b0*/  UIADD3 UR7, UPT, UPT, UR7, UR6, URZ ;  /* 0x0000000607077290 */ /* 0x000fe2000fffe0ff */
[----:B0-----:R-:W-:Y:S01]  /*17c0*/  IMAD.U32 R29, RZ, RZ, UR8 ;  /* 0x00000008ff1d7e24 */ /* 0x001fe2000f8e00ff */
[----:B------:R-:W-:-:S04]  /*17d0*/  MOV R27, UR9 ;  /* 0x00000009001b7c02 */ /* 0x000fc80008000f00 */
[----:B------:R-:W-:-:S04]  /*17e0*/  IMAD.WIDE.U32 R14, R29, UR7, R14 ;  /* 0x000000071d0e7c25 */ /* 0x000fc8000f8e000e */
[----:B------:R-:W-:Y:S01]  /*17f0*/  IMAD R17, R27, UR7, R15 ;  /* 0x000000071b117c24 */ /* 0x000fe2000f8e020f */
[----:B-1----:R-:W-:Y:S02]  /*1800*/  LEA R16, P0, R14, UR10, 0x2 ;  /* 0x0000000a0e107c11 */ /* 0x002fe4000f8010ff */
[----:B------:R-:W-:Y:S02]  /*1810*/  IADD3 R15, P1, PT, R6, R25, RZ ;  /* 0x00000019060f7210 */ /* 0x000fe40007f3e0ff */
[----:B------:R-:W-:Y:S02]  /*1820*/  LEA.HI.X R17, R14, UR11, R17, 0x2, P0 ;  /* 0x0000000b0e117c11 */ /* 0x000fe400080f1411 */
[----:B------:R-:W-:Y:S02]  /*1830*/  LEA.HI.X.SX32 R20, R25, R10, 0x1, P1 ;  /* 0x0000000a19147211 */ /* 0x000fe400008f0eff */
[C---:B--2---:R-:W-:Y:S02]  /*1840*/  LEA R14, P0, R15.reuse, UR16, 0x2 ;  /* 0x000000100f0e7c11 */ /* 0x044fe4000f8010ff */
[----:B------:R-:W2:Y:S02]  /*1850*/  LDG.E.CONSTANT R17, desc[UR12][R16.64] ;  /* 0x0000000c10117981 */ /* 0x000ea4000c1e9900 */
[----:B------:R-:W-:-:S05]  /*1860*/  LEA.HI.X R15, R15, UR17, R20, 0x2, P0 ;  /* 0x000000110f0f7c11 */ /* 0x000fca00080f1414 */
[----:B------:R0:W2:Y:S01]  /*1870*/  LDG.E.CONSTANT R19, desc[UR12][R14.64] ;  /* 0x0000000c0e137981 */ /* 0x0000a2000c1e9900 */
[----:B------:R-:W-:-:S04]  /*1880*/  IADD3 R21, PT, PT, R25, 0x1, RZ ;  /* 0x0000000119157810 */ /* 0x000fc80007ffe0ff */
[----:B------:R-:W-:-:S04]  /*1890*/  IADD3 R20, P0, PT, R6, R21, RZ ;  /* 0x0000001506147210 */ /* 0x000fc80007f1e0ff */
[----:B------:R-:W-:Y:S02]  /*18a0*/  LEA.HI.X.SX32 R21, R21, R10, 0x1, P0 ;  /* 0x0000000a15157211 */ /* 0x000fe400000f0eff */
[----:B0-----:R-:W-:-:S04]  /*18b0*/  LEA R14, P0, R20, UR16, 0x2 ;  /* 0x00000010140e7c11 */ /* 0x001fc8000f8010ff */
[----:B------:R-:W-:Y:S01]  /*18c0*/  LEA.HI.X R15, R20, UR17, R21, 0x2, P0 ;  /* 0x00000011140f7c11 */ /* 0x000fe200080f1415 */
[----:B------:R-:W-:-:S04]  /*18d0*/  UIADD3 UR8, UPT, UPT, UR7, 0x1, URZ ;  /* 0x0000000107087890 */ /* 0x000fc8000fffe0ff */
[----:B------:R0:W3:Y:S02]  /*18e0*/  LDG.E.CONSTANT R26, desc[UR12][R14.64] ;  /* 0x0000000c0e1a7981 */ /* 0x0000e4000c1e9900 */
[----:B0-----:R-:W-:Y:S02]  /*18f0*/  IMAD.MOV.U32 R14, RZ, RZ, R12 ;  /* 0x000000ffff0e7224 */ /* 0x001fe400078e000c */
[----:B------:R-:W-:Y:S02]  /*1900*/  IMAD.MOV.U32 R15, RZ, RZ, R13 ;  /* 0x000000ffff0f7224 */ /* 0x000fe400078e000d */
[----:B--2---:R-:W-:Y:S01]  /*1910*/  FFMA R19, R17, R19, R18 ;  /* 0x0000001311137223 */ /* 0x004fe20000000012 */
[----:B------:R-:W-:-:S04]  /*1920*/  IMAD.WIDE.U32 R16, R29, UR8, R14 ;  /* 0x000000081d107c25 */ /* 0x000fc8000f8e000e */
[----:B------:R-:W-:Y:S01]  /*1930*/  IMAD R17, R27, UR8, R17 ;  /* 0x000000081b117c24 */ /* 0x000fe2000f8e0211 */
[----:B------:R-:W-:-:S04]  /*1940*/  LEA R20, P0, R16, UR10, 0x2 ;  /* 0x0000000a10147c11 */ /* 0x000fc8000f8010ff */
[----:B------:R-:W-:-:S05]  /*1950*/  LEA.HI.X R21, R16, UR11, R17, 0x2, P0 ;  /* 0x0000000b10157c11 */ /* 0x000fca00080f1411 */
[----:B------:R-:W3:Y:S01]  /*1960*/  LDG.E.CONSTANT R20, desc[UR12][R20.64] ;  /* 0x0000000c14147981 */ /* 0x000ee2000c1e9900 */
[----:B------:R-:W-:Y:S01]  /*1970*/  VIADD R17, R25, 0x2 ;  /* 0x0000000219117836 */ /* 0x000fe20000000000 */
[----:B------:R-:W-:-:S04]  /*1980*/  UIADD3 UR8, UPT, UPT, UR7, 0x2, URZ ;  /* 0x0000000207087890 */ /* 0x000fc8000fffe0ff */
[----:B------:R-:W-:-:S04]  /*1990*/  IADD3 R16, P0, PT, R6, R17, RZ ;  /* 0x0000001106107210 */ /* 0x000fc80007f1e0ff */
[----:B------:R-:W-:Y:S02]  /*19a0*/  LEA.HI.X.SX32 R17, R17, R10, 0x1, P0 ;  /* 0x0000000a11117211 */ /* 0x000fe400000f0eff */
[----:B------:R-:W-:Y:S01]  /*19b0*/  LEA R18, P0, R16, UR16, 0x2 ;  /* 0x0000001010127c11 */ /* 0x000fe2000f8010ff */
[----:B------:R-:W-:Y:S01]  /*19c0*/  UIADD3 UR7, UPT, UPT, UR7, 0x3, URZ ;  /* 0x0000000307077890 */ /* 0x000fe2000fffe0ff */
[----:B------:R-:W-:Y:S01]  /*19d0*/  IADD3 R25, PT, PT, R25, 0x3, RZ ;  /* 0x0000000319197810 */ /* 0x000fe20007ffe0ff */
[----:B---3--:R-:W-:Y:S01]  /*19e0*/  FFMA R26, R20, R26, R19 ;  /* 0x0000001a141a7223 */ /* 0x008fe20000000013 */
[----:B------:R-:W-:Y:S01]  /*19f0*/  LEA.HI.X R19, R16, UR17, R17, 0x2, P0 ;  /* 0x0000001110137c11 */ /* 0x000fe200080f1411 */
[----:B------:R-:W-:-:S04]  /*1a00*/  IMAD.WIDE.U32 R16, R29, UR8, R14 ;  /* 0x000000081d107c25 */ /* 0x000fc8000f8e000e */
[----:B------:R-:W-:Y:S01]  /*1a10*/  IMAD R17, R27, UR8, R17 ;  /* 0x000000081b117c24 */ /* 0x000fe2000f8e0211 */
[C---:B------:R-:W-:Y:S01]  /*1a20*/  LEA R20, P0, R16.reuse, UR10, 0x2 ;  /* 0x0000000a10147c11 */ /* 0x040fe2000f8010ff */
[----:B------:R-:W-:Y:S01]  /*1a30*/  IMAD.WIDE.U32 R14, R29, UR7, R14 ;  /* 0x000000071d0e7c25 */ /* 0x000fe2000f8e000e */
[----:B------:R-:W2:Y:S02]  /*1a40*/  LDG.E.CONSTANT R19, desc[UR12][R18.64] ;  /* 0x0000000c12137981 */ /* 0x000ea4000c1e9900 */
[----:B------:R-:W-:Y:S01]  /*1a50*/  LEA.HI.X R21, R16, UR11, R17, 0x2, P0 ;  /* 0x0000000b10157c11 */ /* 0x000fe200080f1411 */
[----:B------:R-:W-:Y:S01]  /*1a60*/  IMAD R27, R27, UR7, R15 ;  /* 0x000000071b1b7c24 */ /* 0x000fe2000f8e020f */
[----:B------:R-:W-:-:S04]  /*1a70*/  LEA R16, P0, R14, UR10, 0x2 ;  /* 0x0000000a0e107c11 */ /* 0x000fc8000f8010ff */
[----:B------:R-:W-:Y:S01]  /*1a80*/  LEA.HI.X R17, R14, UR11, R27, 0x2, P0 ;  /* 0x0000000b0e117c11 */ /* 0x000fe200080f141b */
[----:B------:R-:W2:Y:S01]  /*1a90*/  LDG.E.CONSTANT R21, desc[UR12][R20.64] ;  /* 0x0000000c14157981 */ /* 0x000ea2000c1e9900 */
[----:B------:R-:W-:-:S03]  /*1aa0*/  IADD3 R15, P0, PT, R6, R25, RZ ;  /* 0x00000019060f7210 */ /* 0x000fc60007f1e0ff */
[----:B------:R-:W3:Y:S01]  /*1ab0*/  LDG.E.CONSTANT R16, desc[UR12][R16.64] ;  /* 0x0000000c10107981 */ /* 0x000ee2000c1e9900 */
[----:B------:R-:W-:Y:S02]  /*1ac0*/  LEA.HI.X.SX32 R28, R25, R10, 0x1, P0 ;  /* 0x0000000a191c7211 */ /* 0x000fe400000f0eff */
[----:B------:R-:W-:-:S04]  /*1ad0*/  LEA R14, P0, R15, UR16, 0x2 ;  /* 0x000000100f0e7c11 */ /* 0x000fc8000f8010ff */
[----:B------:R-:W-:-:S05]  /*1ae0*/  LEA.HI.X R15, R15, UR17, R28, 0x2, P0 ;  /* 0x000000110f0f7c11 */ /* 0x000fca00080f141c */
[----:B------:R-:W3:Y:S01]  /*1af0*/  LDG.E.CONSTANT R14, desc[UR12][R14.64] ;  /* 0x0000000c0e0e7981 */ /* 0x000ee2000c1e9900 */
[----:B------:R-:W-:Y:S01]  /*1b00*/  UIADD3 UR6, UPT, UPT, UR6, 0x4, URZ ;  /* 0x0000000406067890 */ /* 0x000fe2000fffe0ff */
[----:B--2---:R-:W-:-:S04]  /*1b10*/  FFMA R19, R21, R19, R26 ;  /* 0x0000001315137223 */ /* 0x004fc8000000001a */
[----:B---3--:R-:W-:-:S07]  /*1b20*/  FFMA R18, R16, R14, R19 ;  /* 0x0000000e10127223 */ /* 0x008fce0000000013 */
.L_x_198:
[----:B------:R-:W-:Y:S05]  /*1b30*/  BRA.U !UP1, `(.L_x_193) ;  /* 0x0000000509107547 */ /* 0x000fea000b800000 */
[----:B------:R-:W-:Y:S02]  /*1b40*/  UISETP.NE.AND UP0, UPT, UR14, 0x1, UPT ;  /* 0x000000010e00788c */ /* 0x000fe4000bf05270 */
[----:B------:R-:W-:-:S07]  /*1b50*/  ULOP3.LUT UP1, URZ, UR15, 0x1, URZ, 0xc0, !UPT ;  /* 0x000000010fff7892 */ /* 0x000fce000f82c0ff */
[----:B------:R-:W-:Y:S05]  /*1b60*/  BRA.U !UP0, `(.L_x_199) ;  /* 0x0000000108a07547 */ /* 0x000fea000b800000 */
        /* <DEDUP_REMOVED lines=8> */
[----:B------:R-:W-:-:S03]  /*1bf0*/  UIMAD UR7, UR15, UR7, URZ ;  /* 0x000000070f0772a4 */ /* 0x000fc6000f8e02ff */
[----:B------:R-:W-:Y:S01]  /*1c00*/  VIADD R27, R21, 0x1 ;  /* 0x00000001151b7836 */ /* 0x000fe20000000000 */
[----:B------:R-:W-:Y:S01]  /*1c10*/  UIADD3 UR7, UPT, UPT, UR7, UR6, URZ ;  /* 0x0000000607077290 */ /* 0x000fe2000fffe0ff */
[----:B0-----:R-:W-:Y:S02]  /*1c20*/  IMAD.U32 R29, RZ, RZ, UR8 ;  /* 0x00000008ff1d7e24 */ /* 0x001fe4000f8e00ff */
[----:B------:R-:W-:Y:S01]  /*1c30*/  IMAD.U32 R19, RZ, RZ, UR9 ;  /* 0x00000009ff137e24 */ /* 0x000fe2000f8e00ff */
[----:B------:R-:W0:Y:S02]  /*1c40*/  LDCU.64 UR8, c[0x0][0x3a0] ;  /* 0x00007400ff0877ac */ /* 0x000e240008000a00 */
[----:B------:R-:W-:-:S04]  /*1c50*/  IMAD.WIDE.U32 R14, R29, UR7, R14 ;  /* 0x000000071d0e7c25 */ /* 0x000fc8000f8e000e */
[----:B------:R-:W-:Y:S01]  /*1c60*/  IMAD R15, R19, UR7, R15 ;  /* 0x00000007130f7c24 */ /* 0x000fe2000f8e020f */
[----:B-1----:R-:W-:Y:S02]  /*1c70*/  LEA R16, P0, R14, UR10, 0x2 ;  /* 0x0000000a0e107c11 */ /* 0x002fe4000f8010ff */
[----:B------:R-:W-:Y:S02]  /*1c80*/  IADD3 R20, P1, PT, R6, R27, RZ ;  /* 0x0000001b06147210 */ /* 0x000fe40007f3e0ff */
[----:B------:R-:W-:Y:S02]  /*1c90*/  LEA.HI.X R17, R14, UR11, R15, 0x2, P0 ;  /* 0x0000000b0e117c11 */ /* 0x000fe400080f140f */
[----:B------:R-:W-:Y:S01]  /*1ca0*/  IADD3 R15, P0, PT, R6, R21, RZ ;  /* 0x00000015060f7210 */ /* 0x000fe20007f1e0ff */
[----:B------:R-:W-:Y:S02]  /*1cb0*/  UIADD3 UR7, UPT, UPT, UR7, 0x1, URZ ;  /* 0x0000000107077890 */ /* 0x000fe4000fffe0ff */
[----:B------:R1:W2:Y:S01]  /*1cc0*/  LDG.E.CONSTANT R25, desc[UR12][R16.64] ;  /* 0x0000000c10197981 */ /* 0x0002a2000c1e9900 */
[----:B------:R-:W-:-:S02]  /*1cd0*/  LEA.HI.X.SX32 R28, R21, R10, 0x1, P0 ;  /* 0x0000000a151c7211 */ /* 0x000fc400000f0eff */
[----:B------:R-:W-:Y:S02]  /*1ce0*/  LEA.HI.X.SX32 R21, R27, R10, 0x1, P1 ;  /* 0x0000000a1b157211 */ /* 0x000fe400008f0eff */
[C---:B0-----:R-:W-:Y:S02]  /*1cf0*/  LEA R26, P0, R15.reuse, UR8, 0x2 ;  /* 0x000000080f1a7c11 */ /* 0x041fe4000f8010ff */
[C---:B------:R-:W-:Y:S02]  /*1d00*/  LEA R14, P1, R20.reuse, UR8, 0x2 ;  /* 0x00000008140e7c11 */ /* 0x040fe4000f8210ff */
[----:B------:R-:W-:Y:S02]  /*1d10*/  LEA.HI.X R27, R15, UR9, R28, 0x2, P0 ;  /* 0x000000090f1b7c11 */ /* 0x000fe400080f141c */
[----:B------:R-:W-:Y:S01]  /*1d20*/  LEA.HI.X R15, R20, UR9, R21, 0x2, P1 ;  /* 0x00000009140f7c11 */ /* 0x000fe200088f1415 */
[----:B------:R-:W-:Y:S01]  /*1d30*/  IMAD.MOV.U32 R21, RZ, RZ, R13 ;  /* 0x000000ffff157224 */ /* 0x000fe200078e000d */
[----:B------:R-:W-:Y:S01]  /*1d40*/  MOV R20, R12 ;  /* 0x0000000c00147202 */ /* 0x000fe20000000f00 */
[----:B------:R-:W2:Y:S04]  /*1d50*/  LDG.E.CONSTANT R26, desc[UR12][R26.64] ;  /* 0x0000000c1a1a7981 */ /* 0x000ea8000c1e9900 */
[----:B------:R-:W-:Y:S01]  /*1d60*/  IMAD.WIDE.U32 R20, R29, UR7, R20 ;  /* 0x000000071d147c25 */ /* 0x000fe2000f8e0014 */
[----:B------:R-:W3:Y:S03]  /*1d70*/  LDG.E.CONSTANT R14, desc[UR12][R14.64] ;  /* 0x0000000c0e0e7981 */ /* 0x000ee6000c1e9900 */
[----:B------:R-:W-:Y:S01]  /*1d80*/  IMAD R19, R19, UR7, R21 ;  /* 0x0000000713137c24 */ /* 0x000fe2000f8e0215 */
[----:B-1----:R-:W-:-:S04]  /*1d90*/  LEA R16, P0, R20, UR10, 0x2 ;  /* 0x0000000a14107c11 */ /* 0x002fc8000f8010ff */
[----:B------:R-:W-:-:S06]  /*1da0*/  LEA.HI.X R17, R20, UR11, R19, 0x2, P0 ;  /* 0x0000000b14117c11 */ /* 0x000fcc00080f1413 */
[----:B------:R-:W3:Y:S01]  /*1db0*/  LDG.E.CONSTANT R17, desc[UR12][R16.64] ;  /* 0x0000000c10117981 */ /* 0x000ee2000c1e9900 */
[----:B------:R-:W-:Y:S01]  /*1dc0*/  UIADD3 UR6, UPT, UPT, UR6, 0x2, URZ ;  /* 0x0000000206067890 */ /* 0x000fe2000fffe0ff */
[----:B--2---:R-:W-:-:S04]  /*1dd0*/  FFMA R18, R25, R26, R18 ;  /* 0x0000001a19127223 */ /* 0x004fc80000000012 */
[----:B---3--:R-:W-:-:S07]  /*1de0*/  FFMA R18, R17, R14, R18 ;  /* 0x0000000e11127223 */ /* 0x008fce0000000012 */
.L_x_199:
        /* <DEDUP_REMOVED lines=8> */
[----:B------:R-:W2:Y:S02]  /*1e70*/  LDCU.64 UR16, c[0x0][0x3a0] ;  /* 0x00007400ff1077ac */ /* 0x000ea40008000a00 */
[----:B------:R-:W-:Y:S01]  /*1e80*/  IADD3 R11, PT, PT, R11, UR6, RZ ;  /* 0x000000060b0b7c10 */ /* 0x000fe2000fffe0ff */
[----:B------:R-:W-:-:S03]  /*1e90*/  UIMAD UR7, UR15, UR7, URZ ;  /* 0x000000070f0772a4 */ /* 0x000fc6000f8e02ff */
[----:B------:R-:W-:Y:S01]  /*1ea0*/  IADD3 R13, P0, PT, R6, R11, RZ ;  /* 0x0000000b060d7210 */ /* 0x000fe20007f1e0ff */
[----:B------:R-:W-:Y:S01]  /*1eb0*/  UIADD3 UR7, UPT, UPT, UR7, UR6, URZ ;  /* 0x0000000607077290 */ /* 0x000fe2000fffe0ff */
[----:B0-----:R-:W-:Y:S02]  /*1ec0*/  IMAD.U32 R15, RZ, RZ, UR8 ;  /* 0x00000008ff0f7e24 */ /* 0x001fe4000f8e00ff */
[----:B------:R-:W-:Y:S01]  /*1ed0*/  LEA.HI.X.SX32 R20, R11, R10, 0x1, P0 ;  /* 0x0000000a0b147211 */ /* 0x000fe200000f0eff */
[----:B------:R-:W-:Y:S02]  /*1ee0*/  IMAD.U32 R19, RZ, RZ, UR9 ;  /* 0x00000009ff137e24 */ /* 0x000fe4000f8e00ff */
[----:B------:R-:W-:-:S04]  /*1ef0*/  IMAD.WIDE.U32 R16, R15, UR7, R16 ;  /* 0x000000070f107c25 */ /* 0x000fc8000f8e0010 */
[----:B------:R-:W-:Y:S01]  /*1f00*/  IMAD R15, R19, UR7, R17 ;  /* 0x00000007130f7c24 */ /* 0x000fe2000f8e0211 */
[C---:B-1----:R-:W-:Y:S02]  /*1f10*/  LEA R14, P0, R16.reuse, UR10, 0x2 ;  /* 0x0000000a100e7c11 */ /* 0x042fe4000f8010ff */
[C---:B--2---:R-:W-:Y:S02]  /*1f20*/  LEA R12, P1, R13.reuse, UR16, 0x2 ;  /* 0x000000100d0c7c11 */ /* 0x044fe4000f8210ff */
[----:B------:R-:W-:Y:S02]  /*1f30*/  LEA.HI.X R15, R16, UR11, R15, 0x2, P0 ;  /* 0x0000000b100f7c11 */ /* 0x000fe400080f140f */
[----:B------:R-:W-:-:S04]  /*1f40*/  LEA.HI.X R13, R13, UR17, R20, 0x2, P1 ;  /* 0x000000110d0d7c11 */ /* 0x000fc800088f1414 */
[----:B------:R-:W2:Y:S04]  /*1f50*/  LDG.E.CONSTANT R15, desc[UR12][R14.64] ;  /* 0x0000000c0e0f7981 */ /* 0x000ea8000c1e9900 */
[----:B------:R-:W2:Y:S02]  /*1f60*/  LDG.E.CONSTANT R12, desc[UR12][R12.64] ;  /* 0x0000000c0c0c7981 */ /* 0x000ea4000c1e9900 */
[----:B--2---:R-:W-:-:S07]  /*1f70*/  FFMA R18, R15, R12, R18 ;  /* 0x0000000c0f127223 */ /* 0x004fce0000000012 */
.L_x_193:
[----:B------:R-:W-:-:S04]  /*1f80*/  UIADD3 UR4, UPT, UPT, UR4, 0x1, URZ ;  /* 0x0000000104047890 */ /* 0x000fc8000fffe0ff */
[----:B------:R-:W-:-:S09]  /*1f90*/  UISETP.NE.AND UP0, UPT, UR4, UR18, UPT ;  /* 0x000000120400728c */ /* 0x000fd2000bf05270 */
[----:B------:R-:W-:Y:S05]  /*1fa0*/  BRA.U UP0, `(.L_x_200) ;  /* 0xffffffed00407547 */ /* 0x000fea000b83ffff */
.L_x_192:
[----:B------:R-:W-:-:S04]  /*1fb0*/  UIADD3 UR5, UPT, UPT, UR5, 0x1, URZ ;  /* 0x0000000105057890 */ /* 0x000fc8000fffe0ff */
[----:B------:R-:W-:-:S09]  /*1fc0*/  UISETP.NE.AND UP0, UPT, UR5, UR19, UPT ;  /* 0x000000130500728c */ /* 0x000fd2000bf05270 */
[----:B------:R-:W-:Y:S05]  /*1fd0*/  BRA.U UP0, `(.L_x_201) ;  /* 0xffffffed00287547 */ /* 0x000fea000b83ffff */
.L_x_191:
        /* <DEDUP_REMOVED lines=8> */
[----:B------:R-:W-:Y:S01]  /*2060*/  STG.E desc[UR12][R2.64], R18 ;  /* 0x0000001202007986 */ /* 0x000fe2000c10190c */
[----:B------:R-:W-:Y:S05]  /*2070*/  EXIT ;  /* 0x000000000000794d */ /* 0x000fea0003800000 */
        .weak           $__internal_17_$__cuda_sm20_div_u16
        .type           $__internal_17_$__cuda_sm20_div_u16,@function
        .size           $__internal_17_$__cuda_sm20_div_u16,($__internal_18_$__cuda_sm20_div_u64 - $__internal_17_$__cuda_sm20_div_u16)
$__internal_17_$__cuda_sm20_div_u16:
[----:B------:R-:W0:Y:S01]  /*2080*/  I2F.U16 R6, R13 ;  /* 0x0000000d00067306 */ /* 0x000e220000101000 */
[----:B------:R-:W-:Y:S01]  /*2090*/  HFMA2 R7, -RZ, RZ, 15, 0 ;  /* 0x4b800000ff077431 */ /* 0x000fe200000001ff */
        /* <DEDUP_REMOVED lines=16> */
[----:B------:R-:W-:Y:S06]  /*21a0*/  RET.REL.NODEC R6 `(conv3_Float32) ;  /* 0xffffffdc06947950 */ /* 0x000fec0003c3ffff */
        .weak           $__internal_18_$__cuda_sm20_div_u64
        .type           $__internal_18_$__cuda_sm20_div_u64,@function
        .size           $__internal_18_$__cuda_sm20_div_u64,($__internal_19_$__cuda_sm20_rem_u64 - $__internal_18_$__cuda_sm20_div_u64)
$__internal_18_$__cuda_sm20_div_u64:
        /* <DEDUP_REMOVED lines=14> */
[----:B------:R-:W-:-:S04]  /*2290*/  IMAD.HI.U32 R14, P1, R13, R25, R14 ;  /* 0x000000190d0e7227 */ /* 0x000fc8000782000e */
[CC--:B------:R-:W-:Y:S02]  /*22a0*/  IMAD R15, R13.reuse, R29.reuse, RZ ;  /* 0x0000001d0d0f7224 */ /* 0x0c0fe400078e02ff */
[----:B------:R-:W-:-:S03]  /*22b0*/  IMAD.HI.U32 R29, R13, R29, RZ ;  /* 0x0000001d0d1d7227 */ /* 0x000fc600078e00ff */
[----:B------:R-:W-:Y:S01]  /*22c0*/  IADD3 R15, P2, PT, R15, R14, RZ ;  /* 0x0000000e0f0f7210 */ /* 0x000fe20007f5e0ff */
[----:B------:R-:W-:-:S04]  /*22d0*/  IMAD.X R20, R29, 0x1, R13, P0 ;  /* 0x000000011d147824 */ /* 0x000fc800000e060d */
        /* <DEDUP_REMOVED lines=44> */
[----:B------:R-:W-:Y:S06]  /*25a0*/  RET.REL.NODEC R18 `(conv3_Float32) ;  /* 0xffffffd812947950 */ /* 0x000fec0003c3ffff */
        .weak           $__internal_19_$__cuda_sm20_rem_u64
        .type           $__internal_19_$__cuda_sm20_rem_u64,@function
        .size           $__internal_19_$__cuda_sm20_rem_u64,(.L_x_222 - $__internal_19_$__cuda_sm20_rem_u64)
$__internal_19_$__cuda_sm20_rem_u64:
[----:B------:R-:W0:Y:S01]  /*25b0*/  LDCU.64 UR6, c[0x0][0x388] ;  /* 0x00007100ff0677ac */ /* 0x000e220008000a00 */
[----:B------:R-:W1:Y:S01]  /*25c0*/  LDCU.64 UR16, c[0x0][0x388] ;  /* 0x00007100ff1077ac */ /* 0x000e620008000a00 */
[----:B0-----:R-:W0:Y:S08]  /*25d0*/  I2F.U64.RP R14, UR6 ;  /* 0x00000006000e7d12 */ /* 0x001e300008309000 */
[----:B0-----:R-:W0:Y:S02]  /*25e0*/  MUFU.RCP R14, R14 ;  /* 0x0000000e000e7308 */ /* 0x001e240000001000 */
[----:B0-----:R-:W-:-:S06]  /*25f0*/  IADD3 R12, PT, PT, R14, 0x1ffffffe, RZ ;  /* 0x1ffffffe0e0c7810 */ /* 0x001fcc0007ffe0ff */
        /* <DEDUP_REMOVED lines=35> */
[----:B------:R-:W-:-:S04]  /*2830*/  IMAD.HI.U32 R12, P0, R7, UR10, R12 ;  /* 0x0000000a070c7c27 */ /* 0x000fc8000f80000c */
[----:B------:R-:W-:Y:S01]  /*2840*/  IMAD.X R14, RZ, RZ, RZ, P0 ;  /* 0x000000ffff0e7224 */ /* 0x000fe200000e06ff */
[----:B------:R-:W-:-:S05]  /*2850*/  IADD3 R15, P1, PT, RZ, R12, RZ ;  /* 0x0000000cff0f7210 */ /* 0x000fca0007f3e0ff */
[----:B------:R-:W-:-:S04]  /*2860*/  IMAD.WIDE.U32 R12, R15, UR16, RZ ;  /* 0x000000100f0c7c25 */ /* 0x000fc8000f8e00ff */
[----:B------:R-:W-:Y:S01]  /*2870*/  IMAD.X R14, RZ, RZ, R14, P1 ;  /* 0x000000ffff0e7224 */ /* 0x000fe200008e060e */
[----:B------:R-:W-:Y:S01]  /*2880*/  IADD3 R16, P1, PT, -R12, R7, RZ ;  /* 0x000000070c107210 */ /* 0x000fe20007f3e1ff */
[----:B------:R-:W-:-:S03]  /*2890*/  IMAD R15, R15, UR17, R13 ;  /* 0x000000110f0f7c24 */ /* 0x000fc6000f8e020d */
[----:B------:R-:W-:Y:S01]  /*28a0*/  ISETP.GE.U32.AND P0, PT, R16, UR16, PT ;  /* 0x0000001010007c0c */ /* 0x000fe2000bf06070 */
[----:B------:R-:W-:-:S05]  /*28b0*/  IMAD R14, R14, UR16, R15 ;  /* 0x000000100e0e7c24 */ /* 0x000fca000f8e020f */
[----:B------:R-:W-:Y:S02]  /*28c0*/  IADD3.X R15, PT, PT, RZ, ~R14, RZ, P1, !PT ;  /* 0x8000000eff0f7210 */ /* 0x000fe40000ffe4ff */
[----:B------:R-:W-:Y:S02]  /*28d0*/  IADD3 R13, P1, PT, R16, -UR16, RZ ;  /* 0x80000010100d7c10 */ /* 0x000fe4000ff3e0ff */
[C---:B------:R-:W-:Y:S02]  /*28e0*/  ISETP.GE.U32.AND.EX P0, PT, R15.reuse, UR17, PT, P0 ;  /* 0x000000110f007c0c */ /* 0x040fe4000bf06100 */
[----:B------:R-:W-:Y:S02]  /*28f0*/  IADD3.X R12, PT, PT, R15, ~UR17, RZ, P1, !PT ;  /* 0x800000110f0c7c10 */ /* 0x000fe40008ffe4ff */
[----:B------:R-:W-:Y:S02]  /*2900*/  SEL R13, R13, R16, P0 ;  /* 0x000000100d0d7207 */ /* 0x000fe40000000000 */
[----:B------:R-:W-:-:S02]  /*2910*/  SEL R12, R12, R15, P0 ;  /* 0x0000000f0c0c7207 */ /* 0x000fc40000000000 */
[C---:B------:R-:W-:Y:S02]  /*2920*/  ISETP.GE.U32.AND P0, PT, R13.reuse, UR16, PT ;  /* 0x000000100d007c0c */ /* 0x040fe4000bf06070 */
[----:B------:R-:W-:Y:S02]  /*2930*/  IADD3 R14, P2, PT, R13, -UR16, RZ ;  /* 0x800000100d0e7c10 */ /* 0x000fe4000ff5e0ff */
        /* <DEDUP_REMOVED lines=10> */
[----:B------:R-:W-:Y:S06]  /*29e0*/  RET.REL.NODEC R12 `(conv3_Float32) ;  /* 0xffffffd40c847950 */ /* 0x000fec0003c3ffff */
.L_x_202:
        /* <DEDUP_REMOVED lines=9> */
.L_x_222:


//--------------------- .nv.shared.pool_bp_Float64 --------------------------
	.section	.nv.shared.pool_bp_Float64,"aw",@nobits
	.sectionflags	@""
	.align	16
	.zero		1024


//--------------------- .nv.shared.reserved.0     --------------------------
	.section	.nv.shared.reserved.0,"aw",@nobits
	.weak		__nv_reservedSMEM_offset_0_alias
	.size		__nv_reservedSMEM_offset_0_alias, 0, 64
	.other		__nv_reservedSMEM_offset_0_alias,@"STO_CUDA_RESERVED_SHARED STV_DEFAULT"
__nv_reservedSMEM_offset_0_alias:
	.zero		0
	.zero		64


//--------------------- .nv.shared.pool_bp_Float32 --------------------------
	.section	.nv.shared.pool_bp_Float32,"aw",@nobits
	.sectionflags	@""
	.align	16
	.zero		1024


//--------------------- .nv.shared.pool_Float64   --------------------------
	.section	.nv.shared.pool_Float64,"aw",@nobits
	.sectionflags	@""
	.align	16
	.zero		1024


//--------------------- .nv.shared.pool_Float32   --------------------------
	.section	.nv.shared.pool_Float32,"aw",@nobits
	.sectionflags	@""
	.align	16
	.zero		1024


//--------------------- .nv.shared.conv3_bp_filter_Float64 --------------------------
	.section	.nv.shared.conv3_bp_filter_Float64,"aw",@nobits
	.sectionflags	@""
	.align	16
	.zero		1024


//--------------------- .nv.shared.conv3_bp_filter_Float32 --------------------------
	.section	.nv.shared.conv3_bp_filter_Float32,"aw",@nobits
	.sectionflags	@""
	.align	16
	.zero		1024


//--------------------- .nv.shared.conv3_bp_data_Float64 --------------------------
	.section	.nv.shared.conv3_bp_data_Float64,"aw",@nobits
	.sectionflags	@""
	.align	16
	.zero		1024


//--------------------- .nv.shared.conv3_bp_data_Float32 --------------------------
	.section	.nv.shared.conv3_bp_data_Float32,"aw",@nobits
	.sectionflags	@""
	.align	16
	.zero		1024


//--------------------- .nv.shared.conv3_Float64  --------------------------
	.section	.nv.shared.conv3_Float64,"aw",@nobits
	.sectionflags	@""
	.align	16
	.zero		1024


//--------------------- .nv.shared.conv3_Float32  --------------------------
	.section	.nv.shared.conv3_Float32,"aw",@nobits
	.sectionflags	@""
	.align	16
	.zero		1024


//--------------------- .nv.constant0.pool_bp_Float64 --------------------------
	.section	.nv.constant0.pool_bp_Float64,"a",@progbits
	.sectionflags	@""
	.align	4
.nv.constant0.pool_bp_Float64:
	.zero		936


//--------------------- .nv.constant0.pool_bp_Float32 --------------------------
	.section	.nv.constant0.pool_bp_Float32,"a",@progbits
	.sectionflags	@""
	.align	4
.nv.constant0.pool_bp_Float32:
	.zero		936


//--------------------- .nv.constant0.pool_Float64 --------------------------
	.section	.nv.constant0.pool_Float64,"a",@progbits
	.sectionflags	@""
	.align	4
.nv.constant0.pool_Float64:
	.zero		920


//--------------------- .nv.constant0.pool_Float32 --------------------------
	.section	.nv.constant0.pool_Float32,"a",@progbits
	.sectionflags	@""
	.align	4
.nv.constant0.pool_Float32:
	.zero		920


//--------------------- .nv.constant0.conv3_bp_filter_Float64 --------------------------
	.section	.nv.constant0.conv3_bp_filter_Float64,"a",@progbits
	.sectionflags	@""
	.align	4
.nv.constant0.conv3_bp_filter_Float64:
	.zero		936


//--------------------- .nv.constant0.conv3_bp_filter_Float32 --------------------------
	.section	.nv.constant0.conv3_bp_filter_Float32,"a",@progbits
	.sectionflags	@""
	.align	4
.nv.constant0.conv3_bp_filter_Float32:
	.zero		936


//--------------------- .nv.constant0.conv3_bp_data_Float64 --------------------------
	.section	.nv.constant0.conv3_bp_data_Float64,"a",@progbits
	.sectionflags	@""
	.align	4
.nv.constant0.conv3_bp_data_Float64:
	.zero		936


//--------------------- .nv.constant0.conv3_bp_data_Float32 --------------------------
	.section	.nv.constant0.conv3_bp_data_Float32,"a",@progbits
	.sectionflags	@""
	.align	4
.nv.constant0.conv3_bp_data_Float32:
	.zero		936


//--------------------- .nv.constant0.conv3_Float64 --------------------------
	.section	.nv.constant0.conv3_Float64,"a",@progbits
	.sectionflags	@""
	.align	4
.nv.constant0.conv3_Float64:
	.zero		936


//--------------------- .nv.constant0.conv3_Float32 --------------------------
	.section	.nv.constant0.conv3_Float32,"a",@progbits
	.sectionflags	@""
	.align	4
.nv.constant0.conv3_Float32:
	.zero		936


//--------------------- SYMBOLS --------------------------

	.type		.nv.reservedSmem.offset0,@object
	.size		.nv.reservedSmem.offset0,0x4
	.type		.nv.reservedSmem.cap,@object
	.size		.nv.reservedSmem.cap,0x4
